	.target	sm_90a

	.elftype	@"ET_EXEC"


//--------------------- .note.nv.tkinfo           --------------------------
	.section	.note.nv.tkinfo,"",@"SHT_NOTE"
	.sectionflags	@"SHF_NOTE_NV_TKINFO"
	.tkinfo
        /*0018*/ 	.word	0x00000002
        /*0030*/ 	.string	""
        /*0030*/ 	.string	"ptxas"
        /*0030*/ 	.string	"Cuda compilation tools, release 13.0, V13.0.88"
        /*0030*/ 	.string	"Build cuda_13.0.r13.0/compiler.36424714_0"
        /*0030*/ 	.string	"-v  -suppress-debug-info  -lineinfo  -arch sm_90a "



//--------------------- .note.nv.cuinfo           --------------------------
	.section	.note.nv.cuinfo,"",@"SHT_NOTE"
	.sectionflags	@"SHF_NOTE_NV_CUINFO"
        /*0018*/ 	.short	0x0002
        /*001a*/ 	.short	0x005a
        /*001c*/ 	.short	0x0082
	.zero		2


//--------------------- .nv.info                  --------------------------
	.section	.nv.info,"",@"SHT_CUDA_INFO"
	.align	4


	//----- nvinfo : EIATTR_REGCOUNT
	.align		4
        /*0000*/ 	.byte	0x04, 0x2f
        /*0002*/ 	.short	(.L_1 - .L_0)
	.align		4
.L_0:
        /*0004*/ 	.word	index@(matmul_kernel)
        /*0008*/ 	.word	0x000000ff


	//----- nvinfo : EIATTR_FRAME_SIZE
	.align		4
.L_1:
        /*000c*/ 	.byte	0x04, 0x11
        /*000e*/ 	.short	(.L_3 - .L_2)
	.align		4
.L_2:
        /*0010*/ 	.word	index@(matmul_kernel)
        /*0014*/ 	.word	0x00000bc8


	//----- nvinfo : EIATTR_MIN_STACK_SIZE
	.align		4
.L_3:
        /*0018*/ 	.byte	0x04, 0x12
        /*001a*/ 	.short	(.L_5 - .L_4)
	.align		4
.L_4:
        /*001c*/ 	.word	index@(matmul_kernel)
        /*0020*/ 	.word	0x00000bc8
.L_5:


//--------------------- .nv.compat                --------------------------
	.section	.nv.compat,"",@"SHT_CUDA_COMPAT_INFO"
	.align	4
        /*0000*/ 	.byte	0x02, 0x09, 0x01, 0x00, 0x02, 0x02, 0x04, 0x00, 0x02, 0x05, 0x05, 0x00, 0x03, 0x07, 0x01, 0x01
        /*0010*/ 	.byte	0x02, 0x03, 0x00, 0x00, 0x02, 0x06, 0x01, 0x00, 0x04, 0x0b, 0x08, 0x00, 0x00, 0x00, 0x00, 0x00
        /*0020*/ 	.byte	0x00, 0x00, 0x00, 0x00


//--------------------- .nv.info.matmul_kernel    --------------------------
	.section	.nv.info.matmul_kernel,"",@"SHT_CUDA_INFO"
	.sectionflags	@""
	.align	4


	//----- nvinfo : EIATTR_CUDA_API_VERSION
	.align		4
        /*0000*/ 	.byte	0x04, 0x37
        /*0002*/ 	.short	(.L_7 - .L_6)
.L_6:
        /*0004*/ 	.word	0x00000082


	//----- nvinfo : EIATTR_KPARAM_INFO
	.align		4
.L_7:
        /*0008*/ 	.byte	0x04, 0x17
        /*000a*/ 	.short	(.L_9 - .L_8)
.L_8:
        /*000c*/ 	.word	0x00000000
        /*0010*/ 	.short	0x000d
        /*0012*/ 	.short	0x0048
        /*0014*/ 	.byte	0x00, 0xf4, 0x21, 0x00


	//----- nvinfo : EIATTR_KPARAM_INFO
	.align		4
.L_9:
        /*0018*/ 	.byte	0x04, 0x17
        /*001a*/ 	.short	(.L_11 - .L_10)
.L_10:
        /*001c*/ 	.word	0x00000000
        /*0020*/ 	.short	0x000c
        /*0022*/ 	.short	0x0040
        /*0024*/ 	.byte	0x00, 0xf4, 0x21, 0x00


	//----- nvinfo : EIATTR_KPARAM_INFO
	.align		4
.L_11:
        /*0028*/ 	.byte	0x04, 0x17
        /*002a*/ 	.short	(.L_13 - .L_12)
.L_12:
        /*002c*/ 	.word	0x00000000
        /*0030*/ 	.short	0x000b
        /*0032*/ 	.short	0x0038
        /*0034*/ 	.byte	0x00, 0xf0, 0x11, 0x00


	//----- nvinfo : EIATTR_KPARAM_INFO
	.align		4
.L_13:
        /*0038*/ 	.byte	0x04, 0x17
        /*003a*/ 	.short	(.L_15 - .L_14)
.L_14:
        /*003c*/ 	.word	0x00000000
        /*0040*/ 	.short	0x000a
        /*0042*/ 	.short	0x0034
        /*0044*/ 	.byte	0x00, 0xf0, 0x11, 0x00


	//----- nvinfo : EIATTR_KPARAM_INFO
	.align		4
.L_15:
        /*0048*/ 	.byte	0x04, 0x17
        /*004a*/ 	.short	(.L_17 - .L_16)
.L_16:
        /*004c*/ 	.word	0x00000000
        /*0050*/ 	.short	0x0009
        /*0052*/ 	.short	0x0030
        /*0054*/ 	.byte	0x00, 0xf0, 0x11, 0x00


	//----- nvinfo : EIATTR_KPARAM_INFO
	.align		4
.L_17:
        /*0058*/ 	.byte	0x04, 0x17
        /*005a*/ 	.short	(.L_19 - .L_18)
.L_18:
        /*005c*/ 	.word	0x00000000
        /*0060*/ 	.short	0x0008
        /*0062*/ 	.short	0x002c
        /*0064*/ 	.byte	0x00, 0xf0, 0x11, 0x00


	//----- nvinfo : EIATTR_KPARAM_INFO
	.align		4
.L_19:
        /*0068*/ 	.byte	0x04, 0x17
        /*006a*/ 	.short	(.L_21 - .L_20)
.L_20:
        /*006c*/ 	.word	0x00000000
        /*0070*/ 	.short	0x0007
        /*0072*/ 	.short	0x0028
        /*0074*/ 	.byte	0x00, 0xf0, 0x11, 0x00


	//----- nvinfo : EIATTR_KPARAM_INFO
	.align		4
.L_21:
        /*0078*/ 	.byte	0x04, 0x17
        /*007a*/ 	.short	(.L_23 - .L_22)
.L_22:
        /*007c*/ 	.word	0x00000000
        /*0080*/ 	.short	0x0006
        /*0082*/ 	.short	0x0024
        /*0084*/ 	.byte	0x00, 0xf0, 0x11, 0x00


	//----- nvinfo : EIATTR_KPARAM_INFO
	.align		4
.L_23:
        /*0088*/ 	.byte	0x04, 0x17
        /*008a*/ 	.short	(.L_25 - .L_24)
.L_24:
        /*008c*/ 	.word	0x00000000
        /*0090*/ 	.short	0x0005
        /*0092*/ 	.short	0x0020
        /*0094*/ 	.byte	0x00, 0xf0, 0x11, 0x00


	//----- nvinfo : EIATTR_KPARAM_INFO
	.align		4
.L_25:
        /*0098*/ 	.byte	0x04, 0x17
        /*009a*/ 	.short	(.L_27 - .L_26)
.L_26:
        /*009c*/ 	.word	0x00000000
        /*00a0*/ 	.short	0x0004
        /*00a2*/ 	.short	0x001c
        /*00a4*/ 	.byte	0x00, 0xf0, 0x11, 0x00


	//----- nvinfo : EIATTR_KPARAM_INFO
	.align		4
.L_27:
        /*00a8*/ 	.byte	0x04, 0x17
        /*00aa*/ 	.short	(.L_29 - .L_28)
.L_28:
        /*00ac*/ 	.word	0x00000000
        /*00b0*/ 	.short	0x0003
        /*00b2*/ 	.short	0x0018
        /*00b4*/ 	.byte	0x00, 0xf0, 0x11, 0x00


	//----- nvinfo : EIATTR_KPARAM_INFO
	.align		4
.L_29:
        /*00b8*/ 	.byte	0x04, 0x17
        /*00ba*/ 	.short	(.L_31 - .L_30)
.L_30:
        /*00bc*/ 	.word	0x00000000
        /*00c0*/ 	.short	0x0002
        /*00c2*/ 	.short	0x0010
        /*00c4*/ 	.byte	0x00, 0xf4, 0x21, 0x00


	//----- nvinfo : EIATTR_KPARAM_INFO
	.align		4
.L_31:
        /*00c8*/ 	.byte	0x04, 0x17
        /*00ca*/ 	.short	(.L_33 - .L_32)
.L_32:
        /*00cc*/ 	.word	0x00000000
        /*00d0*/ 	.short	0x0001
        /*00d2*/ 	.short	0x0008
        /*00d4*/ 	.byte	0x00, 0xf4, 0x21, 0x00


	//----- nvinfo : EIATTR_KPARAM_INFO
	.align		4
.L_33:
        /*00d8*/ 	.byte	0x04, 0x17
        /*00da*/ 	.short	(.L_35 - .L_34)
.L_34:
        /*00dc*/ 	.word	0x00000000
        /*00e0*/ 	.short	0x0000
        /*00e2*/ 	.short	0x0000
        /*00e4*/ 	.byte	0x00, 0xf4, 0x21, 0x00


	//----- nvinfo : EIATTR_SPARSE_MMA_MASK
	.align		4
.L_35:
        /*00e8*/ 	.byte	0x03, 0x50
        /*00ea*/ 	.short	0x0000


	//----- nvinfo : EIATTR_MAXREG_COUNT
	.align		4
        /*00ec*/ 	.byte	0x03, 0x1b
        /*00ee*/ 	.short	0x00ff


	//----- nvinfo : EIATTR_NUM_BARRIERS
	.align		4
        /*00f0*/ 	.byte	0x02, 0x4c
        /*00f2*/ 	.byte	0x01
	.zero		1


	//----- nvinfo : EIATTR_ANNOTATIONS
	.align		4
        /*00f4*/ 	.byte	0x04, 0x55
        /*00f6*/ 	.short	(.L_37 - .L_36)


	//   ....[0]....
.L_36:
        /*00f8*/ 	.word	0x00000001
        /*00fc*/ 	.byte	0xf0, 0x06, 0x00, 0x00, 0x01, 0x00, 0x00, 0x00, 0xa0, 0x07, 0x00, 0x00, 0x01, 0x00, 0x00, 0x00
        /* <DEDUP_REMOVED lines=1447> */
        /*5b7c*/ 	.byte	0x80, 0x6e, 0x02, 0x00, 0x01, 0x00, 0x00, 0x00, 0x00, 0x73, 0x02, 0x00


	//----- nvinfo : EIATTR_MERCURY_ISA_VERSION
	.align		4
.L_37:
        /*5b88*/ 	.byte	0x03, 0x5f
        /*5b8a*/ 	.short	0x0101


	//----- nvinfo : EIATTR_EXIT_INSTR_OFFSETS
	.align		4
        /*5b8c*/ 	.byte	0x04, 0x1c
        /*5b8e*/ 	.short	(.L_39 - .L_38)


	//   ....[0]....
.L_38:
        /*5b90*/ 	.word	0x0002b6e0


	//   ....[1]....
        /*5b94*/ 	.word	0x0002b710


	//----- nvinfo : EIATTR_REQNTID
	.align		4
.L_39:
        /*5b98*/ 	.byte	0x04, 0x10
        /*5b9a*/ 	.short	(.L_41 - .L_40)
.L_40:
        /*5b9c*/ 	.word	0x00000080
        /*5ba0*/ 	.word	0x00000001
        /*5ba4*/ 	.word	0x00000001


	//----- nvinfo : EIATTR_CBANK_PARAM_SIZE
	.align		4
.L_41:
        /*5ba8*/ 	.byte	0x03, 0x19
        /*5baa*/ 	.short	0x0050


	//----- nvinfo : EIATTR_PARAM_CBANK
	.align		4
        /*5bac*/ 	.byte	0x04, 0x0a
        /*5bae*/ 	.short	(.L_43 - .L_42)
	.align		4
.L_42:
        /*5bb0*/ 	.word	index@(.nv.constant0.matmul_kernel)
        /*5bb4*/ 	.short	0x0210
        /*5bb6*/ 	.short	0x0050


	//----- nvinfo : EIATTR_SW_WAR
	.align		4
.L_43:
        /*5bb8*/ 	.byte	0x04, 0x36
        /*5bba*/ 	.short	(.L_45 - .L_44)
.L_44:
        /*5bbc*/ 	.word	0x00000008
.L_45:


//--------------------- .nv.callgraph             --------------------------
	.section	.nv.callgraph,"",@"SHT_CUDA_CALLGRAPH"
	.align	4
	.sectionentsize	8
	.align		4
        /*0000*/ 	.word	0x00000000
	.align		4
        /*0004*/ 	.word	0xffffffff
	.align		4
        /*0008*/ 	.word	0x00000000
	.align		4
        /*000c*/ 	.word	0xfffffffe
	.align		4
        /*0010*/ 	.word	0x00000000
	.align		4
        /*0014*/ 	.word	0xfffffffd
	.align		4
        /*0018*/ 	.word	0x00000000
	.align		4
        /*001c*/ 	.word	0xfffffffc


//--------------------- .text.matmul_kernel       --------------------------
	.section	.text.matmul_kernel,"ax",@progbits
	.align	128
        .global         matmul_kernel
        .type           matmul_kernel,@function
        .size           matmul_kernel,(.L_x_3 - matmul_kernel)
        .other          matmul_kernel,@"STO_CUDA_ENTRY STV_DEFAULT"
matmul_kernel:
.text.matmul_kernel:
[----:B------:R-:W0:Y:S08]  /*0000*/  LDC R1, c[0x0][0x28] ;  /* 0x00000a00ff017b82 */ /* 0x000e300000000800 */
[----:B------:R-:W1:Y:S01]  /*0010*/  LDC.64 R4, c[0x0][0x228] ;  /* 0x00008a00ff047b82 */ /* 0x000e620000000a00 */
[----:B------:R-:W2:Y:S01]  /*0020*/  S2R R7, SR_CTAID.X ;  /* 0x0000000000077919 */ /* 0x000ea20000002500 */
[----:B0-----:R-:W-:Y:S01]  /*0030*/  VIADD R1, R1, 0xfffff438 ;  /* 0xfffff43801017836 */ /* 0x001fe20000000000 */
[----:B------:R-:W-:Y:S01]  /*0040*/  UMOV UR7, 0x400 ;  /* 0x0000040000077882 */ /* 0x000fe20000000000 */
[----:B------:R-:W-:Y:S01]  /*0050*/  ULDC.64 UR16, c[0x0][0x208] ;  /* 0x0000820000107ab9 */ /* 0x000fe20000000a00 */
[----:B------:R-:W0:Y:S01]  /*0060*/  S2R R14, SR_TID.X ;  /* 0x00000000000e7919 */ /* 0x000e220000002100 */
[----:B------:R-:W-:-:S02]  /*0070*/  CS2R R68, SRZ ;  /* 0x0000000000447805 */ /* 0x000fc4000001ff00 */
[----:B------:R-:W-:Y:S01]  /*0080*/  CS2R R70, SRZ ;  /* 0x0000000000467805 */ /* 0x000fe2000001ff00 */
[----:B------:R-:W3:Y:S01]  /*0090*/  S2UR UR4, SR_CgaCtaId ;  /* 0x00000000000479c3 */ /* 0x000ee20000008800 */
[----:B------:R-:W-:Y:S02]  /*00a0*/  CS2R R60, SRZ ;  /* 0x00000000003c7805 */ /* 0x000fe4000001ff00 */
[----:B------:R-:W-:Y:S02]  /*00b0*/  CS2R R62, SRZ ;  /* 0x00000000003e7805 */ /* 0x000fe4000001ff00 */
[----:B------:R-:W-:Y:S02]  /*00c0*/  CS2R R44, SRZ ;  /* 0x00000000002c7805 */ /* 0x000fe4000001ff00 */
[----:B------:R-:W-:Y:S02]  /*00d0*/  CS2R R46, SRZ ;  /* 0x00000000002e7805 */ /* 0x000fe4000001ff00 */
[----:B------:R-:W-:-:S02]  /*00e0*/  CS2R R48, SRZ ;  /* 0x0000000000307805 */ /* 0x000fc4000001ff00 */
[----:B------:R-:W-:Y:S02]  /*00f0*/  CS2R R50, SRZ ;  /* 0x0000000000327805 */ /* 0x000fe4000001ff00 */
        /* <DEDUP_REMOVED lines=8> */
[----:B------:R-:W-:Y:S01]  /*0180*/  CS2R R88, SRZ ;  /* 0x0000000000587805 */ /* 0x000fe2000001ff00 */
[----:B-1----:R-:W-:Y:S01]  /*0190*/  VIADD R0, R5, 0xff ;  /* 0x000000ff05007836 */ /* 0x002fe20000000000 */
[----:B------:R-:W-:Y:S02]  /*01a0*/  CS2R R90, SRZ ;  /* 0x00000000005a7805 */ /* 0x000fe4000001ff00 */
[----:B------:R-:W-:-:S02]  /*01b0*/  CS2R R96, SRZ ;  /* 0x0000000000607805 */ /* 0x000fc4000001ff00 */
[----:B------:R-:W-:Y:S02]  /*01c0*/  CS2R R98, SRZ ;  /* 0x0000000000627805 */ /* 0x000fe4000001ff00 */
[----:B------:R-:W-:Y:S02]  /*01d0*/  CS2R R104, SRZ ;  /* 0x0000000000687805 */ /* 0x000fe4000001ff00 */
[----:B------:R-:W-:Y:S02]  /*01e0*/  SHF.R.S32.HI R3, RZ, 0x1f, R0 ;  /* 0x0000001fff037819 */ /* 0x000fe40000011400 */
[----:B------:R-:W-:Y:S02]  /*01f0*/  CS2R R106, SRZ ;  /* 0x00000000006a7805 */ /* 0x000fe4000001ff00 */
[----:B------:R-:W-:Y:S01]  /*0200*/  CS2R R112, SRZ ;  /* 0x0000000000707805 */ /* 0x000fe2000001ff00 */
[----:B---3--:R-:W-:Y:S01]  /*0210*/  ULEA UR7, UR4, UR7, 0x18 ;  /* 0x0000000704077291 */ /* 0x008fe2000f8ec03f */
[----:B------:R-:W-:-:S02]  /*0220*/  LEA.HI R3, R3, R0, RZ, 0x8 ;  /* 0x0000000003037211 */ /* 0x000fc400078f40ff */
[----:B------:R-:W-:Y:S02]  /*0230*/  CS2R R114, SRZ ;  /* 0x0000000000727805 */ /* 0x000fe4000001ff00 */
[----:B--2---:R-:W-:Y:S02]  /*0240*/  IABS R10, R7 ;  /* 0x00000007000a7213 */ /* 0x004fe40000000000 */
[----:B------:R-:W-:Y:S02]  /*0250*/  CS2R R120, SRZ ;  /* 0x0000000000787805 */ /* 0x000fe4000001ff00 */
[----:B------:R-:W-:Y:S02]  /*0260*/  SHF.R.S32.HI R3, RZ, 0x8, R3 ;  /* 0x00000008ff037819 */ /* 0x000fe40000011403 */
[----:B------:R-:W-:Y:S02]  /*0270*/  CS2R R122, SRZ ;  /* 0x00000000007a7805 */ /* 0x000fe4000001ff00 */
[----:B------:R-:W-:-:S02]  /*0280*/  CS2R R128, SRZ ;  /* 0x0000000000807805 */ /* 0x000fc4000001ff00 */
[----:B------:R-:W-:Y:S02]  /*0290*/  CS2R R130, SRZ ;  /* 0x0000000000827805 */ /* 0x000fe4000001ff00 */
[----:B------:R-:W-:Y:S01]  /*02a0*/  CS2R R136, SRZ ;  /* 0x0000000000887805 */ /* 0x000fe2000001ff00 */
[----:B------:R-:W-:Y:S01]  /*02b0*/  IMAD.SHL.U32 R6, R3, 0x4, RZ ;  /* 0x0000000403067824 */ /* 0x000fe200078e00ff */
[----:B------:R-:W-:Y:S02]  /*02c0*/  CS2R R138, SRZ ;  /* 0x00000000008a7805 */ /* 0x000fe4000001ff00 */
[----:B------:R-:W-:Y:S02]  /*02d0*/  CS2R R144, SRZ ;  /* 0x0000000000907805 */ /* 0x000fe4000001ff00 */
[----:B------:R-:W-:Y:S02]  /*02e0*/  CS2R R146, SRZ ;  /* 0x0000000000927805 */ /* 0x000fe4000001ff00 */
[----:B------:R-:W-:-:S02]  /*02f0*/  IABS R9, R6 ;  /* 0x0000000600097213 */ /* 0x000fc40000000000 */
[----:B------:R-:W-:Y:S02]  /*0300*/  IABS R12, R6 ;  /* 0x00000006000c7213 */ /* 0x000fe40000000000 */
[----:B------:R-:W1:Y:S08]  /*0310*/  I2F.RP R0, R9 ;  /* 0x0000000900007306 */ /* 0x000e700000209400 */
[----:B-1----:R-:W1:Y:S02]  /*0320*/  MUFU.RCP R0, R0 ;  /* 0x0000000000007308 */ /* 0x002e640000001000 */
[----:B-1----:R-:W-:-:S02]  /*0330*/  VIADD R2, R0, 0xffffffe ;  /* 0x0ffffffe00027836 */ /* 0x002fc40000000000 */
[----:B------:R-:W-:-:S04]  /*0340*/  IMAD.MOV R0, RZ, RZ, -R12 ;  /* 0x000000ffff007224 */ /* 0x000fc800078e0a0c */
[----:B------:R1:W2:Y:S02]  /*0350*/  F2I.FTZ.U32.TRUNC.NTZ R3, R2 ;  /* 0x0000000200037305 */ /* 0x0002a4000021f000 */
[----:B-1----:R-:W-:Y:S02]  /*0360*/  IMAD.MOV.U32 R2, RZ, RZ, RZ ;  /* 0x000000ffff027224 */ /* 0x002fe400078e00ff */
[----:B--2---:R-:W-:-:S04]  /*0370*/  IMAD.MOV R8, RZ, RZ, -R3 ;  /* 0x000000ffff087224 */ /* 0x004fc800078e0a03 */
[----:B------:R-:W-:Y:S02]  /*0380*/  IMAD R11, R8, R9, RZ ;  /* 0x00000009080b7224 */ /* 0x000fe400078e02ff */
[----:B------:R-:W-:Y:S02]  /*0390*/  IMAD.MOV.U32 R8, RZ, RZ, R10 ;  /* 0x000000ffff087224 */ /* 0x000fe400078e000a */
[----:B------:R-:W-:-:S06]  /*03a0*/  IMAD.HI.U32 R3, R3, R11, R2 ;  /* 0x0000000b03037227 */ /* 0x000fcc00078e0002 */
[----:B------:R-:W-:-:S04]  /*03b0*/  IMAD.HI.U32 R3, R3, R8, RZ ;  /* 0x0000000803037227 */ /* 0x000fc800078e00ff */
[----:B------:R-:W-:-:S05]  /*03c0*/  IMAD R0, R3, R0, R8 ;  /* 0x0000000003007224 */ /* 0x000fca00078e0208 */
[----:B------:R-:W-:-:S13]  /*03d0*/  ISETP.GT.U32.AND P1, PT, R9, R0, PT ;  /* 0x000000000900720c */ /* 0x000fda0003f24070 */
[----:B------:R-:W-:Y:S02]  /*03e0*/  @!P1 IMAD.IADD R0, R0, 0x1, -R9 ;  /* 0x0000000100009824 */ /* 0x000fe400078e0a09 */
[----:B------:R-:W-:Y:S01]  /*03f0*/  @!P1 VIADD R3, R3, 0x1 ;  /* 0x0000000103039836 */ /* 0x000fe20000000000 */
[----:B------:R-:W-:Y:S02]  /*0400*/  ISETP.NE.AND P1, PT, R6, RZ, PT ;  /* 0x000000ff0600720c */ /* 0x000fe40003f25270 */
[----:B------:R-:W-:Y:S02]  /*0410*/  ISETP.GE.U32.AND P0, PT, R0, R9, PT ;  /* 0x000000090000720c */ /* 0x000fe40003f06070 */
[----:B------:R-:W-:-:S04]  /*0420*/  LOP3.LUT R0, R7, R6, RZ, 0x3c, !PT ;  /* 0x0000000607007212 */ /* 0x000fc800078e3cff */
[----:B------:R-:W-:Y:S01]  /*0430*/  ISETP.GE.AND P2, PT, R0, RZ, PT ;  /* 0x000000ff0000720c */ /* 0x000fe20003f46270 */
[----:B------:R-:W-:-:S06]  /*0440*/  VIADD R0, R4, 0x3f ;  /* 0x0000003f04007836 */ /* 0x000fcc0000000000 */
[----:B------:R-:W-:-:S04]  /*0450*/  @P0 VIADD R3, R3, 0x1 ;  /* 0x0000000103030836 */ /* 0x000fc80000000000 */
[----:B------:R-:W-:Y:S01]  /*0460*/  IMAD.MOV.U32 R2, RZ, RZ, R3 ;  /* 0x000000ffff027224 */ /* 0x000fe200078e0003 */
[----:B------:R-:W-:-:S03]  /*0470*/  SHF.R.S32.HI R3, RZ, 0x1f, R0 ;  /* 0x0000001fff037819 */ /* 0x000fc60000011400 */
[----:B------:R-:W-:Y:S01]  /*0480*/  @!P2 IMAD.MOV R2, RZ, RZ, -R2 ;  /* 0x000000ffff02a224 */ /* 0x000fe200078e0a02 */
[----:B------:R-:W-:Y:S02]  /*0490*/  @!P1 LOP3.LUT R2, RZ, R6, RZ, 0x33, !PT ;  /* 0x00000006ff029212 */ /* 0x000fe400078e33ff */
[----:B------:R-:W-:-:S03]  /*04a0*/  LEA.HI R3, R3, R0, RZ, 0x6 ;  /* 0x0000000003037211 */ /* 0x000fc600078f30ff */
[----:B------:R-:W-:Y:S02]  /*04b0*/  IMAD.SHL.U32 R8, R2, 0x4, RZ ;  /* 0x0000000402087824 */ /* 0x000fe400078e00ff */
[----:B------:R-:W-:-:S03]  /*04c0*/  IMAD.MOV R2, RZ, RZ, -R2 ;  /* 0x000000ffff027224 */ /* 0x000fc600078e0a02 */
[----:B------:R-:W-:Y:S01]  /*04d0*/  LEA.HI.SX32 R3, R3, -R8, 0x1a ;  /* 0x8000000803037211 */ /* 0x000fe200078fd2ff */
[----:B------:R-:W-:-:S03]  /*04e0*/  IMAD R6, R6, R2, R7 ;  /* 0x0000000206067224 */ /* 0x000fc600078e0207 */
[----:B------:R-:W-:Y:S02]  /*04f0*/  VIMNMX R13, R3, 0x4, PT ;  /* 0x00000004030d7848 */ /* 0x000fe40003fe0100 */
[----:B------:R-:W-:Y:S02]  /*0500*/  IABS R11, R6 ;  /* 0x00000006000b7213 */ /* 0x000fe40000000000 */
[----:B------:R-:W-:-:S04]  /*0510*/  IABS R9, R13 ;  /* 0x0000000d00097213 */ /* 0x000fc80000000000 */
[----:B------:R-:W1:Y:S08]  /*0520*/  I2F.RP R0, R9 ;  /* 0x0000000900007306 */ /* 0x000e700000209400 */
[----:B-1----:R-:W1:Y:S02]  /*0530*/  MUFU.RCP R0, R0 ;  /* 0x0000000000007308 */ /* 0x002e640000001000 */
[----:B-1----:R-:W-:-:S06]  /*0540*/  VIADD R3, R0, 0xffffffe ;  /* 0x0ffffffe00037836 */ /* 0x002fcc0000000000 */
[----:B------:R-:W1:Y:S02]  /*0550*/  F2I.FTZ.U32.TRUNC.NTZ R3, R3 ;  /* 0x0000000300037305 */ /* 0x000e64000021f000 */
[----:B-1----:R-:W-:-:S04]  /*0560*/  IMAD.MOV R10, RZ, RZ, -R3 ;  /* 0x000000ffff0a7224 */ /* 0x002fc800078e0a03 */
[----:B------:R-:W-:Y:S01]  /*0570*/  IMAD.MOV.U32 R2, RZ, RZ, R10 ;  /* 0x000000ffff027224 */ /* 0x000fe200078e000a */
[----:B------:R-:W-:-:S03]  /*0580*/  IABS R10, R13 ;  /* 0x0000000d000a7213 */ /* 0x000fc60000000000 */
[----:B------:R-:W-:Y:S02]  /*0590*/  IMAD R7, R2, R9, RZ ;  /* 0x0000000902077224 */ /* 0x000fe400078e02ff */
[----:B------:R-:W-:Y:S02]  /*05a0*/  IMAD.MOV.U32 R2, RZ, RZ, RZ ;  /* 0x000000ffff027224 */ /* 0x000fe400078e00ff */
[----:B------:R-:W-:Y:S02]  /*05b0*/  IMAD.MOV R0, RZ, RZ, -R10 ;  /* 0x000000ffff007224 */ /* 0x000fe400078e0a0a */
        /* <DEDUP_REMOVED lines=9> */
[----:B------:R-:W-:-:S07]  /*0650*/  ISETP.GE.AND P2, PT, R0, RZ, PT ;  /* 0x000000ff0000720c */ /* 0x000fce0003f46270 */
[----:B------:R-:W-:-:S06]  /*0660*/  @P0 VIADD R2, R2, 0x1 ;  /* 0x0000000102020836 */ /* 0x000fcc0000000000 */
[----:B------:R-:W-:Y:S01]  /*0670*/  @!P2 IMAD.MOV R2, RZ, RZ, -R2 ;  /* 0x000000ffff02a224 */ /* 0x000fe200078e0a02 */
[----:B------:R-:W-:-:S05]  /*0680*/  @!P1 LOP3.LUT R2, RZ, R13, RZ, 0x33, !PT ;  /* 0x0000000dff029212 */ /* 0x000fca00078e33ff */
[----:B------:R-:W-:-:S04]  /*0690*/  IMAD.MOV R0, RZ, RZ, -R2 ;  /* 0x000000ffff007224 */ /* 0x000fc800078e0a02 */
[----:B------:R-:W-:Y:S01]  /*06a0*/  IMAD R0, R13, R0, R6 ;  /* 0x000000000d007224 */ /* 0x000fe200078e0206 */
[----:B0-----:R-:W-:-:S03]  /*06b0*/  LOP3.LUT R6, R14, 0x3f, RZ, 0xc0, !PT ;  /* 0x0000003f0e067812 */ /* 0x001fc600078ec0ff */
[----:B------:R-:W-:Y:S02]  /*06c0*/  IMAD.IADD R3, R8, 0x1, R0 ;  /* 0x0000000108037824 */ /* 0x000fe400078e0200 */
[----:B------:R-:W0:Y:S02]  /*06d0*/  LDC R0, c[0x0][0x230] ;  /* 0x00008c00ff007b82 */ /* 0x000e240000000800 */
[----:B------:R-:W-:-:S05]  /*06e0*/  IMAD R16, R3, 0x40, R6 ;  /* 0x0000004003107824 */ /* 0x000fca00078e0206 */
[----:B------:R1:W-:Y:S01]  /*06f0*/  STL [R1+0xb50], R16 ;  /* 0x000b501001007387 */ /* 0x0003e20000100800 */
[----:B0-----:R-:W-:Y:S02]  /*0700*/  VIADD R15, R0, 0x7f ;  /* 0x0000007f000f7836 */ /* 0x001fe40000000000 */
[----:B------:R-:W-:-:S03]  /*0710*/  IMAD.SHL.U32 R0, R2, 0x100, RZ ;  /* 0x0000010002007824 */ /* 0x000fc600078e00ff */
[----:B------:R-:W-:-:S13]  /*0720*/  ISETP.GE.AND P0, PT, R15, 0x80, PT ;  /* 0x000000800f00780c */ /* 0x000fda0003f06270 */
[----:B-1----:R-:W-:Y:S05]  /*0730*/  @!P0 BRA `(.L_x_0) ;  /* 0x0000026800e08947 */ /* 0x002fea0003800000 */
[----:B------:R-:W-:Y:S01]  /*0740*/  IABS R10, R4 ;  /* 0x00000004000a7213 */ /* 0x000fe20000000000 */
[C---:B------:R-:W-:Y:S01]  /*0750*/  VIADD R14, R0.reuse, 0xfe ;  /* 0x000000fe000e7836 */ /* 0x040fe20000000000 */
[----:B------:R-:W-:Y:S01]  /*0760*/  IABS R42, R5 ;  /* 0x00000005002a7213 */ /* 0x000fe20000000000 */
[----:B------:R-:W-:Y:S01]  /*0770*/  VIADD R15, R0, 0xfc ;  /* 0x000000fc000f7836 */ /* 0x000fe20000000000 */
[----:B------:R-:W0:Y:S01]  /*0780*/  I2F.RP R8, R10 ;  /* 0x0000000a00087306 */ /* 0x000e220000209400 */
[----:B------:R-:W-:Y:S01]  /*0790*/  ISETP.GE.AND P2, PT, R16, RZ, PT ;  /* 0x000000ff1000720c */ /* 0x000fe20003f46270 */
[----:B------:R1:W-:Y:S01]  /*07a0*/  STL [R1+0xbbc], R5 ;  /* 0x000bbc0501007387 */ /* 0x0003e20000100800 */
[----:B------:R-:W-:Y:S01]  /*07b0*/  IABS R12, R14 ;  /* 0x0000000e000c7213 */ /* 0x000fe20000000000 */
[C---:B------:R-:W-:Y:S01]  /*07c0*/  VIADD R18, R0.reuse, 0xf2 ;  /* 0x000000f200127836 */ /* 0x040fe20000000000 */
[----:B------:R-:W-:Y:S01]  /*07d0*/  IABS R13, R15 ;  /* 0x0000000f000d7213 */ /* 0x000fe20000000000 */
[----:B------:R-:W-:Y:S01]  /*07e0*/  VIADD R23, R0, 0x6d ;  /* 0x0000006d00177836 */ /* 0x000fe20000000000 */
[----:B------:R-:W-:Y:S01]  /*07f0*/  ISETP.NE.AND P5, PT, R4, RZ, PT ;  /* 0x000000ff0400720c */ /* 0x000fe20003fa5270 */
[----:B------:R-:W2:Y:S01]  /*0800*/  I2F.RP R9, R42 ;  /* 0x0000002a00097306 */ /* 0x000ea20000209400 */
[----:B------:R-:W-:Y:S01]  /*0810*/  ISETP.GE.AND P1, PT, R14, RZ, PT ;  /* 0x000000ff0e00720c */ /* 0x000fe20003f26270 */
[C---:B------:R-:W-:Y:S01]  /*0820*/  VIADD R14, R0.reuse, 0xf4 ;  /* 0x000000f4000e7836 */ /* 0x040fe20000000000 */
[----:B------:R-:W-:Y:S01]  /*0830*/  IABS R21, R23 ;  /* 0x0000001700157213 */ /* 0x000fe20000000000 */
[C---:B------:R-:W-:Y:S01]  /*0840*/  VIADD R31, R0.reuse, 0x64 ;  /* 0x00000064001f7836 */ /* 0x040fe20000000000 */
[----:B------:R-:W-:Y:S01]  /*0850*/  IABS R171, R0 ;  /* 0x0000000000ab7213 */ /* 0x000fe20000000000 */
[C---:B------:R-:W-:Y:S01]  /*0860*/  VIADD R38, R0.reuse, 0x63 ;  /* 0x0000006300267836 */ /* 0x040fe20000000000 */
[----:B------:R-:W-:Y:S01]  /*0870*/  ULDC UR9, c[0x0][0x238] ;  /* 0x00008e0000097ab9 */ /* 0x000fe20000000800 */
[----:B0-----:R-:W0:Y:S01]  /*0880*/  MUFU.RCP R8, R8 ;  /* 0x0000000800087308 */ /* 0x001e220000001000 */
[C---:B------:R-:W-:Y:S01]  /*0890*/  VIADD R54, R0.reuse, 0x61 ;  /* 0x0000006100367836 */ /* 0x040fe20000000000 */
[----:B------:R-:W-:Y:S01]  /*08a0*/  ULDC UR10, c[0x0][0x23c] ;  /* 0x00008f00000a7ab9 */ /* 0x000fe20000000800 */
[C---:B------:R-:W-:Y:S01]  /*08b0*/  VIADD R46, R0.reuse, 0x62 ;  /* 0x00000062002e7836 */ /* 0x040fe20000000000 */
[----:B------:R-:W-:Y:S01]  /*08c0*/  ULDC.64 UR4, c[0x0][0x218] ;  /* 0x0000860000047ab9 */ /* 0x000fe20000000a00 */
[C---:B------:R-:W-:Y:S01]  /*08d0*/  VIADD R58, R0.reuse, 0x25 ;  /* 0x00000025003a7836 */ /* 0x040fe20000000000 */
[----:B------:R-:W-:Y:S01]  /*08e0*/  IABS R27, R54 ;  /* 0x00000036001b7213 */ /* 0x000fe20000000000 */
[C---:B------:R-:W-:Y:S01]  /*08f0*/  VIADD R73, R0.reuse, 0x23 ;  /* 0x0000002300497836 */ /* 0x040fe20000000000 */
[----:B--2---:R-:W2:Y:S01]  /*0900*/  MUFU.RCP R9, R9 ;  /* 0x0000000900097308 */ /* 0x004ea20000001000 */
[C---:B------:R-:W-:Y:S01]  /*0910*/  VIADD R81, R0.reuse, 0x22 ;  /* 0x0000002200517836 */ /* 0x040fe20000000000 */
[----:B------:R-:W-:Y:S01]  /*0920*/  ULDC.64 UR12, c[0x0][0x210] ;  /* 0x00008400000c7ab9 */ /* 0x000fe20000000a00 */
[----:B------:R-:W-:-:S03]  /*0930*/  VIADD R120, R0, 0x1c ;  /* 0x0000001c00787836 */ /* 0x000fc60000000000 */
[----:B------:R-:W-:Y:S02]  /*0940*/  IABS R69, R81 ;  /* 0x0000005100457213 */ /* 0x000fe40000000000 */
[----:B------:R-:W-:Y:S01]  /*0950*/  IABS R113, R120 ;  /* 0x0000007800717213 */ /* 0x000fe20000000000 */
[----:B0-----:R-:W-:Y:S02]  /*0960*/  VIADD R2, R8, 0xffffffe ;  /* 0x0ffffffe08027836 */ /* 0x001fe40000000000 */
[----:B------:R-:W-:Y:S02]  /*0970*/  VIADD R8, R0, 0xff ;  /* 0x000000ff00087836 */ /* 0x000fe40000000000 */
[----:B------:R0:W3:Y:S03]  /*0980*/  F2I.FTZ.U32.TRUNC.NTZ R3, R2 ;  /* 0x0000000200037305 */ /* 0x0000e6000021f000 */
[----:B------:R-:W-:Y:S01]  /*0990*/  ISETP.GE.AND P3, PT, R8, RZ, PT ;  /* 0x000000ff0800720c */ /* 0x000fe20003f66270 */
[----:B--2---:R-:W-:Y:S01]  /*09a0*/  VIADD R6, R9, 0xffffffe ;  /* 0x0ffffffe09067836 */ /* 0x004fe20000000000 */
[----:B------:R-:W-:Y:S01]  /*09b0*/  IABS R9, R16 ;  /* 0x0000001000097213 */ /* 0x000fe20000000000 */
[----:B------:R-:W-:-:S02]  /*09c0*/  VIADD R16, R0, 0xf3 ;  /* 0x000000f300107836 */ /* 0x000fc40000000000 */
[----:B------:R2:W4:Y:S01]  /*09d0*/  F2I.FTZ.U32.TRUNC.NTZ R7, R6 ;  /* 0x0000000600077305 */ /* 0x000522000021f000 */
[----:B0-----:R-:W-:Y:S02]  /*09e0*/  IMAD.MOV.U32 R2, RZ, RZ, RZ ;  /* 0x000000ffff027224 */ /* 0x001fe400078e00ff */
[----:B---3--:R-:W-:Y:S02]  /*09f0*/  IMAD.MOV R11, RZ, RZ, -R3 ;  /* 0x000000ffff0b7224 */ /* 0x008fe400078e0a03 */
[----:B--2---:R-:W-:Y:S02]  /*0a00*/  IMAD.MOV.U32 R6, RZ, RZ, RZ ;  /* 0x000000ffff067224 */ /* 0x004fe400078e00ff */
[----:B------:R-:W-:-:S04]  /*0a10*/  IMAD R11, R11, R10, RZ ;  /* 0x0000000a0b0b7224 */ /* 0x000fc800078e02ff */
[----:B------:R-:W-:-:S04]  /*0a20*/  IMAD.HI.U32 R3, R3, R11, R2 ;  /* 0x0000000b03037227 */ /* 0x000fc800078e0002 */
[----:B----4-:R-:W-:Y:S02]  /*0a30*/  IMAD.MOV R11, RZ, RZ, -R7 ;  /* 0x000000ffff0b7224 */ /* 0x010fe400078e0a07 */
[----:B------:R-:W-:-:S04]  /*0a40*/  IMAD.HI.U32 R3, R3, R9, RZ ;  /* 0x0000000903037227 */ /* 0x000fc800078e00ff */
[----:B------:R-:W-:-:S04]  /*0a50*/  IMAD.MOV R3, RZ, RZ, -R3 ;  /* 0x000000ffff037224 */ /* 0x000fc800078e0a03 */
[C---:B------:R-:W-:Y:S02]  /*0a60*/  IMAD R3, R10.reuse, R3, R9 ;  /* 0x000000030a037224 */ /* 0x040fe400078e0209 */
[----:B------:R-:W-:Y:S01]  /*0a70*/  IMAD R9, R11, R42, RZ ;  /* 0x0000002a0b097224 */ /* 0x000fe200078e02ff */
[----:B------:R-:W-:Y:S02]  /*0a80*/  IABS R11, R8 ;  /* 0x00000008000b7213 */ /* 0x000fe40000000000 */
[----:B------:R-:W-:Y:S01]  /*0a90*/  ISETP.GT.U32.AND P0, PT, R10, R3, PT ;  /* 0x000000030a00720c */ /* 0x000fe20003f04070 */
[----:B------:R-:W-:-:S04]  /*0aa0*/  IMAD.HI.U32 R2, R7, R9, R6 ;  /* 0x0000000907027227 */ /* 0x000fc800078e0006 */
[----:B------:R-:W-:Y:S02]  /*0ab0*/  IMAD.MOV.U32 R9, RZ, RZ, R11 ;  /* 0x000000ffff097224 */ /* 0x000fe400078e000b */
[----:B------:R-:W-:Y:S02]  /*0ac0*/  IMAD.MOV.U32 R11, RZ, RZ, R12 ;  /* 0x000000ffff0b7224 */ /* 0x000fe400078e000c */
[----:B------:R-:W-:-:S04]  /*0ad0*/  IMAD.HI.U32 R6, R2, R9, RZ ;  /* 0x0000000902067227 */ /* 0x000fc800078e00ff */
[----:B------:R-:W-:-:S04]  /*0ae0*/  IMAD.HI.U32 R7, R2, R11, RZ ;  /* 0x0000000b02077227 */ /* 0x000fc800078e00ff */
[----:B------:R-:W-:Y:S02]  /*0af0*/  IMAD.MOV R6, RZ, RZ, -R6 ;  /* 0x000000ffff067224 */ /* 0x000fe400078e0a06 */
[----:B------:R-:W-:Y:S02]  /*0b00*/  IMAD.MOV R12, RZ, RZ, -R7 ;  /* 0x000000ffff0c7224 */ /* 0x000fe400078e0a07 */
[----:B------:R-:W-:Y:S02]  /*0b10*/  @!P0 IMAD.IADD R3, R3, 0x1, -R10 ;  /* 0x0000000103038824 */ /* 0x000fe400078e0a0a */
[C---:B------:R-:W-:Y:S02]  /*0b20*/  IMAD R7, R42.reuse, R6, R9 ;  /* 0x000000062a077224 */ /* 0x040fe400078e0209 */
[----:B------:R-:W-:Y:S01]  /*0b30*/  IMAD R9, R42, R12, R11 ;  /* 0x0000000c2a097224 */ /* 0x000fe200078e020b */
[----:B------:R-:W-:Y:S01]  /*0b40*/  ISETP.GT.U32.AND P0, PT, R10, R3, PT ;  /* 0x000000030a00720c */ /* 0x000fe20003f04070 */
[----:B------:R-:W-:Y:S01]  /*0b50*/  VIADD R12, R0, 0xfd ;  /* 0x000000fd000c7836 */ /* 0x000fe20000000000 */
[----:B------:R-:W-:Y:S01]  /*0b60*/  ISETP.GT.U32.AND P4, PT, R42, R7, PT ;  /* 0x000000072a00720c */ /* 0x000fe20003f84070 */
[----:B------:R-:W-:Y:S01]  /*0b70*/  IMAD.HI.U32 R8, R2, R13, RZ ;  /* 0x0000000d02087227 */ /* 0x000fe200078e00ff */
[----:B------:R-:W-:-:S02]  /*0b80*/  ISETP.GT.U32.AND P6, PT, R42, R9, PT ;  /* 0x000000092a00720c */ /* 0x000fc40003fc4070 */
[----:B------:R-:W-:Y:S01]  /*0b90*/  IABS R11, R12 ;  /* 0x0000000c000b7213 */ /* 0x000fe20000000000 */
[----:B------:R-:W-:-:S04]  /*0ba0*/  IMAD.MOV R8, RZ, RZ, -R8 ;  /* 0x000000ffff087224 */ /* 0x000fc800078e0a08 */
[----:B------:R-:W-:-:S04]  /*0bb0*/  IMAD.HI.U32 R6, R2, R11, RZ ;  /* 0x0000000b02067227 */ /* 0x000fc800078e00ff */
[----:B------:R-:W-:Y:S02]  /*0bc0*/  @!P0 IMAD.IADD R3, R3, 0x1, -R10 ;  /* 0x0000000103038824 */ /* 0x000fe400078e0a0a */
[----:B------:R-:W-:Y:S02]  /*0bd0*/  IMAD.MOV R10, RZ, RZ, -R6 ;  /* 0x000000ffff0a7224 */ /* 0x000fe400078e0a06 */
[--C-:B------:R-:W-:Y:S02]  /*0be0*/  @!P4 IMAD.IADD R7, R7, 0x1, -R42.reuse ;  /* 0x000000010707c824 */ /* 0x100fe400078e0a2a */
[----:B------:R-:W-:Y:S02]  /*0bf0*/  IMAD.MOV.U32 R6, RZ, RZ, R3 ;  /* 0x000000ffff067224 */ /* 0x000fe400078e0003 */
[C---:B------:R-:W-:Y:S01]  /*0c00*/  IMAD R3, R42.reuse, R10, R11 ;  /* 0x0000000a2a037224 */ /* 0x040fe200078e020b */
[----:B------:R-:W-:Y:S01]  /*0c10*/  ISETP.GT.U32.AND P0, PT, R42, R7, PT ;  /* 0x000000072a00720c */ /* 0x000fe20003f04070 */
[----:B------:R-:W-:Y:S01]  /*0c20*/  @!P6 IMAD.IADD R9, R9, 0x1, -R42 ;  /* 0x000000010909e824 */ /* 0x000fe200078e0a2a */
[----:B------:R-:W-:Y:S01]  /*0c30*/  ISETP.GE.AND P6, PT, R12, RZ, PT ;  /* 0x000000ff0c00720c */ /* 0x000fe20003fc6270 */
[----:B------:R-:W-:Y:S01]  /*0c40*/  @!P2 IMAD.MOV R6, RZ, RZ, -R6 ;  /* 0x000000ffff06a224 */ /* 0x000fe200078e0a06 */
[C---:B------:R-:W-:Y:S01]  /*0c50*/  ISETP.GT.U32.AND P2, PT, R42.reuse, R3, PT ;  /* 0x000000032a00720c */ /* 0x040fe20003f44070 */
[----:B------:R-:W-:Y:S01]  /*0c60*/  IMAD R11, R42, R8, R13 ;  /* 0x000000082a0b7224 */ /* 0x000fe200078e020d */
[----:B------:R-:W-:Y:S01]  /*0c70*/  @!P5 LOP3.LUT R6, RZ, R4, RZ, 0x33, !PT ;  /* 0x00000004ff06d212 */ /* 0x000fe200078e33ff */
[----:B------:R-:W-:Y:S01]  /*0c80*/  VIADD R4, R0, 0xfb ;  /* 0x000000fb00047836 */ /* 0x000fe20000000000 */
[----:B------:R-:W-:Y:S01]  /*0c90*/  ISETP.GT.U32.AND P4, PT, R42, R9, PT ;  /* 0x000000092a00720c */ /* 0x000fe20003f84070 */
[----:B------:R-:W-:Y:S01]  /*0ca0*/  VIADD R8, R0, 0xfa ;  /* 0x000000fa00087836 */ /* 0x000fe20000000000 */
[----:B------:R-:W-:Y:S01]  /*0cb0*/  ISETP.GT.U32.AND P5, PT, R42, R11, PT ;  /* 0x0000000b2a00720c */ /* 0x000fe20003fa4070 */
[----:B------:R0:W-:Y:S01]  /*0cc0*/  STL [R1+0xb9c], R6 ;  /* 0x000b9c0601007387 */ /* 0x0001e20000100800 */
[----:B------:R-:W-:Y:S01]  /*0cd0*/  IABS R13, R4 ;  /* 0x00000004000d7213 */ /* 0x000fe20000000000 */
[--C-:B------:R-:W-:Y:S01]  /*0ce0*/  @!P0 IMAD.IADD R7, R7, 0x1, -R42.reuse ;  /* 0x0000000107078824 */ /* 0x100fe200078e0a2a */
[----:B------:R-:W-:Y:S01]  /*0cf0*/  ISETP.GE.AND P0, PT, R15, RZ, PT ;  /* 0x000000ff0f00720c */ /* 0x000fe20003f06270 */
[----:B------:R-:W-:Y:S01]  /*0d00*/  VIADD R10, R0, 0xf6 ;  /* 0x000000f6000a7836 */ /* 0x000fe20000000000 */
[----:B------:R-:W-:Y:S01]  /*0d10*/  IABS R15, R8 ;  /* 0x00000008000f7213 */ /* 0x000fe20000000000 */
[--C-:B------:R-:W-:Y:S01]  /*0d20*/  @!P2 IMAD.IADD R3, R3, 0x1, -R42.reuse ;  /* 0x000000010303a824 */ /* 0x100fe200078e0a2a */
[----:B------:R-:W-:Y:S01]  /*0d30*/  ISETP.GE.AND P2, PT, R8, RZ, PT ;  /* 0x000000ff0800720c */ /* 0x000fe20003f46270 */
[----:B-1----:R-:W-:Y:S01]  /*0d40*/  IMAD.MOV.U32 R5, RZ, RZ, R7 ;  /* 0x000000ffff057224 */ /* 0x002fe200078e0007 */
[----:B------:R-:W-:Y:S01]  /*0d50*/  IABS R17, R10 ;  /* 0x0000000a00117213 */ /* 0x000fe20000000000 */
[--C-:B------:R-:W-:Y:S01]  /*0d60*/  @!P4 IMAD.IADD R9, R9, 0x1, -R42.reuse ;  /* 0x000000010909c824 */ /* 0x100fe200078e0a2a */
[----:B------:R-:W-:Y:S01]  /*0d70*/  ISETP.GE.AND P4, PT, R4, RZ, PT ;  /* 0x000000ff0400720c */ /* 0x000fe20003f86270 */
[----:B------:R-:W-:Y:S01]  /*0d80*/  @!P5 IMAD.IADD R11, R11, 0x1, -R42 ;  /* 0x000000010b0bd824 */ /* 0x000fe200078e0a2a */
[----:B------:R-:W-:Y:S01]  /*0d90*/  ISETP.GT.U32.AND P5, PT, R42, R3, PT ;  /* 0x000000032a00720c */ /* 0x000fe20003fa4070 */
[----:B------:R-:W-:-:S04]  /*0da0*/  IMAD.HI.U32 R4, R2, R13, RZ ;  /* 0x0000000d02047227 */ /* 0x000fc800078e00ff */
[----:B------:R-:W-:Y:S01]  /*0db0*/  @!P3 IMAD.MOV R5, RZ, RZ, -R5 ;  /* 0x000000ffff05b224 */ /* 0x000fe200078e0a05 */
[----:B------:R-:W-:Y:S01]  /*0dc0*/  ISETP.GT.U32.AND P3, PT, R42, R11, PT ;  /* 0x0000000b2a00720c */ /* 0x000fe20003f64070 */
[----:B------:R-:W-:-:S03]  /*0dd0*/  IMAD.HI.U32 R7, R2, R15, RZ ;  /* 0x0000000f02077227 */ /* 0x000fc600078e00ff */
[----:B------:R1:W-:Y:S01]  /*0de0*/  STL [R1+0x24], R5 ;  /* 0x0000240501007387 */ /* 0x0003e20000100800 */
[----:B------:R-:W-:Y:S02]  /*0df0*/  IMAD.MOV R4, RZ, RZ, -R4 ;  /* 0x000000ffff047224 */ /* 0x000fe400078e0a04 */
[--C-:B------:R-:W-:Y:S02]  /*0e00*/  @!P5 IMAD.IADD R3, R3, 0x1, -R42.reuse ;  /* 0x000000010303d824 */ /* 0x100fe400078e0a2a */
[----:B------:R-:W-:Y:S02]  /*0e10*/  VIADD R8, R0, 0xf9 ;  /* 0x000000f900087836 */ /* 0x000fe40000000000 */
[----:B0-----:R-:W-:Y:S02]  /*0e20*/  IMAD.MOV.U32 R6, RZ, RZ, R3 ;  /* 0x000000ffff067224 */ /* 0x001fe400078e0003 */
[----:B------:R-:W-:Y:S02]  /*0e30*/  @!P3 IMAD.IADD R11, R11, 0x1, -R42 ;  /* 0x000000010b0bb824 */ /* 0x000fe400078e0a2a */
[----:B-1----:R-:W-:-:S02]  /*0e40*/  IMAD.MOV.U32 R5, RZ, RZ, R9 ;  /* 0x000000ffff057224 */ /* 0x002fc400078e0009 */
[----:B------:R-:W-:Y:S02]  /*0e50*/  IMAD.MOV R9, RZ, RZ, -R7 ;  /* 0x000000ffff097224 */ /* 0x000fe400078e0a07 */
[----:B------:R-:W-:Y:S02]  /*0e60*/  IMAD R7, R42, R4, R13 ;  /* 0x000000042a077224 */ /* 0x000fe400078e020d */
[----:B------:R-:W-:Y:S01]  /*0e70*/  @!P1 IMAD.MOV R5, RZ, RZ, -R5 ;  /* 0x000000ffff059224 */ /* 0x000fe200078e0a05 */
[----:B------:R-:W-:Y:S01]  /*0e80*/  ISETP.GE.AND P1, PT, R8, RZ, PT ;  /* 0x000000ff0800720c */ /* 0x000fe20003f26270 */
[C---:B------:R-:W-:Y:S01]  /*0e90*/  IMAD R9, R42.reuse, R9, R15 ;  /* 0x000000092a097224 */ /* 0x040fe200078e020f */
[----:B------:R-:W-:Y:S01]  /*0ea0*/  ISETP.GT.U32.AND P5, PT, R42, R7, PT ;  /* 0x000000072a00720c */ /* 0x000fe20003fa4070 */
[----:B------:R-:W-:Y:S01]  /*0eb0*/  VIADD R4, R0, 0xf8 ;  /* 0x000000f800047836 */ /* 0x000fe20000000000 */
[----:B------:R-:W-:Y:S01]  /*0ec0*/  IABS R8, R8 ;  /* 0x0000000800087213 */ /* 0x000fe20000000000 */
[----:B------:R-:W-:Y:S01]  /*0ed0*/  @!P6 IMAD.MOV R6, RZ, RZ, -R6 ;  /* 0x000000ffff06e224 */ /* 0x000fe200078e0a06 */
[----:B------:R-:W-:Y:S01]  /*0ee0*/  ISETP.GT.U32.AND P6, PT, R42, R9, PT ;  /* 0x000000092a00720c */ /* 0x000fe20003fc4070 */
[----:B------:R0:W-:Y:S01]  /*0ef0*/  STL [R1+0x20], R5 ;  /* 0x0000200501007387 */ /* 0x0001e20000100800 */
[----:B------:R-:W-:Y:S01]  /*0f00*/  ISETP.GE.AND P3, PT, R4, RZ, PT ;  /* 0x000000ff0400720c */ /* 0x000fe20003f66270 */
[----:B------:R-:W-:Y:S01]  /*0f10*/  IMAD.MOV.U32 R13, RZ, RZ, R8 ;  /* 0x000000ffff0d7224 */ /* 0x000fe200078e0008 */
[----:B------:R-:W-:Y:S01]  /*0f20*/  IABS R15, R4 ;  /* 0x00000004000f7213 */ /* 0x000fe20000000000 */
[----:B------:R-:W-:Y:S01]  /*0f30*/  VIADD R8, R0, 0xf7 ;  /* 0x000000f700087836 */ /* 0x000fe20000000000 */
[----:B------:R-:W-:Y:S01]  /*0f40*/  STL [R1+0x1c], R6 ;  /* 0x00001c0601007387 */ /* 0x000fe20000100800 */
[----:B------:R-:W-:-:S04]  /*0f50*/  IMAD.HI.U32 R4, R2, R13, RZ ;  /* 0x0000000d02047227 */ /* 0x000fc800078e00ff */
[----:B------:R-:W-:Y:S02]  /*0f60*/  @!P5 IMAD.IADD R7, R7, 0x1, -R42 ;  /* 0x000000010707d824 */ /* 0x000fe400078e0a2a */
[----:B0-----:R-:W-:Y:S02]  /*0f70*/  IMAD.MOV.U32 R5, RZ, RZ, R11 ;  /* 0x000000ffff057224 */ /* 0x001fe400078e000b */
[----:B------:R-:W-:Y:S01]  /*0f80*/  IMAD.MOV R3, RZ, RZ, -R4 ;  /* 0x000000ffff037224 */ /* 0x000fe200078e0a04 */
[----:B------:R-:W-:Y:S01]  /*0f90*/  ISETP.GT.U32.AND P5, PT, R42, R7, PT ;  /* 0x000000072a00720c */ /* 0x000fe20003fa4070 */
[----:B------:R-:W-:Y:S01]  /*0fa0*/  @!P0 IMAD.MOV R5, RZ, RZ, -R5 ;  /* 0x000000ffff058224 */ /* 0x000fe200078e0a05 */
[----:B------:R-:W-:Y:S01]  /*0fb0*/  ISETP.GE.AND P0, PT, R8, RZ, PT ;  /* 0x000000ff0800720c */ /* 0x000fe20003f06270 */
[----:B------:R-:W-:Y:S01]  /*0fc0*/  IMAD.HI.U32 R4, R2, R15, RZ ;  /* 0x0000000f02047227 */ /* 0x000fe200078e00ff */
[----:B------:R-:W-:Y:S02]  /*0fd0*/  IABS R8, R8 ;  /* 0x0000000800087213 */ /* 0x000fe40000000000 */
[----:B------:R0:W-:Y:S01]  /*0fe0*/  STL [R1+0x18], R5 ;  /* 0x0000180501007387 */ /* 0x0001e20000100800 */
[----:B------:R-:W-:-:S02]  /*0ff0*/  @!P6 IMAD.IADD R9, R9, 0x1, -R42 ;  /* 0x000000010909e824 */ /* 0x000fc400078e0a2a */
[C---:B------:R-:W-:Y:S02]  /*1000*/  IMAD R3, R42.reuse, R3, R13 ;  /* 0x000000032a037224 */ /* 0x040fe400078e020d */
[----:B------:R-:W-:Y:S01]  /*1010*/  IMAD.MOV R4, RZ, RZ, -R4 ;  /* 0x000000ffff047224 */ /* 0x000fe200078e0a04 */
[C---:B------:R-:W-:Y:S01]  /*1020*/  ISETP.GT.U32.AND P6, PT, R42.reuse, R9, PT ;  /* 0x000000092a00720c */ /* 0x040fe20003fc4070 */
[----:B------:R-:W-:Y:S02]  /*1030*/  IMAD.MOV.U32 R13, RZ, RZ, R8 ;  /* 0x000000ffff0d7224 */ /* 0x000fe400078e0008 */
[----:B------:R-:W-:Y:S01]  /*1040*/  IMAD R11, R42, R4, R15 ;  /* 0x000000042a0b7224 */ /* 0x000fe200078e020f */
[----:B------:R-:W-:Y:S01]  /*1050*/  IABS R15, R14 ;  /* 0x0000000e000f7213 */ /* 0x000fe20000000000 */
[----:B------:R-:W-:-:S04]  /*1060*/  IMAD.HI.U32 R4, R2, R13, RZ ;  /* 0x0000000d02047227 */ /* 0x000fc800078e00ff */
[----:B------:R-:W-:Y:S01]  /*1070*/  @!P5 IMAD.IADD R7, R7, 0x1, -R42 ;  /* 0x000000010707d824 */ /* 0x000fe200078e0a2a */
[----:B------:R-:W-:Y:S01]  /*1080*/  ISETP.GT.U32.AND P5, PT, R42, R3, PT ;  /* 0x000000032a00720c */ /* 0x000fe20003fa4070 */
[----:B------:R-:W-:-:S04]  /*1090*/  IMAD.HI.U32 R8, R2, R17, RZ ;  /* 0x0000001102087227 */ /* 0x000fc800078e00ff */
[----:B------:R-:W-:Y:S02]  /*10a0*/  IMAD.MOV R4, RZ, RZ, -R4 ;  /* 0x000000ffff047224 */ /* 0x000fe400078e0a04 */
[----:B0-----:R-:W-:Y:S02]  /*10b0*/  IMAD.MOV.U32 R5, RZ, RZ, R7 ;  /* 0x000000ffff057224 */ /* 0x001fe400078e0007 */
[----:B------:R-:W-:Y:S02]  /*10c0*/  IMAD.MOV R8, RZ, RZ, -R8 ;  /* 0x000000ffff087224 */ /* 0x000fe400078e0a08 */
[C---:B------:R-:W-:Y:S02]  /*10d0*/  IMAD R7, R42.reuse, R4, R13 ;  /* 0x000000042a077224 */ /* 0x040fe400078e020d */
[C---:B------:R-:W-:Y:S01]  /*10e0*/  IMAD R13, R42.reuse, R8, R17 ;  /* 0x000000082a0d7224 */ /* 0x040fe200078e0211 */
[----:B------:R-:W-:Y:S01]  /*10f0*/  IABS R8, R16 ;  /* 0x0000001000087213 */ /* 0x000fe20000000000 */
[--C-:B------:R-:W-:Y:S01]  /*1100*/  @!P6 IMAD.IADD R9, R9, 0x1, -R42.reuse ;  /* 0x000000010909e824 */ /* 0x100fe200078e0a2a */
[----:B------:R-:W-:Y:S01]  /*1110*/  ISETP.GT.U32.AND P6, PT, R42, R7, PT ;  /* 0x000000072a00720c */ /* 0x000fe20003fc4070 */
[----:B------:R-:W-:Y:S01]  /*1120*/  VIADD R12, R0, 0xf5 ;  /* 0x000000f5000c7836 */ /* 0x000fe20000000000 */
[----:B------:R-:W-:Y:S01]  /*1130*/  IABS R17, R18 ;  /* 0x0000001200117213 */ /* 0x000fe20000000000 */
[----:B------:R-:W-:Y:S01]  /*1140*/  @!P5 IMAD.IADD R3, R3, 0x1, -R42 ;  /* 0x000000010303d824 */ /* 0x000fe200078e0a2a */
[----:B------:R-:W-:Y:S01]  /*1150*/  ISETP.GT.U32.AND P5, PT, R42, R13, PT ;  /* 0x0000000d2a00720c */ /* 0x000fe20003fa4070 */
[----:B------:R-:W-:Y:S01]  /*1160*/  @!P4 IMAD.MOV R5, RZ, RZ, -R5 ;  /* 0x000000ffff05c224 */ /* 0x000fe200078e0a05 */
[----:B------:R-:W-:-:S02]  /*1170*/  IABS R19, R12 ;  /* 0x0000000c00137213 */ /* 0x000fc40000000000 */
[----:B------:R-:W-:Y:S02]  /*1180*/  ISETP.GT.U32.AND P4, PT, R42, R11, PT ;  /* 0x0000000b2a00720c */ /* 0x000fe40003f84070 */
[----:B------:R0:W-:Y:S01]  /*1190*/  STL [R1+0x14], R5 ;  /* 0x0000140501007387 */ /* 0x0001e20000100800 */
[----:B------:R-:W-:-:S04]  /*11a0*/  IMAD.HI.U32 R4, R2, R19, RZ ;  /* 0x0000001302047227 */ /* 0x000fc800078e00ff */
[----:B------:R-:W-:Y:S02]  /*11b0*/  @!P6 IMAD.IADD R7, R7, 0x1, -R42 ;  /* 0x000000010707e824 */ /* 0x000fe400078e0a2a */
[----:B------:R-:W-:Y:S02]  /*11c0*/  IMAD.MOV R4, RZ, RZ, -R4 ;  /* 0x000000ffff047224 */ /* 0x000fe400078e0a04 */
[----:B------:R-:W-:Y:S01]  /*11d0*/  @!P5 IMAD.IADD R13, R13, 0x1, -R42 ;  /* 0x000000010d0dd824 */ /* 0x000fe200078e0a2a */
[C---:B------:R-:W-:Y:S01]  /*11e0*/  ISETP.GT.U32.AND P5, PT, R42.reuse, R7, PT ;  /* 0x000000072a00720c */ /* 0x040fe20003fa4070 */
[----:B------:R-:W-:Y:S02]  /*11f0*/  IMAD R19, R42, R4, R19 ;  /* 0x000000042a137224 */ /* 0x000fe400078e0213 */
[----:B------:R-:W-:-:S04]  /*1200*/  IMAD.HI.U32 R4, R2, R15, RZ ;  /* 0x0000000f02047227 */ /* 0x000fc800078e00ff */
[----:B------:R-:W-:Y:S01]  /*1210*/  @!P4 IMAD.IADD R11, R11, 0x1, -R42 ;  /* 0x000000010b0bc824 */ /* 0x000fe200078e0a2a */
[C---:B------:R-:W-:Y:S01]  /*1220*/  ISETP.GT.U32.AND P4, PT, R42.reuse, R3, PT ;  /* 0x000000032a00720c */ /* 0x040fe20003f84070 */
[----:B------:R-:W-:Y:S02]  /*1230*/  IMAD.MOV R4, RZ, RZ, -R4 ;  /* 0x000000ffff047224 */ /* 0x000fe400078e0a04 */
[----:B0-----:R-:W-:Y:S01]  /*1240*/  IMAD.MOV.U32 R5, RZ, RZ, R9 ;  /* 0x000000ffff057224 */ /* 0x001fe200078e0009 */
[C---:B------:R-:W-:Y:S01]  /*1250*/  ISETP.GT.U32.AND P6, PT, R42.reuse, R11, PT ;  /* 0x0000000b2a00720c */ /* 0x040fe20003fc4070 */
[C---:B------:R-:W-:Y:S02]  /*1260*/  IMAD R20, R42.reuse, R4, R15 ;  /* 0x000000042a147224 */ /* 0x040fe400078e020f */
[----:B------:R-:W-:Y:S02]  /*1270*/  @!P5 IMAD.IADD R7, R7, 0x1, -R42 ;  /* 0x000000010707d824 */ /* 0x000fe400078e0a2a */
[----:B------:R-:W-:Y:S01]  /*1280*/  @!P2 IMAD.MOV R5, RZ, RZ, -R5 ;  /* 0x000000ffff05a224 */ /* 0x000fe200078e0a05 */
[C---:B------:R-:W-:Y:S01]  /*1290*/  ISETP.GT.U32.AND P5, PT, R42.reuse, R20, PT ;  /* 0x000000142a00720c */ /* 0x040fe20003fa4070 */
[----:B------:R-:W-:Y:S01]  /*12a0*/  IMAD.MOV.U32 R9, RZ, RZ, R8 ;  /* 0x000000ffff097224 */ /* 0x000fe200078e0008 */
[C---:B------:R-:W-:Y:S01]  /*12b0*/  ISETP.GT.U32.AND P2, PT, R42.reuse, R13, PT ;  /* 0x0000000d2a00720c */ /* 0x040fe20003f44070 */
[--C-:B------:R-:W-:Y:S01]  /*12c0*/  @!P4 IMAD.IADD R3, R3, 0x1, -R42.reuse ;  /* 0x000000010303c824 */ /* 0x100fe200078e0a2a */
[----:B------:R-:W-:Y:S01]  /*12d0*/  ISETP.GT.U32.AND P4, PT, R42, R19, PT ;  /* 0x000000132a00720c */ /* 0x000fe20003f84070 */
[----:B------:R-:W-:Y:S01]  /*12e0*/  IMAD.HI.U32 R8, R2, R17, RZ ;  /* 0x0000001102087227 */ /* 0x000fe200078e00ff */
[----:B------:R-:W-:Y:S03]  /*12f0*/  STL [R1+0x10], R5 ;  /* 0x0000100501007387 */ /* 0x000fe60000100800 */
[----:B------:R-:W-:Y:S01]  /*1300*/  @!P6 IMAD.IADD R11, R11, 0x1, -R42 ;  /* 0x000000010b0be824 */ /* 0x000fe200078e0a2a */
[----:B------:R-:W-:Y:S01]  /*1310*/  ISETP.GE.AND P6, PT, R10, RZ, PT ;  /* 0x000000ff0a00720c */ /* 0x000fe20003fc6270 */
[----:B------:R-:W-:-:S02]  /*1320*/  VIADD R10, R0, 0xf1 ;  /* 0x000000f1000a7836 */ /* 0x000fc40000000000 */
[----:B------:R-:W-:Y:S02]  /*1330*/  @!P5 IMAD.IADD R20, R20, 0x1, -R42 ;  /* 0x000000011414d824 */ /* 0x000fe400078e0a2a */
[----:B------:R-:W-:Y:S01]  /*1340*/  IMAD.MOV.U32 R6, RZ, RZ, R3 ;  /* 0x000000ffff067224 */ /* 0x000fe200078e0003 */
[----:B------:R-:W-:Y:S01]  /*1350*/  IABS R15, R10 ;  /* 0x0000000a000f7213 */ /* 0x000fe20000000000 */
[----:B------:R-:W-:Y:S01]  /*1360*/  IMAD.HI.U32 R4, R2, R9, RZ ;  /* 0x0000000902047227 */ /* 0x000fe200078e00ff */
[----:B------:R-:W-:-:S03]  /*1370*/  ISETP.GT.U32.AND P5, PT, R42, R20, PT ;  /* 0x000000142a00720c */ /* 0x000fc60003fa4070 */
[----:B------:R-:W-:-:S04]  /*1380*/  IMAD.HI.U32 R3, R2, R15, RZ ;  /* 0x0000000f02037227 */ /* 0x000fc800078e00ff */
[----:B------:R-:W-:Y:S02]  /*1390*/  IMAD.MOV R3, RZ, RZ, -R3 ;  /* 0x000000ffff037224 */ /* 0x000fe400078e0a03 */
[----:B------:R-:W-:Y:S02]  /*13a0*/  @!P1 IMAD.MOV R6, RZ, RZ, -R6 ;  /* 0x000000ffff069224 */ /* 0x000fe400078e0a06 */
[----:B------:R-:W-:Y:S02]  /*13b0*/  IMAD R26, R42, R3, R15 ;  /* 0x000000032a1a7224 */ /* 0x000fe400078e020f */
[----:B------:R-:W-:Y:S01]  /*13c0*/  @!P2 IMAD.IADD R13, R13, 0x1, -R42 ;  /* 0x000000010d0da824 */ /* 0x000fe200078e0a2a */
[----:B------:R0:W-:Y:S01]  /*13d0*/  STL [R1+0xc], R6 ;  /* 0x00000c0601007387 */ /* 0x0001e20000100800 */
[----:B------:R-:W-:Y:S01]  /*13e0*/  IMAD.MOV R8, RZ, RZ, -R8 ;  /* 0x000000ffff087224 */ /* 0x000fe200078e0a08 */
[----:B------:R-:W-:Y:S01]  /*13f0*/  ISETP.GE.AND P2, PT, R12, RZ, PT ;  /* 0x000000ff0c00720c */ /* 0x000fe20003f46270 */
[----:B------:R-:W-:Y:S01]  /*1400*/  @!P5 IMAD.IADD R20, R20, 0x1, -R42 ;  /* 0x000000011414d824 */ /* 0x000fe200078e0a2a */
[----:B------:R-:W-:Y:S01]  /*1410*/  ISETP.GT.U32.AND P5, PT, R42, R26, PT ;  /* 0x0000001a2a00720c */ /* 0x000fe20003fa4070 */
[----:B------:R-:W-:-:S02]  /*1420*/  IMAD.MOV R4, RZ, RZ, -R4 ;  /* 0x000000ffff047224 */ /* 0x000fc400078e0a04 */
[----:B------:R-:W-:Y:S01]  /*1430*/  @!P4 IMAD.IADD R19, R19, 0x1, -R42 ;  /* 0x000000011313c824 */ /* 0x000fe200078e0a2a */
[----:B------:R-:W-:Y:S01]  /*1440*/  ISETP.GE.AND P4, PT, R14, RZ, PT ;  /* 0x000000ff0e00720c */ /* 0x000fe20003f86270 */
[C---:B------:R-:W-:Y:S02]  /*1450*/  IMAD R24, R42.reuse, R8, R17 ;  /* 0x000000082a187224 */ /* 0x040fe400078e0211 */
[----:B0-----:R-:W-:Y:S01]  /*1460*/  IMAD.MOV.U32 R6, RZ, RZ, R13 ;  /* 0x000000ffff067224 */ /* 0x001fe200078e000d */
[----:B------:R-:W-:Y:S01]  /*1470*/  ISETP.GT.U32.AND P1, PT, R42, R19, PT ;  /* 0x000000132a00720c */ /* 0x000fe20003f24070 */
[----:B------:R-:W-:Y:S02]  /*1480*/  VIADD R8, R0, 0xf0 ;  /* 0x000000f000087836 */ /* 0x000fe40000000000 */
[----:B------:R-:W-:Y:S02]  /*1490*/  IMAD R22, R42, R4, R9 ;  /* 0x000000042a167224 */ /* 0x000fe400078e0209 */
[----:B------:R-:W-:-:S02]  /*14a0*/  IMAD.MOV.U32 R5, RZ, RZ, R11 ;  /* 0x000000ffff057224 */ /* 0x000fc400078e000b */
[----:B------:R-:W-:Y:S01]  /*14b0*/  @!P6 IMAD.MOV R6, RZ, RZ, -R6 ;  /* 0x000000ffff06e224 */ /* 0x000fe200078e0a06 */
[----:B------:R-:W-:Y:S01]  /*14c0*/  ISETP.GT.U32.AND P6, PT, R42, R24, PT ;  /* 0x000000182a00720c */ /* 0x000fe20003fc4070 */
[----:B------:R-:W-:Y:S01]  /*14d0*/  IMAD.MOV.U32 R4, RZ, RZ, R7 ;  /* 0x000000ffff047224 */ /* 0x000fe200078e0007 */
[----:B------:R-:W-:Y:S01]  /*14e0*/  IABS R7, R8 ;  /* 0x0000000800077213 */ /* 0x000fe20000000000 */
[----:B------:R-:W-:Y:S02]  /*14f0*/  VIADD R12, R0, 0xef ;  /* 0x000000ef000c7836 */ /* 0x000fe40000000000 */
[----:B------:R-:W-:Y:S01]  /*1500*/  @!P3 IMAD.MOV R5, RZ, RZ, -R5 ;  /* 0x000000ffff05b224 */ /* 0x000fe200078e0a05 */
[----:B------:R-:W-:Y:S01]  /*1510*/  ISETP.GT.U32.AND P3, PT, R42, R22, PT ;  /* 0x000000162a00720c */ /* 0x000fe20003f64070 */
[----:B------:R-:W-:Y:S01]  /*1520*/  @!P5 IMAD.IADD R26, R26, 0x1, -R42 ;  /* 0x000000011a1ad824 */ /* 0x000fe200078e0a2a */
[----:B------:R-:W-:Y:S01]  /*1530*/  IABS R9, R12 ;  /* 0x0000000c00097213 */ /* 0x000fe20000000000 */
[----:B------:R-:W-:Y:S01]  /*1540*/  IMAD.HI.U32 R3, R2, R7, RZ ;  /* 0x0000000702037227 */ /* 0x000fe200078e00ff */
[----:B------:R-:W-:Y:S02]  /*1550*/  STL [R1+0x8], R5 ;  /* 0x0000080501007387 */ /* 0x000fe40000100800 */
[----:B------:R-:W-:Y:S01]  /*1560*/  ISETP.GT.U32.AND P5, PT, R42, R26, PT ;  /* 0x0000001a2a00720c */ /* 0x000fe20003fa4070 */
[----:B------:R-:W-:-:S02]  /*1570*/  IMAD.MOV R28, RZ, RZ, -R3 ;  /* 0x000000ffff1c7224 */ /* 0x000fc400078e0a03 */
[----:B------:R-:W-:-:S04]  /*1580*/  IMAD.HI.U32 R3, R2, R9, RZ ;  /* 0x0000000902037227 */ /* 0x000fc800078e00ff */
[--C-:B------:R-:W-:Y:S01]  /*1590*/  @!P1 IMAD.IADD R19, R19, 0x1, -R42.reuse ;  /* 0x0000000113139824 */ /* 0x100fe200078e0a2a */
[----:B------:R-:W-:Y:S01]  /*15a0*/  ISETP.GE.AND P1, PT, R18, RZ, PT ;  /* 0x000000ff1200720c */ /* 0x000fe20003f26270 */
[--C-:B------:R-:W-:Y:S02]  /*15b0*/  @!P6 IMAD.IADD R24, R24, 0x1, -R42.reuse ;  /* 0x000000011818e824 */ /* 0x100fe400078e0a2a */
[----:B------:R-:W-:Y:S02]  /*15c0*/  IMAD.MOV R3, RZ, RZ, -R3 ;  /* 0x000000ffff037224 */ /* 0x000fe400078e0a03 */
[----:B------:R-:W-:Y:S01]  /*15d0*/  @!P3 IMAD.IADD R22, R22, 0x1, -R42 ;  /* 0x000000011616b824 */ /* 0x000fe200078e0a2a */
[----:B------:R-:W-:Y:S01]  /*15e0*/  ISETP.GE.AND P3, PT, R10, RZ, PT ;  /* 0x000000ff0a00720c */ /* 0x000fe20003f66270 */
[----:B------:R-:W-:Y:S01]  /*15f0*/  @!P2 IMAD.MOV R19, RZ, RZ, -R19 ;  /* 0x000000ffff13a224 */ /* 0x000fe200078e0a13 */
[C---:B------:R-:W-:Y:S01]  /*1600*/  ISETP.GT.U32.AND P2, PT, R42.reuse, R24, PT ;  /* 0x000000182a00720c */ /* 0x040fe20003f44070 */
[----:B------:R-:W-:Y:S01]  /*1610*/  @!P0 IMAD.MOV R4, RZ, RZ, -R4 ;  /* 0x000000ffff048224 */ /* 0x000fe200078e0a04 */
[C---:B------:R-:W-:Y:S01]  /*1620*/  ISETP.GT.U32.AND P6, PT, R42.reuse, R22, PT ;  /* 0x000000162a00720c */ /* 0x040fe20003fc4070 */
[----:B------:R-:W-:Y:S01]  /*1630*/  IMAD R30, R42, R3, R9 ;  /* 0x000000032a1e7224 */ /* 0x000fe200078e0209 */
[----:B------:R-:W-:Y:S01]  /*1640*/  ISETP.GE.AND P0, PT, R16, RZ, PT ;  /* 0x000000ff1000720c */ /* 0x000fe20003f06270 */
[----:B------:R-:W-:Y:S01]  /*1650*/  VIADD R10, R0, 0xee ;  /* 0x000000ee000a7836 */ /* 0x000fe20000000000 */
[----:B------:R0:W-:Y:S01]  /*1660*/  STL [R1+0x4], R4 ;  /* 0x0000040401007387 */ /* 0x0001e20000100800 */
[----:B------:R-:W-:Y:S01]  /*1670*/  @!P5 IMAD.IADD R26, R26, 0x1, -R42 ;  /* 0x000000011a1ad824 */ /* 0x000fe200078e0a2a */
[C---:B------:R-:W-:Y:S01]  /*1680*/  ISETP.GT.U32.AND P5, PT, R42.reuse, R30, PT ;  /* 0x0000001e2a00720c */ /* 0x040fe20003fa4070 */
[----:B------:R-:W-:Y:S01]  /*1690*/  IMAD R28, R42, R28, R7 ;  /* 0x0000001c2a1c7224 */ /* 0x000fe200078e0207 */
[----:B------:R-:W-:Y:S01]  /*16a0*/  STL [R1+0xba0], R6 ;  /* 0x000ba00601007387 */ /* 0x000fe20000100800 */
[----:B------:R-:W-:-:S02]  /*16b0*/  VIADD R13, R0, 0xed ;  /* 0x000000ed000d7836 */ /* 0x000fc40000000000 */
[--C-:B------:R-:W-:Y:S01]  /*16c0*/  @!P2 IMAD.IADD R24, R24, 0x1, -R42.reuse ;  /* 0x000000011818a824 */ /* 0x100fe200078e0a2a */
[----:B------:R-:W-:Y:S01]  /*16d0*/  ISETP.GE.AND P2, PT, R8, RZ, PT ;  /* 0x000000ff0800720c */ /* 0x000fe20003f46270 */
[----:B------:R-:W-:Y:S01]  /*16e0*/  VIADD R8, R0, 0xec ;  /* 0x000000ec00087836 */ /* 0x000fe20000000000 */
[----:B0-----:R-:W-:Y:S01]  /*16f0*/  IABS R4, R10 ;  /* 0x0000000a00047213 */ /* 0x001fe20000000000 */
[----:B------:R-:W-:Y:S01]  /*1700*/  @!P6 IMAD.IADD R22, R22, 0x1, -R42 ;  /* 0x000000011616e824 */ /* 0x000fe200078e0a2a */
[----:B------:R-:W-:Y:S01]  /*1710*/  ISETP.GT.U32.AND P6, PT, R42, R28, PT ;  /* 0x0000001c2a00720c */ /* 0x000fe20003fc4070 */
[----:B------:R-:W-:Y:S01]  /*1720*/  @!P4 IMAD.MOV R20, RZ, RZ, -R20 ;  /* 0x000000ffff14c224 */ /* 0x000fe200078e0a14 */
[----:B------:R-:W-:Y:S01]  /*1730*/  IABS R35, R8 ;  /* 0x0000000800237213 */ /* 0x000fe20000000000 */
[----:B------:R-:W-:Y:S01]  /*1740*/  IMAD.MOV.U32 R7, RZ, RZ, R4 ;  /* 0x000000ffff077224 */ /* 0x000fe200078e0004 */
[----:B------:R-:W-:Y:S01]  /*1750*/  IABS R11, R13 ;  /* 0x0000000d000b7213 */ /* 0x000fe20000000000 */
[----:B------:R-:W-:Y:S01]  /*1760*/  @!P5 IMAD.IADD R30, R30, 0x1, -R42 ;  /* 0x000000011e1ed824 */ /* 0x000fe200078e0a2a */
[----:B------:R-:W-:Y:S01]  /*1770*/  STL [R1+0xba4], R19 ;  /* 0x000ba41301007387 */ /* 0x000fe20000100800 */
[----:B------:R-:W-:-:S03]  /*1780*/  IMAD.HI.U32 R3, R2, R7, RZ ;  /* 0x0000000702037227 */ /* 0x000fc600078e00ff */
[----:B------:R-:W-:Y:S01]  /*1790*/  ISETP.GT.U32.AND P5, PT, R42, R30, PT ;  /* 0x0000001e2a00720c */ /* 0x000fe20003fa4070 */
[----:B------:R-:W-:Y:S01]  /*17a0*/  IMAD.MOV R3, RZ, RZ, -R3 ;  /* 0x000000ffff037224 */ /* 0x000fe200078e0a03 */
[----:B------:R-:W-:Y:S01]  /*17b0*/  STL [R1+0xba8], R20 ;  /* 0x000ba81401007387 */ /* 0x000fe20000100800 */
[----:B------:R-:W-:Y:S01]  /*17c0*/  @!P6 IMAD.IADD R28, R28, 0x1, -R42 ;  /* 0x000000011c1ce824 */ /* 0x000fe200078e0a2a */
[----:B------:R-:W-:Y:S01]  /*17d0*/  ISETP.GE.AND P6, PT, R12, RZ, PT ;  /* 0x000000ff0c00720c */ /* 0x000fe20003fc6270 */
[----:B------:R-:W-:Y:S02]  /*17e0*/  IMAD R32, R42, R3, R7 ;  /* 0x000000032a207224 */ /* 0x000fe400078e0207 */
[----:B------:R-:W-:Y:S01]  /*17f0*/  IMAD.HI.U32 R3, R2, R35, RZ ;  /* 0x0000002302037227 */ /* 0x000fe200078e00ff */
[----:B------:R-:W-:-:S03]  /*1800*/  ISETP.GT.U32.AND P4, PT, R42, R28, PT ;  /* 0x0000001c2a00720c */ /* 0x000fc60003f84070 */
[----:B------:R-:W-:Y:S02]  /*1810*/  IMAD.MOV R3, RZ, RZ, -R3 ;  /* 0x000000ffff037224 */ /* 0x000fe400078e0a03 */
[----:B------:R-:W-:Y:S01]  /*1820*/  @!P0 IMAD.MOV R22, RZ, RZ, -R22 ;  /* 0x000000ffff168224 */ /* 0x000fe200078e0a16 */
[C---:B------:R-:W-:Y:S01]  /*1830*/  ISETP.GT.U32.AND P0, PT, R42.reuse, R32, PT ;  /* 0x000000202a00720c */ /* 0x040fe20003f04070 */
[----:B------:R-:W-:Y:S02]  /*1840*/  IMAD R35, R42, R3, R35 ;  /* 0x000000032a237224 */ /* 0x000fe400078e0223 */
[----:B------:R-:W-:Y:S01]  /*1850*/  @!P5 IMAD.IADD R30, R30, 0x1, -R42 ;  /* 0x000000011e1ed824 */ /* 0x000fe200078e0a2a */
[----:B------:R-:W-:Y:S01]  /*1860*/  STL [R1+0xbac], R22 ;  /* 0x000bac1601007387 */ /* 0x000fe20000100800 */
[----:B------:R-:W-:Y:S01]  /*1870*/  IMAD.HI.U32 R4, R2, R11, RZ ;  /* 0x0000000b02047227 */ /* 0x000fe200078e00ff */
[----:B------:R-:W-:-:S03]  /*1880*/  ISETP.GT.U32.AND P5, PT, R42, R35, PT ;  /* 0x000000232a00720c */ /* 0x000fc60003fa4070 */
[----:B------:R-:W-:Y:S02]  /*1890*/  VIADD R9, R0, 0xeb ;  /* 0x000000eb00097836 */ /* 0x000fe40000000000 */
[----:B------:R-:W-:Y:S02]  /*18a0*/  IMAD.MOV R4, RZ, RZ, -R4 ;  /* 0x000000ffff047224 */ /* 0x000fe400078e0a04 */
[----:B------:R-:W-:Y:S01]  /*18b0*/  @!P4 IMAD.IADD R28, R28, 0x1, -R42 ;  /* 0x000000011c1cc824 */ /* 0x000fe200078e0a2a */
[----:B------:R-:W-:Y:S01]  /*18c0*/  IABS R37, R9 ;  /* 0x0000000900257213 */ /* 0x000fe20000000000 */
[----:B------:R-:W-:Y:S01]  /*18d0*/  IMAD R34, R42, R4, R11 ;  /* 0x000000042a227224 */ /* 0x000fe200078e020b */
[----:B------:R-:W-:Y:S01]  /*18e0*/  ISETP.GE.AND P4, PT, R13, RZ, PT ;  /* 0x000000ff0d00720c */ /* 0x000fe20003f86270 */
[----:B------:R-:W-:Y:S02]  /*18f0*/  VIADD R4, R0, 0xea ;  /* 0x000000ea00047836 */ /* 0x000fe40000000000 */
[----:B------:R-:W-:-:S03]  /*1900*/  IMAD.HI.U32 R3, R2, R37, RZ ;  /* 0x0000002502037227 */ /* 0x000fc600078e00ff */
[----:B------:R-:W-:Y:S01]  /*1910*/  IABS R39, R4 ;  /* 0x0000000400277213 */ /* 0x000fe20000000000 */
[--C-:B------:R-:W-:Y:S01]  /*1920*/  @!P0 IMAD.IADD R32, R32, 0x1, -R42.reuse ;  /* 0x0000000120208824 */ /* 0x100fe200078e0a2a */
[----:B------:R-:W-:Y:S01]  /*1930*/  ISETP.GE.AND P0, PT, R8, RZ, PT ;  /* 0x000000ff0800720c */ /* 0x000fe20003f06270 */
[----:B------:R-:W-:Y:S02]  /*1940*/  @!P5 IMAD.IADD R35, R35, 0x1, -R42 ;  /* 0x000000012323d824 */ /* 0x000fe400078e0a2a */
[----:B------:R-:W-:Y:S02]  /*1950*/  IMAD.MOV R3, RZ, RZ, -R3 ;  /* 0x000000ffff037224 */ /* 0x000fe400078e0a03 */
[----:B------:R-:W-:Y:S01]  /*1960*/  @!P2 IMAD.MOV R28, RZ, RZ, -R28 ;  /* 0x000000ffff1ca224 */ /* 0x000fe200078e0a1c */
[C---:B------:R-:W-:Y:S01]  /*1970*/  ISETP.GT.U32.AND P2, PT, R42.reuse, R32, PT ;  /* 0x000000202a00720c */ /* 0x040fe20003f44070 */
[C---:B------:R-:W-:Y:S01]  /*1980*/  IMAD R37, R42.reuse, R3, R37 ;  /* 0x000000032a257224 */ /* 0x040fe200078e0225 */
[C---:B------:R-:W-:Y:S01]  /*1990*/  ISETP.GT.U32.AND P5, PT, R42.reuse, R35, PT ;  /* 0x000000232a00720c */ /* 0x040fe20003fa4070 */
[----:B------:R-:W-:Y:S01]  /*19a0*/  @!P3 IMAD.MOV R26, RZ, RZ, -R26 ;  /* 0x000000ffff1ab224 */ /* 0x000fe200078e0a1a */
[----:B------:R-:W-:Y:S01]  /*19b0*/  ISETP.GT.U32.AND P3, PT, R42, R34, PT ;  /* 0x000000222a00720c */ /* 0x000fe20003f64070 */
[----:B------:R-:W-:-:S04]  /*19c0*/  IMAD.HI.U32 R3, R2, R39, RZ ;  /* 0x0000002702037227 */ /* 0x000fc800078e00ff */
[----:B------:R-:W-:Y:S02]  /*19d0*/  IMAD.MOV R3, RZ, RZ, -R3 ;  /* 0x000000ffff037224 */ /* 0x000fe400078e0a03 */
[----:B------:R-:W-:Y:S02]  /*19e0*/  VIADD R7, R0, 0xe9 ;  /* 0x000000e900077836 */ /* 0x000fe40000000000 */
[----:B------:R-:W-:Y:S02]  /*19f0*/  IMAD R39, R42, R3, R39 ;  /* 0x000000032a277224 */ /* 0x000fe400078e0227 */
[--C-:B------:R-:W-:Y:S01]  /*1a00*/  @!P2 IMAD.IADD R32, R32, 0x1, -R42.reuse ;  /* 0x000000012020a824 */ /* 0x100fe200078e0a2a */
[C---:B------:R-:W-:Y:S01]  /*1a10*/  ISETP.GT.U32.AND P2, PT, R42.reuse, R37, PT ;  /* 0x000000252a00720c */ /* 0x040fe20003f44070 */
[----:B------:R-:W-:Y:S01]  /*1a20*/  @!P5 IMAD.IADD R35, R35, 0x1, -R42 ;  /* 0x000000012323d824 */ /* 0x000fe200078e0a2a */
[----:B------:R-:W-:Y:S01]  /*1a30*/  ISETP.GT.U32.AND P5, PT, R42, R39, PT ;  /* 0x000000272a00720c */ /* 0x000fe20003fa4070 */
[----:B------:R-:W-:Y:S01]  /*1a40*/  @!P1 IMAD.MOV R24, RZ, RZ, -R24 ;  /* 0x000000ffff189224 */ /* 0x000fe200078e0a18 */
[----:B------:R-:W-:Y:S01]  /*1a50*/  ISETP.GE.AND P1, PT, R10, RZ, PT ;  /* 0x000000ff0a00720c */ /* 0x000fe20003f26270 */
[----:B------:R-:W-:Y:S01]  /*1a60*/  @!P3 IMAD.IADD R34, R34, 0x1, -R42 ;  /* 0x000000012222b824 */ /* 0x000fe200078e0a2a */
[----:B------:R-:W-:Y:S01]  /*1a70*/  IABS R41, R7 ;  /* 0x0000000700297213 */ /* 0x000fe20000000000 */
[----:B------:R-:W-:Y:S01]  /*1a80*/  @!P6 IMAD.MOV R30, RZ, RZ, -R30 ;  /* 0x000000ffff1ee224 */ /* 0x000fe200078e0a1e */
[----:B------:R-:W-:Y:S01]  /*1a90*/  ISETP.GE.AND P6, PT, R9, RZ, PT ;  /* 0x000000ff0900720c */ /* 0x000fe20003fc6270 */
[----:B------:R-:W-:Y:S01]  /*1aa0*/  VIADD R8, R0, 0xe8 ;  /* 0x000000e800087836 */ /* 0x000fe20000000000 */
[----:B------:R-:W-:Y:S01]  /*1ab0*/  ISETP.GT.U32.AND P3, PT, R42, R34, PT ;  /* 0x000000222a00720c */ /* 0x000fe20003f64070 */
[----:B------:R-:W-:-:S03]  /*1ac0*/  IMAD.HI.U32 R3, R2, R41, RZ ;  /* 0x0000002902037227 */ /* 0x000fc600078e00ff */
[----:B------:R-:W-:Y:S01]  /*1ad0*/  IABS R43, R8 ;  /* 0x00000008002b7213 */ /* 0x000fe20000000000 */
[----:B------:R-:W-:Y:S02]  /*1ae0*/  VIADD R9, R0, 0xe7 ;  /* 0x000000e700097836 */ /* 0x000fe40000000000 */
[--C-:B------:R-:W-:Y:S01]  /*1af0*/  @!P2 IMAD.IADD R37, R37, 0x1, -R42.reuse ;  /* 0x000000012525a824 */ /* 0x100fe200078e0a2a */
[----:B------:R-:W-:Y:S01]  /*1b00*/  ISETP.GE.AND P2, PT, R7, RZ, PT ;  /* 0x000000ff0700720c */ /* 0x000fe20003f46270 */
[----:B------:R-:W-:Y:S01]  /*1b10*/  @!P5 IMAD.IADD R39, R39, 0x1, -R42 ;  /* 0x000000012727d824 */ /* 0x000fe200078e0a2a */
[----:B------:R-:W-:Y:S01]  /*1b20*/  IABS R45, R9 ;  /* 0x00000009002d7213 */ /* 0x000fe20000000000 */
[----:B------:R-:W-:Y:S02]  /*1b30*/  IMAD.MOV R3, RZ, RZ, -R3 ;  /* 0x000000ffff037224 */ /* 0x000fe400078e0a03 */
[----:B------:R-:W-:Y:S01]  /*1b40*/  @!P1 IMAD.MOV R32, RZ, RZ, -R32 ;  /* 0x000000ffff209224 */ /* 0x000fe200078e0a20 */
[C---:B------:R-:W-:Y:S01]  /*1b50*/  ISETP.GT.U32.AND P1, PT, R42.reuse, R37, PT ;  /* 0x000000252a00720c */ /* 0x040fe20003f24070 */
[C---:B------:R-:W-:Y:S01]  /*1b60*/  IMAD R41, R42.reuse, R3, R41 ;  /* 0x000000032a297224 */ /* 0x040fe200078e0229 */
[----:B------:R-:W-:Y:S01]  /*1b70*/  ISETP.GT.U32.AND P5, PT, R42, R39, PT ;  /* 0x000000272a00720c */ /* 0x000fe20003fa4070 */
[----:B------:R-:W-:Y:S01]  /*1b80*/  @!P3 IMAD.IADD R34, R34, 0x1, -R42 ;  /* 0x000000012222b824 */ /* 0x000fe200078e0a2a */
[----:B------:R-:W-:Y:S01]  /*1b90*/  ISETP.GE.AND P3, PT, R4, RZ, PT ;  /* 0x000000ff0400720c */ /* 0x000fe20003f66270 */
[----:B------:R-:W-:-:S04]  /*1ba0*/  IMAD.HI.U32 R3, R2, R43, RZ ;  /* 0x0000002b02037227 */ /* 0x000fc800078e00ff */
[----:B------:R-:W-:-:S04]  /*1bb0*/  IMAD.HI.U32 R4, R2, R45, RZ ;  /* 0x0000002d02047227 */ /* 0x000fc800078e00ff */
[----:B------:R-:W-:Y:S01]  /*1bc0*/  @!P4 IMAD.MOV R34, RZ, RZ, -R34 ;  /* 0x000000ffff22c224 */ /* 0x000fe200078e0a22 */
[C---:B------:R-:W-:Y:S01]  /*1bd0*/  ISETP.GT.U32.AND P4, PT, R42.reuse, R41, PT ;  /* 0x000000292a00720c */ /* 0x040fe20003f84070 */
[----:B------:R-:W-:Y:S02]  /*1be0*/  IMAD.MOV R3, RZ, RZ, -R3 ;  /* 0x000000ffff037224 */ /* 0x000fe400078e0a03 */
[----:B------:R-:W-:Y:S02]  /*1bf0*/  IMAD.MOV R4, RZ, RZ, -R4 ;  /* 0x000000ffff047224 */ /* 0x000fe400078e0a04 */
[C---:B------:R-:W-:Y:S02]  /*1c00*/  IMAD R43, R42.reuse, R3, R43 ;  /* 0x000000032a2b7224 */ /* 0x040fe400078e022b */
[----:B------:R-:W-:Y:S01]  /*1c10*/  @!P1 IMAD.IADD R37, R37, 0x1, -R42 ;  /* 0x0000000125259824 */ /* 0x000fe200078e0a2a */
[----:B------:R-:W-:Y:S01]  /*1c20*/  ISETP.GE.AND P1, PT, R9, RZ, PT ;  /* 0x000000ff0900720c */ /* 0x000fe20003f26270 */
[----:B------:R-:W-:-:S02]  /*1c30*/  IMAD R45, R42, R4, R45 ;  /* 0x000000042a2d7224 */ /* 0x000fc400078e022d */
[--C-:B------:R-:W-:Y:S01]  /*1c40*/  @!P5 IMAD.IADD R39, R39, 0x1, -R42.reuse ;  /* 0x000000012727d824 */ /* 0x100fe200078e0a2a */
[C---:B------:R-:W-:Y:S01]  /*1c50*/  ISETP.GT.U32.AND P5, PT, R42.reuse, R43, PT ;  /* 0x0000002b2a00720c */ /* 0x040fe20003fa4070 */
[----:B------:R-:W-:Y:S01]  /*1c60*/  @!P6 IMAD.MOV R37, RZ, RZ, -R37 ;  /* 0x000000ffff25e224 */ /* 0x000fe200078e0a25 */
[----:B------:R-:W-:Y:S01]  /*1c70*/  ISETP.GT.U32.AND P6, PT, R42, R45, PT ;  /* 0x0000002d2a00720c */ /* 0x000fe20003fc4070 */
[--C-:B------:R-:W-:Y:S02]  /*1c80*/  @!P4 IMAD.IADD R41, R41, 0x1, -R42.reuse ;  /* 0x000000012929c824 */ /* 0x100fe400078e0a2a */
[----:B------:R-:W-:Y:S02]  /*1c90*/  VIADD R7, R0, 0xe6 ;  /* 0x000000e600077836 */ /* 0x000fe40000000000 */
[----:B------:R-:W-:Y:S01]  /*1ca0*/  @!P0 IMAD.MOV R35, RZ, RZ, -R35 ;  /* 0x000000ffff238224 */ /* 0x000fe200078e0a23 */
[----:B------:R-:W-:Y:S01]  /*1cb0*/  ISETP.GT.U32.AND P4, PT, R42, R41, PT ;  /* 0x000000292a00720c */ /* 0x000fe20003f84070 */
[----:B------:R-:W-:Y:S01]  /*1cc0*/  VIADD R4, R0, 0xe5 ;  /* 0x000000e500047836 */ /* 0x000fe20000000000 */
[----:B------:R-:W-:Y:S01]  /*1cd0*/  ISETP.GE.AND P0, PT, R8, RZ, PT ;  /* 0x000000ff0800720c */ /* 0x000fe20003f06270 */
[----:B------:R-:W-:Y:S01]  /*1ce0*/  VIADD R8, R0, 0xe4 ;  /* 0x000000e400087836 */ /* 0x000fe20000000000 */
[----:B------:R-:W-:Y:S01]  /*1cf0*/  IABS R47, R7 ;  /* 0x00000007002f7213 */ /* 0x000fe20000000000 */
[--C-:B------:R-:W-:Y:S01]  /*1d00*/  @!P5 IMAD.IADD R43, R43, 0x1, -R42.reuse ;  /* 0x000000012b2bd824 */ /* 0x100fe200078e0a2a */
[----:B------:R-:W-:Y:S01]  /*1d10*/  IABS R49, R4 ;  /* 0x0000000400317213 */ /* 0x000fe20000000000 */
[----:B------:R-:W-:Y:S01]  /*1d20*/  @!P6 IMAD.IADD R45, R45, 0x1, -R42 ;  /* 0x000000012d2de824 */ /* 0x000fe200078e0a2a */
[----:B------:R-:W-:Y:S01]  /*1d30*/  IABS R51, R8 ;  /* 0x0000000800337213 */ /* 0x000fe20000000000 */
[----:B------:R-:W-:Y:S01]  /*1d40*/  IMAD.HI.U32 R3, R2, R47, RZ ;  /* 0x0000002f02037227 */ /* 0x000fe200078e00ff */
[----:B------:R-:W-:-:S02]  /*1d50*/  ISETP.GT.U32.AND P5, PT, R42, R43, PT ;  /* 0x0000002b2a00720c */ /* 0x000fc40003fa4070 */
[----:B------:R-:W-:Y:S01]  /*1d60*/  ISETP.GT.U32.AND P6, PT, R42, R45, PT ;  /* 0x0000002d2a00720c */ /* 0x000fe20003fc4070 */
[----:B------:R-:W-:Y:S01]  /*1d70*/  @!P3 IMAD.MOV R39, RZ, RZ, -R39 ;  /* 0x000000ffff27b224 */ /* 0x000fe200078e0a27 */
[----:B------:R-:W-:Y:S01]  /*1d80*/  ISETP.GE.AND P3, PT, R7, RZ, PT ;  /* 0x000000ff0700720c */ /* 0x000fe20003f66270 */
[----:B------:R-:W-:Y:S02]  /*1d90*/  IMAD.MOV R7, RZ, RZ, -R3 ;  /* 0x000000ffff077224 */ /* 0x000fe400078e0a03 */
[----:B------:R-:W-:Y:S01]  /*1da0*/  @!P4 IMAD.IADD R41, R41, 0x1, -R42 ;  /* 0x000000012929c824 */ /* 0x000fe200078e0a2a */
[----:B------:R-:W-:Y:S01]  /*1db0*/  ISETP.GE.AND P4, PT, R4, RZ, PT ;  /* 0x000000ff0400720c */ /* 0x000fe20003f86270 */
[----:B------:R-:W-:-:S04]  /*1dc0*/  IMAD.HI.U32 R4, R2, R51, RZ ;  /* 0x0000003302047227 */ /* 0x000fc800078e00ff */
[C---:B------:R-:W-:Y:S02]  /*1dd0*/  IMAD R47, R42.reuse, R7, R47 ;  /* 0x000000072a2f7224 */ /* 0x040fe400078e022f */
[----:B------:R-:W-:Y:S02]  /*1de0*/  IMAD.MOV R4, RZ, RZ, -R4 ;  /* 0x000000ffff047224 */ /* 0x000fe400078e0a04 */
[--C-:B------:R-:W-:Y:S01]  /*1df0*/  @!P5 IMAD.IADD R43, R43, 0x1, -R42.reuse ;  /* 0x000000012b2bd824 */ /* 0x100fe200078e0a2a */
[C---:B------:R-:W-:Y:S01]  /*1e00*/  ISETP.GT.U32.AND P5, PT, R42.reuse, R47, PT ;  /* 0x0000002f2a00720c */ /* 0x040fe20003fa4070 */
[----:B------:R-:W-:Y:S02]  /*1e10*/  IMAD R51, R42, R4, R51 ;  /* 0x000000042a337224 */ /* 0x000fe400078e0233 */
[----:B------:R-:W-:Y:S02]  /*1e20*/  @!P6 IMAD.IADD R45, R45, 0x1, -R42 ;  /* 0x000000012d2de824 */ /* 0x000fe400078e0a2a */
[----:B------:R-:W-:-:S04]  /*1e30*/  IMAD.HI.U32 R3, R2, R49, RZ ;  /* 0x0000003102037227 */ /* 0x000fc800078e00ff */
[----:B------:R-:W-:Y:S01]  /*1e40*/  @!P1 IMAD.MOV R45, RZ, RZ, -R45 ;  /* 0x000000ffff2d9224 */ /* 0x000fe200078e0a2d */
[----:B------:R-:W-:Y:S01]  /*1e50*/  ISETP.GT.U32.AND P1, PT, R42, R51, PT ;  /* 0x000000332a00720c */ /* 0x000fe20003f24070 */
[----:B------:R-:W-:Y:S01]  /*1e60*/  @!P2 IMAD.MOV R41, RZ, RZ, -R41 ;  /* 0x000000ffff29a224 */ /* 0x000fe200078e0a29 */
[----:B------:R-:W-:Y:S01]  /*1e70*/  ISETP.GE.AND P2, PT, R8, RZ, PT ;  /* 0x000000ff0800720c */ /* 0x000fe20003f46270 */
[----:B------:R-:W-:Y:S02]  /*1e80*/  IMAD.MOV R3, RZ, RZ, -R3 ;  /* 0x000000ffff037224 */ /* 0x000fe400078e0a03 */
[----:B------:R-:W-:Y:S02]  /*1e90*/  VIADD R8, R0, 0xe2 ;  /* 0x000000e200087836 */ /* 0x000fe40000000000 */
[C---:B------:R-:W-:Y:S02]  /*1ea0*/  IMAD R49, R42.reuse, R3, R49 ;  /* 0x000000032a317224 */ /* 0x040fe400078e0231 */
[--C-:B------:R-:W-:Y:S01]  /*1eb0*/  @!P5 IMAD.IADD R47, R47, 0x1, -R42.reuse ;  /* 0x000000012f2fd824 */ /* 0x100fe200078e0a2a */
[----:B------:R-:W-:Y:S01]  /*1ec0*/  IABS R55, R8 ;  /* 0x0000000800377213 */ /* 0x000fe20000000000 */
[----:B------:R-:W-:Y:S01]  /*1ed0*/  @!P0 IMAD.MOV R43, RZ, RZ, -R43 ;  /* 0x000000ffff2b8224 */ /* 0x000fe200078e0a2b */
[----:B------:R-:W-:Y:S01]  /*1ee0*/  ISETP.GT.U32.AND P0, PT, R42, R49, PT ;  /* 0x000000312a00720c */ /* 0x000fe20003f04070 */
[----:B------:R-:W-:Y:S01]  /*1ef0*/  VIADD R10, R0, 0xe0 ;  /* 0x000000e0000a7836 */ /* 0x000fe20000000000 */
[----:B------:R-:W-:Y:S01]  /*1f00*/  ISETP.GT.U32.AND P5, PT, R42, R47, PT ;  /* 0x0000002f2a00720c */ /* 0x000fe20003fa4070 */
[----:B------:R-:W-:-:S02]  /*1f10*/  @!P1 IMAD.IADD R51, R51, 0x1, -R42 ;  /* 0x0000000133339824 */ /* 0x000fc400078e0a2a */
[----:B------:R-:W-:Y:S01]  /*1f20*/  IMAD.HI.U32 R4, R2, R55, RZ ;  /* 0x0000003702047227 */ /* 0x000fe200078e00ff */
[----:B------:R-:W-:Y:S02]  /*1f30*/  IABS R59, R10 ;  /* 0x0000000a003b7213 */ /* 0x000fe40000000000 */
[----:B------:R-:W-:Y:S01]  /*1f40*/  ISETP.GT.U32.AND P1, PT, R42, R51, PT ;  /* 0x000000332a00720c */ /* 0x000fe20003f24070 */
[----:B------:R-:W-:Y:S02]  /*1f50*/  VIADD R3, R0, 0xe3 ;  /* 0x000000e300037836 */ /* 0x000fe40000000000 */
[----:B------:R-:W-:Y:S02]  /*1f60*/  IMAD.MOV R4, RZ, RZ, -R4 ;  /* 0x000000ffff047224 */ /* 0x000fe400078e0a04 */
[----:B------:R-:W-:Y:S01]  /*1f70*/  @!P0 IMAD.IADD R49, R49, 0x1, -R42 ;  /* 0x0000000131318824 */ /* 0x000fe200078e0a2a */
[----:B------:R-:W-:Y:S01]  /*1f80*/  IABS R53, R3 ;  /* 0x0000000300357213 */ /* 0x000fe20000000000 */
[----:B------:R-:W-:Y:S01]  /*1f90*/  IMAD R55, R42, R4, R55 ;  /* 0x000000042a377224 */ /* 0x000fe200078e0237 */
[----:B------:R-:W-:Y:S01]  /*1fa0*/  ISETP.GE.AND P6, PT, R3, RZ, PT ;  /* 0x000000ff0300720c */ /* 0x000fe20003fc6270 */
[----:B------:R-:W-:Y:S01]  /*1fb0*/  IMAD.HI.U32 R4, R2, R59, RZ ;  /* 0x0000003b02047227 */ /* 0x000fe200078e00ff */
[----:B------:R-:W-:-:S03]  /*1fc0*/  ISETP.GT.U32.AND P0, PT, R42, R49, PT ;  /* 0x000000312a00720c */ /* 0x000fc60003f04070 */
[----:B------:R-:W-:Y:S01]  /*1fd0*/  @!P5 IMAD.IADD R47, R47, 0x1, -R42 ;  /* 0x000000012f2fd824 */ /* 0x000fe200078e0a2a */
[----:B------:R-:W-:Y:S01]  /*1fe0*/  ISETP.GE.AND P5, PT, R8, RZ, PT ;  /* 0x000000ff0800720c */ /* 0x000fe20003fa6270 */
[----:B------:R-:W-:Y:S02]  /*1ff0*/  VIADD R9, R0, 0xe1 ;  /* 0x000000e100097836 */ /* 0x000fe40000000000 */
[----:B------:R-:W-:-:S03]  /*2000*/  IMAD.HI.U32 R3, R2, R53, RZ ;  /* 0x0000003502037227 */ /* 0x000fc600078e00ff */
[----:B------:R-:W-:Y:S01]  /*2010*/  IABS R57, R9 ;  /* 0x0000000900397213 */ /* 0x000fe20000000000 */
[----:B------:R-:W-:Y:S02]  /*2020*/  IMAD.MOV R4, RZ, RZ, -R4 ;  /* 0x000000ffff047224 */ /* 0x000fe400078e0a04 */
[----:B------:R-:W-:Y:S01]  /*2030*/  @!P3 IMAD.MOV R47, RZ, RZ, -R47 ;  /* 0x000000ffff2fb224 */ /* 0x000fe200078e0a2f */
[C---:B------:R-:W-:Y:S01]  /*2040*/  ISETP.GT.U32.AND P3, PT, R42.reuse, R55, PT ;  /* 0x000000372a00720c */ /* 0x040fe20003f64070 */
[----:B------:R-:W-:Y:S02]  /*2050*/  IMAD.MOV R7, RZ, RZ, -R3 ;  /* 0x000000ffff077224 */ /* 0x000fe400078e0a03 */
[C---:B------:R-:W-:Y:S02]  /*2060*/  IMAD R59, R42.reuse, R4, R59 ;  /* 0x000000042a3b7224 */ /* 0x040fe400078e023b */
[----:B------:R-:W-:Y:S02]  /*2070*/  @!P1 IMAD.IADD R51, R51, 0x1, -R42 ;  /* 0x0000000133339824 */ /* 0x000fe400078e0a2a */
[----:B------:R-:W-:-:S02]  /*2080*/  IMAD R53, R42, R7, R53 ;  /* 0x000000072a357224 */ /* 0x000fc400078e0235 */
[----:B------:R-:W-:Y:S01]  /*2090*/  @!P2 IMAD.MOV R51, RZ, RZ, -R51 ;  /* 0x000000ffff33a224 */ /* 0x000fe200078e0a33 */
[----:B------:R-:W-:Y:S01]  /*20a0*/  ISETP.GT.U32.AND P2, PT, R42, R59, PT ;  /* 0x0000003b2a00720c */ /* 0x000fe20003f44070 */
[----:B------:R-:W-:Y:S02]  /*20b0*/  VIADD R7, R0, 0xdf ;  /* 0x000000df00077836 */ /* 0x000fe40000000000 */
[----:B------:R-:W-:-:S03]  /*20c0*/  IMAD.HI.U32 R3, R2, R57, RZ ;  /* 0x0000003902037227 */ /* 0x000fc600078e00ff */
[----:B------:R-:W-:Y:S01]  /*20d0*/  IABS R61, R7 ;  /* 0x00000007003d7213 */ /* 0x000fe20000000000 */
[----:B------:R-:W-:Y:S02]  /*20e0*/  IMAD.MOV R3, RZ, RZ, -R3 ;  /* 0x000000ffff037224 */ /* 0x000fe400078e0a03 */
[--C-:B------:R-:W-:Y:S01]  /*20f0*/  @!P0 IMAD.IADD R49, R49, 0x1, -R42.reuse ;  /* 0x0000000131318824 */ /* 0x100fe200078e0a2a */
[C---:B------:R-:W-:Y:S01]  /*2100*/  ISETP.GT.U32.AND P0, PT, R42.reuse, R53, PT ;  /* 0x000000352a00720c */ /* 0x040fe20003f04070 */
[----:B------:R-:W-:Y:S02]  /*2110*/  @!P3 IMAD.IADD R55, R55, 0x1, -R42 ;  /* 0x000000013737b824 */ /* 0x000fe400078e0a2a */
[----:B------:R-:W-:Y:S02]  /*2120*/  IMAD R57, R42, R3, R57 ;  /* 0x000000032a397224 */ /* 0x000fe400078e0239 */
[----:B------:R-:W-:Y:S01]  /*2130*/  VIADD R8, R0, 0xde ;  /* 0x000000de00087836 */ /* 0x000fe20000000000 */
[----:B------:R-:W-:Y:S01]  /*2140*/  ISETP.GT.U32.AND P3, PT, R42, R55, PT ;  /* 0x000000372a00720c */ /* 0x000fe20003f64070 */
[----:B------:R-:W-:Y:S01]  /*2150*/  IMAD.HI.U32 R3, R2, R61, RZ ;  /* 0x0000003d02037227 */ /* 0x000fe200078e00ff */
[----:B------:R-:W-:-:S02]  /*2160*/  ISETP.GT.U32.AND P1, PT, R42, R57, PT ;  /* 0x000000392a00720c */ /* 0x000fc40003f24070 */
[----:B------:R-:W-:Y:S01]  /*2170*/  IABS R63, R8 ;  /* 0x00000008003f7213 */ /* 0x000fe20000000000 */
[--C-:B------:R-:W-:Y:S02]  /*2180*/  @!P2 IMAD.IADD R59, R59, 0x1, -R42.reuse ;  /* 0x000000013b3ba824 */ /* 0x100fe400078e0a2a */
[----:B------:R-:W-:Y:S02]  /*2190*/  IMAD.MOV R3, RZ, RZ, -R3 ;  /* 0x000000ffff037224 */ /* 0x000fe400078e0a03 */
[----:B------:R-:W-:Y:S01]  /*21a0*/  @!P0 IMAD.IADD R53, R53, 0x1, -R42 ;  /* 0x0000000135358824 */ /* 0x000fe200078e0a2a */
[C---:B------:R-:W-:Y:S01]  /*21b0*/  ISETP.GT.U32.AND P2, PT, R42.reuse, R59, PT ;  /* 0x0000003b2a00720c */ /* 0x040fe20003f44070 */
[----:B------:R-:W-:Y:S02]  /*21c0*/  IMAD R61, R42, R3, R61 ;  /* 0x000000032a3d7224 */ /* 0x000fe400078e023d */
[----:B------:R-:W-:Y:S01]  /*21d0*/  IMAD.HI.U32 R3, R2, R63, RZ ;  /* 0x0000003f02037227 */ /* 0x000fe200078e00ff */
[----:B------:R-:W-:-:S03]  /*21e0*/  ISETP.GT.U32.AND P0, PT, R42, R53, PT ;  /* 0x000000352a00720c */ /* 0x000fc60003f04070 */
[----:B------:R-:W-:Y:S02]  /*21f0*/  IMAD.MOV R3, RZ, RZ, -R3 ;  /* 0x000000ffff037224 */ /* 0x000fe400078e0a03 */
[----:B------:R-:W-:Y:S01]  /*2200*/  @!P4 IMAD.MOV R49, RZ, RZ, -R49 ;  /* 0x000000ffff31c224 */ /* 0x000fe200078e0a31 */
[----:B------:R-:W-:Y:S01]  /*2210*/  ISETP.GE.AND P4, PT, R9, RZ, PT ;  /* 0x000000ff0900720c */ /* 0x000fe20003f86270 */
[--C-:B------:R-:W-:Y:S01]  /*2220*/  @!P3 IMAD.IADD R55, R55, 0x1, -R42.reuse ;  /* 0x000000013737b824 */ /* 0x100fe200078e0a2a */
[----:B------:R-:W-:Y:S01]  /*2230*/  ISETP.GT.U32.AND P3, PT, R42, R61, PT ;  /* 0x0000003d2a00720c */ /* 0x000fe20003f64070 */
[----:B------:R-:W-:Y:S02]  /*2240*/  VIADD R9, R0, 0xdd ;  /* 0x000000dd00097836 */ /* 0x000fe40000000000 */
[--C-:B------:R-:W-:Y:S02]  /*2250*/  @!P1 IMAD.IADD R57, R57, 0x1, -R42.reuse ;  /* 0x0000000139399824 */ /* 0x100fe400078e0a2a */
[C---:B------:R-:W-:Y:S01]  /*2260*/  IMAD R63, R42.reuse, R3, R63 ;  /* 0x000000032a3f7224 */ /* 0x040fe200078e023f */
[----:B------:R-:W-:Y:S01]  /*2270*/  IABS R65, R9 ;  /* 0x0000000900417213 */ /* 0x000fe20000000000 */
[--C-:B------:R-:W-:Y:S01]  /*2280*/  @!P2 IMAD.IADD R59, R59, 0x1, -R42.reuse ;  /* 0x000000013b3ba824 */ /* 0x100fe200078e0a2a */
[C---:B------:R-:W-:Y:S01]  /*2290*/  ISETP.GT.U32.AND P1, PT, R42.reuse, R57, PT ;  /* 0x000000392a00720c */ /* 0x040fe20003f24070 */
[----:B------:R-:W-:Y:S01]  /*22a0*/  @!P0 IMAD.IADD R53, R53, 0x1, -R42 ;  /* 0x0000000135358824 */ /* 0x000fe200078e0a2a */
[----:B------:R-:W-:Y:S01]  /*22b0*/  ISETP.GT.U32.AND P2, PT, R42, R63, PT ;  /* 0x0000003f2a00720c */ /* 0x000fe20003f44070 */
[----:B------:R-:W-:Y:S01]  /*22c0*/  IMAD.HI.U32 R4, R2, R65, RZ ;  /* 0x0000004102047227 */ /* 0x000fe200078e00ff */
[----:B------:R-:W-:-:S03]  /*22d0*/  ISETP.GE.AND P0, PT, R10, RZ, PT ;  /* 0x000000ff0a00720c */ /* 0x000fc60003f06270 */
[----:B------:R-:W-:Y:S02]  /*22e0*/  @!P3 IMAD.IADD R61, R61, 0x1, -R42 ;  /* 0x000000013d3db824 */ /* 0x000fe400078e0a2a */
[----:B------:R-:W-:Y:S02]  /*22f0*/  IMAD.MOV R4, RZ, RZ, -R4 ;  /* 0x000000ffff047224 */ /* 0x000fe400078e0a04 */
[----:B------:R-:W-:Y:S01]  /*2300*/  VIADD R3, R0, 0xdc ;  /* 0x000000dc00037836 */ /* 0x000fe20000000000 */
[C---:B------:R-:W-:Y:S01]  /*2310*/  ISETP.GT.U32.AND P3, PT, R42.reuse, R61, PT ;  /* 0x0000003d2a00720c */ /* 0x040fe20003f64070 */
[----:B------:R-:W-:Y:S01]  /*2320*/  @!P6 IMAD.MOV R53, RZ, RZ, -R53 ;  /* 0x000000ffff35e224 */ /* 0x000fe200078e0a35 */
[----:B------:R-:W-:Y:S01]  /*2330*/  ISETP.GE.AND P6, PT, R7, RZ, PT ;  /* 0x000000ff0700720c */ /* 0x000fe20003fc6270 */
[----:B------:R-:W-:Y:S01]  /*2340*/  IMAD R65, R42, R4, R65 ;  /* 0x000000042a417224 */ /* 0x000fe200078e0241 */
[----:B------:R-:W-:Y:S01]  /*2350*/  IABS R7, R3 ;  /* 0x0000000300077213 */ /* 0x000fe20000000000 */
[----:B------:R-:W-:Y:S01]  /*2360*/  @!P1 IMAD.IADD R57, R57, 0x1, -R42 ;  /* 0x0000000139399824 */ /* 0x000fe200078e0a2a */
[----:B------:R-:W-:Y:S01]  /*2370*/  ISETP.GE.AND P1, PT, R9, RZ, PT ;  /* 0x000000ff0900720c */ /* 0x000fe20003f26270 */
[----:B------:R-:W-:-:S02]  /*2380*/  VIADD R4, R0, 0xdb ;  /* 0x000000db00047836 */ /* 0x000fc40000000000 */
[----:B------:R-:W-:Y:S02]  /*2390*/  @!P2 IMAD.IADD R63, R63, 0x1, -R42 ;  /* 0x000000013f3fa824 */ /* 0x000fe400078e0a2a */
[----:B------:R-:W-:Y:S01]  /*23a0*/  @!P4 IMAD.MOV R57, RZ, RZ, -R57 ;  /* 0x000000ffff39c224 */ /* 0x000fe200078e0a39 */
[----:B------:R-:W-:Y:S01]  /*23b0*/  ISETP.GE.AND P4, PT, R3, RZ, PT ;  /* 0x000000ff0300720c */ /* 0x000fe20003f86270 */
[----:B------:R-:W-:Y:S01]  /*23c0*/  IMAD.HI.U32 R3, R2, R7, RZ ;  /* 0x0000000702037227 */ /* 0x000fe200078e00ff */
[----:B------:R-:W-:Y:S02]  /*23d0*/  IABS R9, R4 ;  /* 0x0000000400097213 */ /* 0x000fe40000000000 */
[----:B------:R-:W-:Y:S01]  /*23e0*/  ISETP.GT.U32.AND P2, PT, R42, R63, PT ;  /* 0x0000003f2a00720c */ /* 0x000fe20003f44070 */
[----:B------:R-:W-:Y:S01]  /*23f0*/  @!P0 IMAD.MOV R59, RZ, RZ, -R59 ;  /* 0x000000ffff3b8224 */ /* 0x000fe200078e0a3b */
[----:B------:R-:W-:Y:S01]  /*2400*/  ISETP.GE.AND P0, PT, R4, RZ, PT ;  /* 0x000000ff0400720c */ /* 0x000fe20003f06270 */
[----:B------:R-:W-:-:S04]  /*2410*/  IMAD.HI.U32 R4, R2, R9, RZ ;  /* 0x0000000902047227 */ /* 0x000fc800078e00ff */
[----:B------:R-:W-:Y:S02]  /*2420*/  IMAD.MOV R3, RZ, RZ, -R3 ;  /* 0x000000ffff037224 */ /* 0x000fe400078e0a03 */
[----:B------:R-:W-:Y:S01]  /*2430*/  @!P3 IMAD.IADD R61, R61, 0x1, -R42 ;  /* 0x000000013d3db824 */ /* 0x000fe200078e0a2a */
[C---:B------:R-:W-:Y:S01]  /*2440*/  ISETP.GT.U32.AND P3, PT, R42.reuse, R65, PT ;  /* 0x000000412a00720c */ /* 0x040fe20003f64070 */
[----:B------:R-:W-:Y:S02]  /*2450*/  IMAD.MOV R4, RZ, RZ, -R4 ;  /* 0x000000ffff047224 */ /* 0x000fe400078e0a04 */
[C---:B------:R-:W-:Y:S02]  /*2460*/  IMAD R66, R42.reuse, R3, R7 ;  /* 0x000000032a427224 */ /* 0x040fe400078e0207 */
[C---:B------:R-:W-:Y:S02]  /*2470*/  IMAD R68, R42.reuse, R4, R9 ;  /* 0x000000042a447224 */ /* 0x040fe400078e0209 */
[--C-:B------:R-:W-:Y:S01]  /*2480*/  @!P2 IMAD.IADD R63, R63, 0x1, -R42.reuse ;  /* 0x000000013f3fa824 */ /* 0x100fe200078e0a2a */
[C---:B------:R-:W-:Y:S01]  /*2490*/  ISETP.GT.U32.AND P2, PT, R42.reuse, R66, PT ;  /* 0x000000422a00720c */ /* 0x040fe20003f44070 */
[----:B------:R-:W-:Y:S01]  /*24a0*/  @!P6 IMAD.MOV R61, RZ, RZ, -R61 ;  /* 0x000000ffff3de224 */ /* 0x000fe200078e0a3d */
[----:B------:R-:W-:Y:S01]  /*24b0*/  ISETP.GT.U32.AND P6, PT, R42, R68, PT ;  /* 0x000000442a00720c */ /* 0x000fe20003fc4070 */
[----:B------:R-:W-:Y:S01]  /*24c0*/  @!P5 IMAD.MOV R55, RZ, RZ, -R55 ;  /* 0x000000ffff37d224 */ /* 0x000fe200078e0a37 */
[----:B------:R-:W-:Y:S01]  /*24d0*/  ISETP.GE.AND P5, PT, R8, RZ, PT ;  /* 0x000000ff0800720c */ /* 0x000fe20003fa6270 */
[----:B------:R-:W-:-:S02]  /*24e0*/  @!P3 IMAD.IADD R65, R65, 0x1, -R42 ;  /* 0x000000014141b824 */ /* 0x000fc400078e0a2a */
[C---:B------:R-:W-:Y:S02]  /*24f0*/  VIADD R8, R0.reuse, 0xda ;  /* 0x000000da00087836 */ /* 0x040fe40000000000 */
[----:B------:R-:W-:Y:S01]  /*2500*/  VIADD R10, R0, 0xd9 ;  /* 0x000000d9000a7836 */ /* 0x000fe20000000000 */
[----:B------:R-:W-:Y:S01]  /*2510*/  ISETP.GT.U32.AND P3, PT, R42, R65, PT ;  /* 0x000000412a00720c */ /* 0x000fe20003f64070 */
[----:B------:R-:W-:Y:S01]  /*2520*/  VIADD R12, R0, 0xd6 ;  /* 0x000000d6000c7836 */ /* 0x000fe20000000000 */
[----:B------:R-:W-:Y:S01]  /*2530*/  IABS R11, R8 ;  /* 0x00000008000b7213 */ /* 0x000fe20000000000 */
[--C-:B------:R-:W-:Y:S01]  /*2540*/  @!P2 IMAD.IADD R66, R66, 0x1, -R42.reuse ;  /* 0x000000014242a824 */ /* 0x100fe200078e0a2a */
[----:B------:R-:W-:Y:S01]  /*2550*/  IABS R13, R10 ;  /* 0x0000000a000d7213 */ /* 0x000fe20000000000 */
[----:B------:R-:W-:Y:S02]  /*2560*/  @!P6 IMAD.IADD R68, R68, 0x1, -R42 ;  /* 0x000000014444e824 */ /* 0x000fe400078e0a2a */
[----:B------:R-:W-:Y:S01]  /*2570*/  IMAD.HI.U32 R3, R2, R11, RZ ;  /* 0x0000000b02037227 */ /* 0x000fe200078e00ff */
[----:B------:R-:W-:-:S02]  /*2580*/  ISETP.GT.U32.AND P2, PT, R42, R66, PT ;  /* 0x000000422a00720c */ /* 0x000fc40003f44070 */
[----:B------:R-:W-:Y:S01]  /*2590*/  ISETP.GT.U32.AND P6, PT, R42, R68, PT ;  /* 0x000000442a00720c */ /* 0x000fe20003fc4070 */
[----:B------:R-:W-:Y:S01]  /*25a0*/  @!P5 IMAD.MOV R63, RZ, RZ, -R63 ;  /* 0x000000ffff3fd224 */ /* 0x000fe200078e0a3f */
[----:B------:R-:W-:Y:S01]  /*25b0*/  ISETP.GE.AND P5, PT, R8, RZ, PT ;  /* 0x000000ff0800720c */ /* 0x000fe20003fa6270 */
[----:B------:R-:W-:Y:S02]  /*25c0*/  VIADD R8, R0, 0xd8 ;  /* 0x000000d800087836 */ /* 0x000fe40000000000 */
[----:B------:R-:W-:-:S03]  /*25d0*/  IMAD.HI.U32 R4, R2, R13, RZ ;  /* 0x0000000d02047227 */ /* 0x000fc600078e00ff */
[----:B------:R-:W-:Y:S01]  /*25e0*/  IABS R7, R8 ;  /* 0x0000000800077213 */ /* 0x000fe20000000000 */
[----:B------:R-:W-:Y:S02]  /*25f0*/  IMAD.MOV R3, RZ, RZ, -R3 ;  /* 0x000000ffff037224 */ /* 0x000fe400078e0a03 */
[----:B------:R-:W-:Y:S01]  /*2600*/  @!P3 IMAD.IADD R65, R65, 0x1, -R42 ;  /* 0x000000014141b824 */ /* 0x000fe200078e0a2a */
[----:B------:R-:W-:Y:S01]  /*2610*/  ISETP.GE.AND P3, PT, R10, RZ, PT ;  /* 0x000000ff0a00720c */ /* 0x000fe20003f66270 */
[----:B------:R-:W-:Y:S02]  /*2620*/  IMAD.MOV R4, RZ, RZ, -R4 ;  /* 0x000000ffff047224 */ /* 0x000fe400078e0a04 */
[----:B------:R-:W-:Y:S01]  /*2630*/  IMAD R70, R42, R3, R11 ;  /* 0x000000032a467224 */ /* 0x000fe200078e020b */
[----:B------:R-:W-:Y:S01]  /*2640*/  IABS R11, R12 ;  /* 0x0000000c000b7213 */ /* 0x000fe20000000000 */
[----:B------:R-:W-:Y:S02]  /*2650*/  VIADD R10, R0, 0xd7 ;  /* 0x000000d7000a7836 */ /* 0x000fe40000000000 */
[----:B------:R-:W-:-:S02]  /*2660*/  IMAD R72, R42, R4, R13 ;  /* 0x000000042a487224 */ /* 0x000fc400078e020d */
[----:B------:R-:W-:Y:S01]  /*2670*/  @!P2 IMAD.IADD R66, R66, 0x1, -R42 ;  /* 0x000000014242a824 */ /* 0x000fe200078e0a2a */
[----:B------:R-:W-:Y:S01]  /*2680*/  IABS R9, R10 ;  /* 0x0000000a00097213 */ /* 0x000fe20000000000 */
[----:B------:R-:W-:Y:S01]  /*2690*/  IMAD.HI.U32 R3, R2, R7, RZ ;  /* 0x0000000702037227 */ /* 0x000fe200078e00ff */
[----:B------:R-:W-:-:S03]  /*26a0*/  ISETP.GT.U32.AND P2, PT, R42, R70, PT ;  /* 0x000000462a00720c */ /* 0x000fc60003f44070 */
[----:B------:R-:W-:Y:S01]  /*26b0*/  @!P6 IMAD.IADD R68, R68, 0x1, -R42 ;  /* 0x000000014444e824 */ /* 0x000fe200078e0a2a */
[----:B------:R-:W-:Y:S01]  /*26c0*/  ISETP.GT.U32.AND P6, PT, R42, R72, PT ;  /* 0x000000482a00720c */ /* 0x000fe20003fc4070 */
[----:B------:R-:W-:Y:S02]  /*26d0*/  IMAD.MOV R74, RZ, RZ, -R3 ;  /* 0x000000ffff4a7224 */ /* 0x000fe400078e0a03 */
[----:B------:R-:W-:-:S04]  /*26e0*/  IMAD.HI.U32 R3, R2, R9, RZ ;  /* 0x0000000902037227 */ /* 0x000fc800078e00ff */
[----:B------:R-:W-:Y:S02]  /*26f0*/  IMAD R74, R42, R74, R7 ;  /* 0x0000004a2a4a7224 */ /* 0x000fe400078e0207 */
[----:B------:R-:W-:Y:S02]  /*2700*/  IMAD.MOV R76, RZ, RZ, -R3 ;  /* 0x000000ffff4c7224 */ /* 0x000fe400078e0a03 */
[--C-:B------:R-:W-:Y:S01]  /*2710*/  @!P2 IMAD.IADD R70, R70, 0x1, -R42.reuse ;  /* 0x000000014646a824 */ /* 0x100fe200078e0a2a */
[C---:B------:R-:W-:Y:S01]  /*2720*/  ISETP.GT.U32.AND P2, PT, R42.reuse, R74, PT ;  /* 0x0000004a2a00720c */ /* 0x040fe20003f44070 */
[----:B------:R-:W-:Y:S02]  /*2730*/  IMAD R76, R42, R76, R9 ;  /* 0x0000004c2a4c7224 */ /* 0x000fe400078e0209 */
[----:B------:R-:W-:Y:S02]  /*2740*/  @!P6 IMAD.IADD R72, R72, 0x1, -R42 ;  /* 0x000000014848e824 */ /* 0x000fe400078e0a2a */
[----:B------:R-:W-:Y:S01]  /*2750*/  VIADD R14, R0, 0xd5 ;  /* 0x000000d5000e7836 */ /* 0x000fe20000000000 */
[----:B------:R-:W-:Y:S01]  /*2760*/  ISETP.GT.U32.AND P6, PT, R42, R76, PT ;  /* 0x0000004c2a00720c */ /* 0x000fe20003fc4070 */
[----:B------:R-:W-:-:S02]  /*2770*/  VIADD R16, R0, 0xd4 ;  /* 0x000000d400107836 */ /* 0x000fc40000000000 */
[----:B------:R-:W-:Y:S01]  /*2780*/  IMAD.HI.U32 R4, R2, R11, RZ ;  /* 0x0000000b02047227 */ /* 0x000fe200078e00ff */
[----:B------:R-:W-:Y:S02]  /*2790*/  IABS R13, R14 ;  /* 0x0000000e000d7213 */ /* 0x000fe40000000000 */
[----:B------:R-:W-:Y:S01]  /*27a0*/  IABS R15, R16 ;  /* 0x00000010000f7213 */ /* 0x000fe20000000000 */
[----:B------:R-:W-:Y:S02]  /*27b0*/  IMAD.MOV R4, RZ, RZ, -R4 ;  /* 0x000000ffff047224 */ /* 0x000fe400078e0a04 */
[----:B------:R-:W-:Y:S01]  /*27c0*/  @!P2 IMAD.IADD R74, R74, 0x1, -R42 ;  /* 0x000000014a4aa824 */ /* 0x000fe200078e0a2a */
[----:B------:R-:W-:Y:S01]  /*27d0*/  ISETP.GT.U32.AND P2, PT, R42, R70, PT ;  /* 0x000000462a00720c */ /* 0x000fe20003f44070 */
[----:B------:R-:W-:-:S04]  /*27e0*/  IMAD.HI.U32 R7, R2, R13, RZ ;  /* 0x0000000d02077227 */ /* 0x000fc800078e00ff */
[----:B------:R-:W-:Y:S02]  /*27f0*/  IMAD R78, R42, R4, R11 ;  /* 0x000000042a4e7224 */ /* 0x000fe400078e020b */
[----:B------:R-:W-:Y:S01]  /*2800*/  @!P6 IMAD.IADD R76, R76, 0x1, -R42 ;  /* 0x000000014c4ce824 */ /* 0x000fe200078e0a2a */
[----:B------:R-:W-:Y:S01]  /*2810*/  ISETP.GT.U32.AND P6, PT, R42, R74, PT ;  /* 0x0000004a2a00720c */ /* 0x000fe20003fc4070 */
[----:B------:R-:W-:-:S04]  /*2820*/  IMAD.HI.U32 R3, R2, R15, RZ ;  /* 0x0000000f02037227 */ /* 0x000fc800078e00ff */
[----:B------:R-:W-:Y:S02]  /*2830*/  IMAD.MOV R7, RZ, RZ, -R7 ;  /* 0x000000ffff077224 */ /* 0x000fe400078e0a07 */
[----:B------:R-:W-:Y:S01]  /*2840*/  @!P1 IMAD.MOV R65, RZ, RZ, -R65 ;  /* 0x000000ffff419224 */ /* 0x000fe200078e0a41 */
[C---:B------:R-:W-:Y:S01]  /*2850*/  ISETP.GT.U32.AND P1, PT, R42.reuse, R72, PT ;  /* 0x000000482a00720c */ /* 0x040fe20003f24070 */
[----:B------:R-:W-:Y:S01]  /*2860*/  @!P0 IMAD.MOV R68, RZ, RZ, -R68 ;  /* 0x000000ffff448224 */ /* 0x000fe200078e0a44 */
[C---:B------:R-:W-:Y:S01]  /*2870*/  ISETP.GT.U32.AND P0, PT, R42.reuse, R78, PT ;  /* 0x0000004e2a00720c */ /* 0x040fe20003f04070 */
[----:B------:R-:W-:Y:S02]  /*2880*/  IMAD.MOV R3, RZ, RZ, -R3 ;  /* 0x000000ffff037224 */ /* 0x000fe400078e0a03 */
[C---:B------:R-:W-:Y:S02]  /*2890*/  IMAD R80, R42.reuse, R7, R13 ;  /* 0x000000072a507224 */ /* 0x040fe400078e020d */
[----:B------:R-:W-:Y:S01]  /*28a0*/  @!P4 IMAD.MOV R66, RZ, RZ, -R66 ;  /* 0x000000ffff42c224 */ /* 0x000fe200078e0a42 */
[----:B------:R-:W-:Y:S01]  /*28b0*/  ISETP.GT.U32.AND P4, PT, R42, R76, PT ;  /* 0x0000004c2a00720c */ /* 0x000fe20003f84070 */
[----:B------:R-:W-:-:S02]  /*28c0*/  VIADD R13, R0, 0xd2 ;  /* 0x000000d2000d7836 */ /* 0x000fc40000000000 */
[----:B------:R-:W-:Y:S02]  /*28d0*/  VIADD R11, R0, 0xd3 ;  /* 0x000000d3000b7836 */ /* 0x000fe40000000000 */
[----:B------:R-:W-:Y:S01]  /*28e0*/  IMAD R82, R42, R3, R15 ;  /* 0x000000032a527224 */ /* 0x000fe200078e020f */
[----:B------:R-:W-:Y:S01]  /*28f0*/  IABS R9, R13 ;  /* 0x0000000d00097213 */ /* 0x000fe20000000000 */
[--C-:B------:R-:W-:Y:S01]  /*2900*/  @!P6 IMAD.IADD R74, R74, 0x1, -R42.reuse ;  /* 0x000000014a4ae824 */ /* 0x100fe200078e0a2a */
[----:B------:R-:W-:Y:S01]  /*2910*/  IABS R7, R11 ;  /* 0x0000000b00077213 */ /* 0x000fe20000000000 */
[--C-:B------:R-:W-:Y:S01]  /*2920*/  @!P2 IMAD.IADD R70, R70, 0x1, -R42.reuse ;  /* 0x000000014646a824 */ /* 0x100fe200078e0a2a */
[----:B------:R-:W-:Y:S01]  /*2930*/  ISETP.GT.U32.AND P6, PT, R42, R82, PT ;  /* 0x000000522a00720c */ /* 0x000fe20003fc4070 */
[--C-:B------:R-:W-:Y:S01]  /*2940*/  @!P1 IMAD.IADD R72, R72, 0x1, -R42.reuse ;  /* 0x0000000148489824 */ /* 0x100fe200078e0a2a */
[----:B------:R-:W-:Y:S01]  /*2950*/  ISETP.GE.AND P1, PT, R8, RZ, PT ;  /* 0x000000ff0800720c */ /* 0x000fe20003f26270 */
[----:B------:R-:W-:Y:S01]  /*2960*/  @!P0 IMAD.IADD R78, R78, 0x1, -R42 ;  /* 0x000000014e4e8824 */ /* 0x000fe200078e0a2a */
[----:B------:R-:W-:Y:S01]  /*2970*/  ISETP.GT.U32.AND P2, PT, R42, R80, PT ;  /* 0x000000502a00720c */ /* 0x000fe20003f44070 */
[----:B------:R-:W-:Y:S01]  /*2980*/  IMAD.HI.U32 R4, R2, R9, RZ ;  /* 0x0000000902047227 */ /* 0x000fe200078e00ff */
[----:B------:R-:W-:-:S03]  /*2990*/  ISETP.GE.AND P0, PT, R12, RZ, PT ;  /* 0x000000ff0c00720c */ /* 0x000fc60003f06270 */
[----:B------:R-:W-:-:S04]  /*29a0*/  IMAD.HI.U32 R3, R2, R7, RZ ;  /* 0x0000000702037227 */ /* 0x000fc800078e00ff */
[----:B------:R-:W-:Y:S01]  /*29b0*/  @!P4 IMAD.IADD R76, R76, 0x1, -R42 ;  /* 0x000000014c4cc824 */ /* 0x000fe200078e0a2a */
[----:B------:R-:W-:Y:S01]  /*29c0*/  ISETP.GE.AND P4, PT, R10, RZ, PT ;  /* 0x000000ff0a00720c */ /* 0x000fe20003f86270 */
[----:B------:R-:W-:Y:S01]  /*29d0*/  @!P5 IMAD.MOV R70, RZ, RZ, -R70 ;  /* 0x000000ffff46d224 */ /* 0x000fe200078e0a46 */
[C---:B------:R-:W-:Y:S01]  /*29e0*/  ISETP.GT.U32.AND P5, PT, R42.reuse, R78, PT ;  /* 0x0000004e2a00720c */ /* 0x040fe20003fa4070 */
[----:B------:R-:W-:Y:S02]  /*29f0*/  IMAD.MOV R4, RZ, RZ, -R4 ;  /* 0x000000ffff047224 */ /* 0x000fe400078e0a04 */
[----:B------:R-:W-:Y:S02]  /*2a00*/  IMAD.MOV R3, RZ, RZ, -R3 ;  /* 0x000000ffff037224 */ /* 0x000fe400078e0a03 */
[C---:B------:R-:W-:Y:S02]  /*2a10*/  IMAD R86, R42.reuse, R4, R9 ;  /* 0x000000042a567224 */ /* 0x040fe400078e0209 */
[----:B------:R-:W-:-:S02]  /*2a20*/  IMAD R84, R42, R3, R7 ;  /* 0x000000032a547224 */ /* 0x000fc400078e0207 */
[----:B------:R-:W-:Y:S02]  /*2a30*/  VIADD R4, R0, 0xd1 ;  /* 0x000000d100047836 */ /* 0x000fe40000000000 */
[----:B------:R-:W-:Y:S02]  /*2a40*/  @!P6 IMAD.IADD R82, R82, 0x1, -R42 ;  /* 0x000000015252e824 */ /* 0x000fe400078e0a2a */
[----:B------:R-:W-:Y:S01]  /*2a50*/  @!P1 IMAD.MOV R74, RZ, RZ, -R74 ;  /* 0x000000ffff4a9224 */ /* 0x000fe200078e0a4a */
[----:B------:R-:W-:Y:S01]  /*2a60*/  ISETP.GT.U32.AND P1, PT, R42, R84, PT ;  /* 0x000000542a00720c */ /* 0x000fe20003f24070 */
[----:B------:R-:W-:Y:S01]  /*2a70*/  @!P2 IMAD.IADD R80, R80, 0x1, -R42 ;  /* 0x000000015050a824 */ /* 0x000fe200078e0a2a */
[----:B------:R-:W-:Y:S01]  /*2a80*/  ISETP.GT.U32.AND P6, PT, R42, R82, PT ;  /* 0x000000522a00720c */ /* 0x000fe20003fc4070 */
[----:B------:R-:W-:Y:S01]  /*2a90*/  @!P4 IMAD.MOV R76, RZ, RZ, -R76 ;  /* 0x000000ffff4cc224 */ /* 0x000fe200078e0a4c */
[----:B------:R-:W-:Y:S01]  /*2aa0*/  IABS R7, R4 ;  /* 0x0000000400077213 */ /* 0x000fe20000000000 */
[----:B------:R-:W-:Y:S01]  /*2ab0*/  @!P5 IMAD.IADD R78, R78, 0x1, -R42 ;  /* 0x000000014e4ed824 */ /* 0x000fe200078e0a2a */
[----:B------:R-:W-:Y:S01]  /*2ac0*/  ISETP.GE.AND P4, PT, R16, RZ, PT ;  /* 0x000000ff1000720c */ /* 0x000fe20003f86270 */
[----:B------:R-:W-:Y:S01]  /*2ad0*/  @!P3 IMAD.MOV R72, RZ, RZ, -R72 ;  /* 0x000000ffff48b224 */ /* 0x000fe200078e0a48 */
[----:B------:R-:W-:Y:S01]  /*2ae0*/  ISETP.GT.U32.AND P5, PT, R42, R86, PT ;  /* 0x000000562a00720c */ /* 0x000fe20003fa4070 */
[----:B------:R-:W-:Y:S01]  /*2af0*/  IMAD.HI.U32 R3, R2, R7, RZ ;  /* 0x0000000702037227 */ /* 0x000fe200078e00ff */
[----:B------:R-:W-:-:S02]  /*2b00*/  ISETP.GT.U32.AND P3, PT, R42, R80, PT ;  /* 0x000000502a00720c */ /* 0x000fc40003f64070 */
[----:B------:R-:W-:Y:S01]  /*2b10*/  ISETP.GE.AND P2, PT, R14, RZ, PT ;  /* 0x000000ff0e00720c */ /* 0x000fe20003f46270 */
[----:B------:R-:W-:Y:S02]  /*2b20*/  IMAD.MOV R3, RZ, RZ, -R3 ;  /* 0x000000ffff037224 */ /* 0x000fe400078e0a03 */
[----:B------:R-:W-:Y:S02]  /*2b30*/  VIADD R8, R0, 0xd0 ;  /* 0x000000d000087836 */ /* 0x000fe40000000000 */
[--C-:B------:R-:W-:Y:S01]  /*2b40*/  @!P6 IMAD.IADD R82, R82, 0x1, -R42.reuse ;  /* 0x000000015252e824 */ /* 0x100fe200078e0a2a */
[----:B------:R-:W-:Y:S01]  /*2b50*/  ISETP.GE.AND P6, PT, R13, RZ, PT ;  /* 0x000000ff0d00720c */ /* 0x000fe20003fc6270 */
[--C-:B------:R-:W-:Y:S01]  /*2b60*/  @!P1 IMAD.IADD R84, R84, 0x1, -R42.reuse ;  /* 0x0000000154549824 */ /* 0x100fe200078e0a2a */
[----:B------:R-:W-:Y:S01]  /*2b70*/  IABS R89, R8 ;  /* 0x0000000800597213 */ /* 0x000fe20000000000 */
[----:B------:R-:W-:Y:S01]  /*2b80*/  IMAD R88, R42, R3, R7 ;  /* 0x000000032a587224 */ /* 0x000fe200078e0207 */
[----:B------:R-:W-:Y:S01]  /*2b90*/  ISETP.GE.AND P1, PT, R4, RZ, PT ;  /* 0x000000ff0400720c */ /* 0x000fe20003f26270 */
[----:B------:R-:W-:-:S02]  /*2ba0*/  @!P5 IMAD.IADD R86, R86, 0x1, -R42 ;  /* 0x000000015656d824 */ /* 0x000fc400078e0a2a */
[----:B------:R-:W-:Y:S01]  /*2bb0*/  @!P0 IMAD.MOV R78, RZ, RZ, -R78 ;  /* 0x000000ffff4e8224 */ /* 0x000fe200078e0a4e */
[C---:B------:R-:W-:Y:S01]  /*2bc0*/  ISETP.GT.U32.AND P0, PT, R42.reuse, R84, PT ;  /* 0x000000542a00720c */ /* 0x040fe20003f04070 */
[----:B------:R-:W-:Y:S01]  /*2bd0*/  @!P4 IMAD.MOV R82, RZ, RZ, -R82 ;  /* 0x000000ffff52c224 */ /* 0x000fe200078e0a52 */
[----:B------:R-:W-:Y:S01]  /*2be0*/  ISETP.GT.U32.AND P4, PT, R42, R88, PT ;  /* 0x000000582a00720c */ /* 0x000fe20003f84070 */
[----:B------:R-:W-:Y:S01]  /*2bf0*/  @!P3 IMAD.IADD R80, R80, 0x1, -R42 ;  /* 0x000000015050b824 */ /* 0x000fe200078e0a2a */
[----:B------:R-:W-:Y:S01]  /*2c00*/  ISETP.GE.AND P3, PT, R11, RZ, PT ;  /* 0x000000ff0b00720c */ /* 0x000fe20003f66270 */
[----:B------:R-:W-:Y:S01]  /*2c10*/  IMAD.HI.U32 R4, R2, R89, RZ ;  /* 0x0000005902047227 */ /* 0x000fe200078e00ff */
[----:B------:R-:W-:-:S03]  /*2c20*/  ISETP.GT.U32.AND P5, PT, R42, R86, PT ;  /* 0x000000562a00720c */ /* 0x000fc60003fa4070 */
[----:B------:R-:W-:Y:S02]  /*2c30*/  IMAD.MOV R4, RZ, RZ, -R4 ;  /* 0x000000ffff047224 */ /* 0x000fe400078e0a04 */
[----:B------:R-:W-:Y:S01]  /*2c40*/  @!P2 IMAD.MOV R80, RZ, RZ, -R80 ;  /* 0x000000ffff50a224 */ /* 0x000fe200078e0a50 */
[----:B------:R-:W-:Y:S01]  /*2c50*/  ISETP.GE.AND P2, PT, R8, RZ, PT ;  /* 0x000000ff0800720c */ /* 0x000fe20003f46270 */
[----:B------:R-:W-:Y:S02]  /*2c60*/  IMAD R89, R42, R4, R89 ;  /* 0x000000042a597224 */ /* 0x000fe400078e0259 */
[C---:B------:R-:W-:Y:S02]  /*2c70*/  VIADD R3, R0.reuse, 0xcf ;  /* 0x000000cf00037836 */ /* 0x040fe40000000000 */
[----:B------:R-:W-:Y:S02]  /*2c80*/  VIADD R8, R0, 0xcd ;  /* 0x000000cd00087836 */ /* 0x000fe40000000000 */
[--C-:B------:R-:W-:Y:S01]  /*2c90*/  @!P0 IMAD.IADD R84, R84, 0x1, -R42.reuse ;  /* 0x0000000154548824 */ /* 0x100fe200078e0a2a */
[----:B------:R-:W-:Y:S01]  /*2ca0*/  IABS R91, R3 ;  /* 0x00000003005b7213 */ /* 0x000fe20000000000 */
[--C-:B------:R-:W-:Y:S01]  /*2cb0*/  @!P4 IMAD.IADD R88, R88, 0x1, -R42.reuse ;  /* 0x000000015858c824 */ /* 0x100fe200078e0a2a */
[----:B------:R-:W-:Y:S01]  /*2cc0*/  IABS R95, R8 ;  /* 0x00000008005f7213 */ /* 0x000fe20000000000 */
[----:B------:R-:W-:Y:S01]  /*2cd0*/  @!P5 IMAD.IADD R86, R86, 0x1, -R42 ;  /* 0x000000015656d824 */ /* 0x000fe200078e0a2a */
[C---:B------:R-:W-:Y:S01]  /*2ce0*/  ISETP.GT.U32.AND P5, PT, R42.reuse, R89, PT ;  /* 0x000000592a00720c */ /* 0x040fe20003fa4070 */
[----:B------:R-:W-:Y:S01]  /*2cf0*/  @!P3 IMAD.MOV R84, RZ, RZ, -R84 ;  /* 0x000000ffff54b224 */ /* 0x000fe200078e0a54 */
[----:B------:R-:W-:Y:S01]  /*2d00*/  ISETP.GT.U32.AND P3, PT, R42, R88, PT ;  /* 0x000000582a00720c */ /* 0x000fe20003f64070 */
[----:B------:R-:W-:Y:S01]  /*2d10*/  VIADD R4, R0, 0xce ;  /* 0x000000ce00047836 */ /* 0x000fe20000000000 */
[----:B------:R-:W-:Y:S01]  /*2d20*/  ISETP.GE.AND P0, PT, R3, RZ, PT ;  /* 0x000000ff0300720c */ /* 0x000fe20003f06270 */
[----:B------:R-:W-:-:S03]  /*2d30*/  IMAD.HI.U32 R3, R2, R91, RZ ;  /* 0x0000005b02037227 */ /* 0x000fc600078e00ff */
[----:B------:R-:W-:Y:S01]  /*2d40*/  IABS R93, R4 ;  /* 0x00000004005d7213 */ /* 0x000fe20000000000 */
[----:B------:R-:W-:Y:S01]  /*2d50*/  IMAD.HI.U32 R7, R2, R95, RZ ;  /* 0x0000005f02077227 */ /* 0x000fe200078e00ff */
[----:B------:R-:W-:-:S03]  /*2d60*/  ISETP.GE.AND P4, PT, R4, RZ, PT ;  /* 0x000000ff0400720c */ /* 0x000fc60003f86270 */
[----:B------:R-:W-:Y:S02]  /*2d70*/  IMAD.MOV R3, RZ, RZ, -R3 ;  /* 0x000000ffff037224 */ /* 0x000fe400078e0a03 */
[----:B------:R-:W-:Y:S02]  /*2d80*/  IMAD.MOV R7, RZ, RZ, -R7 ;  /* 0x000000ffff077224 */ /* 0x000fe400078e0a07 */
[----:B------:R-:W-:-:S04]  /*2d90*/  IMAD.HI.U32 R4, R2, R93, RZ ;  /* 0x0000005d02047227 */ /* 0x000fc800078e00ff */
[--C-:B------:R-:W-:Y:S02]  /*2da0*/  @!P5 IMAD.IADD R89, R89, 0x1, -R42.reuse ;  /* 0x000000015959d824 */ /* 0x100fe400078e0a2a */
[----:B------:R-:W-:Y:S02]  /*2db0*/  IMAD R91, R42, R3, R91 ;  /* 0x000000032a5b7224 */ /* 0x000fe400078e025b */
[----:B------:R-:W-:Y:S01]  /*2dc0*/  @!P3 IMAD.IADD R88, R88, 0x1, -R42 ;  /* 0x000000015858b824 */ /* 0x000fe200078e0a2a */
[C---:B------:R-:W-:Y:S01]  /*2dd0*/  ISETP.GT.U32.AND P5, PT, R42.reuse, R89, PT ;  /* 0x000000592a00720c */ /* 0x040fe20003fa4070 */
[C---:B------:R-:W-:Y:S01]  /*2de0*/  IMAD R95, R42.reuse, R7, R95 ;  /* 0x000000072a5f7224 */ /* 0x040fe200078e025f */
[C---:B------:R-:W-:Y:S01]  /*2df0*/  ISETP.GT.U32.AND P3, PT, R42.reuse, R91, PT ;  /* 0x0000005b2a00720c */ /* 0x040fe20003f64070 */
[----:B------:R-:W-:Y:S02]  /*2e00*/  IMAD.MOV R4, RZ, RZ, -R4 ;  /* 0x000000ffff047224 */ /* 0x000fe400078e0a04 */
[----:B------:R-:W-:Y:S01]  /*2e10*/  @!P1 IMAD.MOV R88, RZ, RZ, -R88 ;  /* 0x000000ffff589224 */ /* 0x000fe200078e0a58 */
[C---:B------:R-:W-:Y:S01]  /*2e20*/  ISETP.GT.U32.AND P1, PT, R42.reuse, R95, PT ;  /* 0x0000005f2a00720c */ /* 0x040fe20003f24070 */
[----:B------:R-:W-:-:S02]  /*2e30*/  IMAD R93, R42, R4, R93 ;  /* 0x000000042a5d7224 */ /* 0x000fc400078e025d */
[C---:B------:R-:W-:Y:S02]  /*2e40*/  VIADD R4, R0.reuse, 0xcc ;  /* 0x000000cc00047836 */ /* 0x040fe40000000000 */
[C---:B------:R-:W-:Y:S02]  /*2e50*/  VIADD R10, R0.reuse, 0xca ;  /* 0x000000ca000a7836 */ /* 0x040fe40000000000 */
[--C-:B------:R-:W-:Y:S01]  /*2e60*/  @!P5 IMAD.IADD R89, R89, 0x1, -R42.reuse ;  /* 0x000000015959d824 */ /* 0x100fe200078e0a2a */
[----:B------:R-:W-:Y:S01]  /*2e70*/  IABS R7, R4 ;  /* 0x0000000400077213 */ /* 0x000fe20000000000 */
[----:B------:R-:W-:Y:S01]  /*2e80*/  VIADD R12, R0, 0xc9 ;  /* 0x000000c9000c7836 */ /* 0x000fe20000000000 */
[----:B------:R-:W-:Y:S01]  /*2e90*/  IABS R11, R10 ;  /* 0x0000000a000b7213 */ /* 0x000fe20000000000 */
[--C-:B------:R-:W-:Y:S01]  /*2ea0*/  @!P3 IMAD.IADD R91, R91, 0x1, -R42.reuse ;  /* 0x000000015b5bb824 */ /* 0x100fe200078e0a2a */
[----:B------:R-:W-:Y:S01]  /*2eb0*/  ISETP.GT.U32.AND P5, PT, R42, R93, PT ;  /* 0x0000005d2a00720c */ /* 0x000fe20003fa4070 */
        /* <DEDUP_REMOVED lines=8> */
[----:B------:R-:W-:-:S04]  /*2f40*/  IMAD.HI.U32 R4, R2, R11, RZ ;  /* 0x0000000b02047227 */ /* 0x000fc800078e00ff */
[----:B------:R-:W-:Y:S01]  /*2f50*/  @!P6 IMAD.MOV R86, RZ, RZ, -R86 ;  /* 0x000000ffff56e224 */ /* 0x000fe200078e0a56 */
[----:B------:R-:W-:Y:S01]  /*2f60*/  ISETP.GE.AND P6, PT, R8, RZ, PT ;  /* 0x000000ff0800720c */ /* 0x000fe20003fc6270 */
[----:B------:R-:W-:Y:S02]  /*2f70*/  IMAD R96, R42, R3, R7 ;  /* 0x000000032a607224 */ /* 0x000fe400078e0207 */
[----:B------:R-:W-:Y:S02]  /*2f80*/  VIADD R8, R0, 0xcb ;  /* 0x000000cb00087836 */ /* 0x000fe40000000000 */
[----:B------:R-:W-:-:S03]  /*2f90*/  IMAD.HI.U32 R7, R2, R13, RZ ;  /* 0x0000000d02077227 */ /* 0x000fc600078e00ff */
[----:B------:R-:W-:Y:S01]  /*2fa0*/  IABS R9, R8 ;  /* 0x0000000800097213 */ /* 0x000fe20000000000 */
[----:B------:R-:W-:Y:S02]  /*2fb0*/  IMAD.MOV R4, RZ, RZ, -R4 ;  /* 0x000000ffff047224 */ /* 0x000fe400078e0a04 */
[----:B------:R-:W-:Y:S02]  /*2fc0*/  IMAD.MOV R7, RZ, RZ, -R7 ;  /* 0x000000ffff077224 */ /* 0x000fe400078e0a07 */
[C---:B------:R-:W-:Y:S02]  /*2fd0*/  IMAD R100, R42.reuse, R4, R11 ;  /* 0x000000042a647224 */ /* 0x040fe400078e020b */
[--C-:B------:R-:W-:Y:S01]  /*2fe0*/  @!P3 IMAD.IADD R91, R91, 0x1, -R42.reuse ;  /* 0x000000015b5bb824 */ /* 0x100fe200078e0a2a */
[C---:B------:R-:W-:Y:S01]  /*2ff0*/  ISETP.GT.U32.AND P3, PT, R42.reuse, R96, PT ;  /* 0x000000602a00720c */ /* 0x040fe20003f64070 */
[C---:B------:R-:W-:Y:S02]  /*3000*/  IMAD R102, R42.reuse, R7, R13 ;  /* 0x000000072a667224 */ /* 0x040fe400078e020d */
[----:B------:R-:W-:Y:S01]  /*3010*/  @!P1 IMAD.IADD R95, R95, 0x1, -R42 ;  /* 0x000000015f5f9824 */ /* 0x000fe200078e0a2a */
[----:B------:R-:W-:Y:S01]  /*3020*/  ISETP.GT.U32.AND P1, PT, R42, R100, PT ;  /* 0x000000642a00720c */ /* 0x000fe20003f24070 */
[----:B------:R-:W-:-:S02]  /*3030*/  VIADD R4, R0, 0xc8 ;  /* 0x000000c800047836 */ /* 0x000fc40000000000 */
[----:B------:R-:W-:-:S03]  /*3040*/  IMAD.HI.U32 R3, R2, R9, RZ ;  /* 0x0000000902037227 */ /* 0x000fc600078e00ff */
[----:B------:R-:W-:Y:S01]  /*3050*/  IABS R103, R4 ;  /* 0x0000000400677213 */ /* 0x000fe20000000000 */
[----:B------:R-:W-:Y:S01]  /*3060*/  @!P6 IMAD.MOV R95, RZ, RZ, -R95 ;  /* 0x000000ffff5fe224 */ /* 0x000fe200078e0a5f */
[----:B------:R-:W-:Y:S01]  /*3070*/  ISETP.GT.U32.AND P6, PT, R42, R102, PT ;  /* 0x000000662a00720c */ /* 0x000fe20003fc4070 */
[----:B------:R-:W-:Y:S02]  /*3080*/  IMAD.MOV R3, RZ, RZ, -R3 ;  /* 0x000000ffff037224 */ /* 0x000fe400078e0a03 */
[----:B------:R-:W-:Y:S02]  /*3090*/  VIADD R7, R0, 0xc7 ;  /* 0x000000c700077836 */ /* 0x000fe40000000000 */
[----:B------:R-:W-:Y:S02]  /*30a0*/  IMAD R98, R42, R3, R9 ;  /* 0x000000032a627224 */ /* 0x000fe400078e0209 */
[----:B------:R-:W-:Y:S01]  /*30b0*/  IMAD.HI.U32 R3, R2, R103, RZ ;  /* 0x0000006702037227 */ /* 0x000fe200078e00ff */
[----:B------:R-:W-:-:S03]  /*30c0*/  IABS R105, R7 ;  /* 0x0000000700697213 */ /* 0x000fc60000000000 */
[--C-:B------:R-:W-:Y:S02]  /*30d0*/  @!P5 IMAD.IADD R93, R93, 0x1, -R42.reuse ;  /* 0x000000015d5dd824 */ /* 0x100fe400078e0a2a */
[--C-:B------:R-:W-:Y:S02]  /*30e0*/  @!P3 IMAD.IADD R96, R96, 0x1, -R42.reuse ;  /* 0x000000016060b824 */ /* 0x100fe400078e0a2a */
[--C-:B------:R-:W-:Y:S01]  /*30f0*/  @!P1 IMAD.IADD R100, R100, 0x1, -R42.reuse ;  /* 0x0000000164649824 */ /* 0x100fe200078e0a2a */
[C---:B------:R-:W-:Y:S01]  /*3100*/  ISETP.GT.U32.AND P5, PT, R42.reuse, R93, PT ;  /* 0x0000005d2a00720c */ /* 0x040fe20003fa4070 */
[----:B------:R-:W-:Y:S01]  /*3110*/  IMAD.MOV R3, RZ, RZ, -R3 ;  /* 0x000000ffff037224 */ /* 0x000fe200078e0a03 */
[----:B------:R-:W-:Y:S01]  /*3120*/  ISETP.GT.U32.AND P3, PT, R42, R96, PT ;  /* 0x000000602a00720c */ /* 0x000fe20003f64070 */
[----:B------:R-:W-:Y:S01]  /*3130*/  @!P6 IMAD.IADD R102, R102, 0x1, -R42 ;  /* 0x000000016666e824 */ /* 0x000fe200078e0a2a */
[C---:B------:R-:W-:Y:S01]  /*3140*/  ISETP.GT.U32.AND P6, PT, R42.reuse, R100, PT ;  /* 0x000000642a00720c */ /* 0x040fe20003fc4070 */
[----:B------:R-:W-:-:S02]  /*3150*/  IMAD R103, R42, R3, R103 ;  /* 0x000000032a677224 */ /* 0x000fc400078e0267 */
[----:B------:R-:W-:-:S04]  /*3160*/  IMAD.HI.U32 R3, R2, R105, RZ ;  /* 0x0000006902037227 */ /* 0x000fc800078e00ff */
[----:B------:R-:W-:Y:S01]  /*3170*/  @!P0 IMAD.MOV R91, RZ, RZ, -R91 ;  /* 0x000000ffff5b8224 */ /* 0x000fe200078e0a5b */
[----:B------:R-:W-:Y:S01]  /*3180*/  ISETP.GT.U32.AND P0, PT, R42, R98, PT ;  /* 0x000000622a00720c */ /* 0x000fe20003f04070 */
[----:B------:R-:W-:Y:S02]  /*3190*/  IMAD.MOV R3, RZ, RZ, -R3 ;  /* 0x000000ffff037224 */ /* 0x000fe400078e0a03 */
[--C-:B------:R-:W-:Y:S01]  /*31a0*/  @!P5 IMAD.IADD R93, R93, 0x1, -R42.reuse ;  /* 0x000000015d5dd824 */ /* 0x100fe200078e0a2a */
[----:B------:R-:W-:Y:S01]  /*31b0*/  ISETP.GE.AND P5, PT, R8, RZ, PT ;  /* 0x000000ff0800720c */ /* 0x000fe20003fa6270 */
[----:B------:R-:W-:Y:S02]  /*31c0*/  IMAD R105, R42, R3, R105 ;  /* 0x000000032a697224 */ /* 0x000fe400078e0269 */
[--C-:B------:R-:W-:Y:S01]  /*31d0*/  @!P3 IMAD.IADD R96, R96, 0x1, -R42.reuse ;  /* 0x000000016060b824 */ /* 0x100fe200078e0a2a */
[----:B------:R-:W-:Y:S01]  /*31e0*/  ISETP.GE.AND P3, PT, R12, RZ, PT ;  /* 0x000000ff0c00720c */ /* 0x000fe20003f66270 */
[----:B------:R-:W-:Y:S01]  /*31f0*/  @!P6 IMAD.IADD R100, R100, 0x1, -R42 ;  /* 0x000000016464e824 */ /* 0x000fe200078e0a2a */
[----:B------:R-:W-:Y:S01]  /*3200*/  ISETP.GT.U32.AND P6, PT, R42, R105, PT ;  /* 0x000000692a00720c */ /* 0x000fe20003fc4070 */
[----:B------:R-:W-:-:S02]  /*3210*/  VIADD R8, R0, 0xc6 ;  /* 0x000000c600087836 */ /* 0x000fc40000000000 */
[----:B------:R-:W-:Y:S01]  /*3220*/  @!P4 IMAD.MOV R93, RZ, RZ, -R93 ;  /* 0x000000ffff5dc224 */ /* 0x000fe200078e0a5d */
[----:B------:R-:W-:Y:S01]  /*3230*/  ISETP.GE.AND P4, PT, R10, RZ, PT ;  /* 0x000000ff0a00720c */ /* 0x000fe20003f86270 */
[----:B------:R-:W-:Y:S01]  /*3240*/  @!P0 IMAD.IADD R98, R98, 0x1, -R42 ;  /* 0x0000000162628824 */ /* 0x000fe200078e0a2a */
[----:B------:R-:W-:Y:S01]  /*3250*/  IABS R107, R8 ;  /* 0x00000008006b7213 */ /* 0x000fe20000000000 */
[----:B------:R-:W-:Y:S01]  /*3260*/  @!P2 IMAD.MOV R96, RZ, RZ, -R96 ;  /* 0x000000ffff60a224 */ /* 0x000fe200078e0a60 */
[----:B------:R-:W-:Y:S01]  /*3270*/  ISETP.GT.U32.AND P2, PT, R42, R102, PT ;  /* 0x000000662a00720c */ /* 0x000fe20003f44070 */
[----:B------:R-:W-:Y:S01]  /*3280*/  VIADD R10, R0, 0xc5 ;  /* 0x000000c5000a7836 */ /* 0x000fe20000000000 */
[----:B------:R-:W-:Y:S01]  /*3290*/  ISETP.GT.U32.AND P1, PT, R42, R98, PT ;  /* 0x000000622a00720c */ /* 0x000fe20003f24070 */
[----:B------:R-:W-:Y:S01]  /*32a0*/  VIADD R11, R0, 0xc4 ;  /* 0x000000c4000b7836 */ /* 0x000fe20000000000 */
[----:B------:R-:W-:Y:S01]  /*32b0*/  ISETP.GE.AND P0, PT, R4, RZ, PT ;  /* 0x000000ff0400720c */ /* 0x000fe20003f06270 */
[----:B------:R-:W-:Y:S01]  /*32c0*/  IMAD.HI.U32 R3, R2, R107, RZ ;  /* 0x0000006b02037227 */ /* 0x000fe200078e00ff */
[----:B------:R-:W-:-:S02]  /*32d0*/  IABS R109, R10 ;  /* 0x0000000a006d7213 */ /* 0x000fc40000000000 */
[----:B------:R-:W-:Y:S01]  /*32e0*/  IABS R9, R11 ;  /* 0x0000000b00097213 */ /* 0x000fe20000000000 */
[----:B------:R-:W-:Y:S02]  /*32f0*/  @!P6 IMAD.IADD R105, R105, 0x1, -R42 ;  /* 0x000000016969e824 */ /* 0x000fe400078e0a2a */
[----:B------:R-:W-:-:S03]  /*3300*/  IMAD.HI.U32 R4, R2, R109, RZ ;  /* 0x0000006d02047227 */ /* 0x000fc600078e00ff */
[----:B------:R-:W-:Y:S01]  /*3310*/  ISETP.GT.U32.AND P6, PT, R42, R105, PT ;  /* 0x000000692a00720c */ /* 0x000fe20003fc4070 */
[----:B------:R-:W-:Y:S02]  /*3320*/  IMAD.MOV R3, RZ, RZ, -R3 ;  /* 0x000000ffff037224 */ /* 0x000fe400078e0a03 */
[----:B------:R-:W-:Y:S01]  /*3330*/  @!P2 IMAD.IADD R102, R102, 0x1, -R42 ;  /* 0x000000016666a824 */ /* 0x000fe200078e0a2a */
[----:B------:R-:W-:Y:S01]  /*3340*/  ISETP.GE.AND P2, PT, R7, RZ, PT ;  /* 0x000000ff0700720c */ /* 0x000fe20003f46270 */
[----:B------:R-:W-:-:S04]  /*3350*/  IMAD.HI.U32 R7, R2, R9, RZ ;  /* 0x0000000902077227 */ /* 0x000fc800078e00ff */
[----:B------:R-:W-:Y:S02]  /*3360*/  IMAD.MOV R4, RZ, RZ, -R4 ;  /* 0x000000ffff047224 */ /* 0x000fe400078e0a04 */
[----:B------:R-:W-:Y:S02]  /*3370*/  IMAD R107, R42, R3, R107 ;  /* 0x000000032a6b7224 */ /* 0x000fe400078e026b */
[----:B------:R-:W-:Y:S01]  /*3380*/  @!P1 IMAD.IADD R98, R98, 0x1, -R42 ;  /* 0x0000000162629824 */ /* 0x000fe200078e0a2a */
[C---:B------:R-:W-:Y:S01]  /*3390*/  ISETP.GT.U32.AND P1, PT, R42.reuse, R103, PT ;  /* 0x000000672a00720c */ /* 0x040fe20003f24070 */
[----:B------:R-:W-:Y:S02]  /*33a0*/  IMAD.MOV R7, RZ, RZ, -R7 ;  /* 0x000000ffff077224 */ /* 0x000fe400078e0a07 */
[C---:B------:R-:W-:Y:S02]  /*33b0*/  IMAD R109, R42.reuse, R4, R109 ;  /* 0x000000042a6d7224 */ /* 0x040fe400078e026d */
[----:B------:R-:W-:Y:S01]  /*33c0*/  @!P4 IMAD.MOV R100, RZ, RZ, -R100 ;  /* 0x000000ffff64c224 */ /* 0x000fe200078e0a64 */
[C---:B------:R-:W-:Y:S01]  /*33d0*/  ISETP.GT.U32.AND P4, PT, R42.reuse, R107, PT ;  /* 0x0000006b2a00720c */ /* 0x040fe20003f84070 */
[----:B------:R-:W-:-:S02]  /*33e0*/  IMAD R110, R42, R7, R9 ;  /* 0x000000072a6e7224 */ /* 0x000fc400078e0209 */
[----:B------:R-:W-:Y:S01]  /*33f0*/  @!P3 IMAD.MOV R102, RZ, RZ, -R102 ;  /* 0x000000ffff66b224 */ /* 0x000fe200078e0a66 */
[C---:B------:R-:W-:Y:S01]  /*3400*/  ISETP.GT.U32.AND P3, PT, R42.reuse, R109, PT ;  /* 0x0000006d2a00720c */ /* 0x040fe20003f64070 */
[--C-:B------:R-:W-:Y:S01]  /*3410*/  @!P6 IMAD.IADD R105, R105, 0x1, -R42.reuse ;  /* 0x000000016969e824 */ /* 0x100fe200078e0a2a */
[----:B------:R-:W-:Y:S01]  /*3420*/  ISETP.GT.U32.AND P6, PT, R42, R110, PT ;  /* 0x0000006e2a00720c */ /* 0x000fe20003fc4070 */
[----:B------:R-:W-:Y:S02]  /*3430*/  VIADD R4, R0, 0xc3 ;  /* 0x000000c300047836 */ /* 0x000fe40000000000 */
[--C-:B------:R-:W-:Y:S01]  /*3440*/  @!P1 IMAD.IADD R103, R103, 0x1, -R42.reuse ;  /* 0x0000000167679824 */ /* 0x100fe200078e0a2a */
[----:B------:R-:W-:Y:S01]  /*3450*/  ISETP.GE.AND P1, PT, R8, RZ, PT ;  /* 0x000000ff0800720c */ /* 0x000fe20003f26270 */
[----:B------:R-:W-:Y:S01]  /*3460*/  VIADD R8, R0, 0xc2 ;  /* 0x000000c200087836 */ /* 0x000fe20000000000 */
[----:B------:R-:W-:Y:S01]  /*3470*/  IABS R7, R4 ;  /* 0x0000000400077213 */ /* 0x000fe20000000000 */
[----:B------:R-:W-:Y:S01]  /*3480*/  @!P4 IMAD.IADD R107, R107, 0x1, -R42 ;  /* 0x000000016b6bc824 */ /* 0x000fe200078e0a2a */
[----:B------:R-:W-:Y:S01]  /*3490*/  ISETP.GE.AND P4, PT, R11, RZ, PT ;  /* 0x000000ff0b00720c */ /* 0x000fe20003f86270 */
[----:B------:R-:W-:Y:S01]  /*34a0*/  @!P5 IMAD.MOV R98, RZ, RZ, -R98 ;  /* 0x000000ffff62d224 */ /* 0x000fe200078e0a62 */
[----:B------:R-:W-:Y:S01]  /*34b0*/  IABS R9, R8 ;  /* 0x0000000800097213 */ /* 0x000fe20000000000 */
[----:B------:R-:W-:Y:S01]  /*34c0*/  @!P3 IMAD.IADD R109, R109, 0x1, -R42 ;  /* 0x000000016d6db824 */ /* 0x000fe200078e0a2a */
[----:B------:R-:W-:Y:S01]  /*34d0*/  ISETP.GT.U32.AND P3, PT, R42, R107, PT ;  /* 0x0000006b2a00720c */ /* 0x000fe20003f64070 */
[----:B------:R-:W-:Y:S01]  /*34e0*/  IMAD.HI.U32 R3, R2, R7, RZ ;  /* 0x0000000702037227 */ /* 0x000fe200078e00ff */
[----:B------:R-:W-:-:S03]  /*34f0*/  ISETP.GT.U32.AND P5, PT, R42, R103, PT ;  /* 0x000000672a00720c */ /* 0x000fc60003fa4070 */
[----:B------:R-:W-:Y:S01]  /*3500*/  @!P6 IMAD.IADD R110, R110, 0x1, -R42 ;  /* 0x000000016e6ee824 */ /* 0x000fe200078e0a2a */
[----:B------:R-:W-:Y:S01]  /*3510*/  ISETP.GT.U32.AND P6, PT, R42, R109, PT ;  /* 0x0000006d2a00720c */ /* 0x000fe20003fc4070 */
[----:B------:R-:W-:Y:S02]  /*3520*/  IMAD.MOV R112, RZ, RZ, -R3 ;  /* 0x000000ffff707224 */ /* 0x000fe400078e0a03 */
[----:B------:R-:W-:-:S04]  /*3530*/  IMAD.HI.U32 R3, R2, R9, RZ ;  /* 0x0000000902037227 */ /* 0x000fc800078e00ff */
[C---:B------:R-:W-:Y:S02]  /*3540*/  IMAD R112, R42.reuse, R112, R7 ;  /* 0x000000702a707224 */ /* 0x040fe400078e0207 */
[----:B------:R-:W-:Y:S02]  /*3550*/  IMAD.MOV R3, RZ, RZ, -R3 ;  /* 0x000000ffff037224 */ /* 0x000fe400078e0a03 */
[--C-:B------:R-:W-:Y:S01]  /*3560*/  @!P3 IMAD.IADD R107, R107, 0x1, -R42.reuse ;  /* 0x000000016b6bb824 */ /* 0x100fe200078e0a2a */
[C---:B------:R-:W-:Y:S01]  /*3570*/  ISETP.GT.U32.AND P3, PT, R42.reuse, R112, PT ;  /* 0x000000702a00720c */ /* 0x040fe20003f64070 */
[----:B------:R-:W-:Y:S02]  /*3580*/  IMAD R114, R42, R3, R9 ;  /* 0x000000032a727224 */ /* 0x000fe400078e0209 */
[--C-:B------:R-:W-:Y:S01]  /*3590*/  @!P5 IMAD.IADD R103, R103, 0x1, -R42.reuse ;  /* 0x000000016767d824 */ /* 0x100fe200078e0a2a */
[----:B------:R-:W-:Y:S01]  /*35a0*/  ISETP.GE.AND P5, PT, R10, RZ, PT ;  /* 0x000000ff0a00720c */ /* 0x000fe20003fa6270 */
[----:B------:R-:W-:Y:S01]  /*35b0*/  @!P6 IMAD.IADD R109, R109, 0x1, -R42 ;  /* 0x000000016d6de824 */ /* 0x000fe200078e0a2a */
[----:B------:R-:W-:Y:S01]  /*35c0*/  ISETP.GT.U32.AND P6, PT, R42, R114, PT ;  /* 0x000000722a00720c */ /* 0x000fe20003fc4070 */
[----:B------:R-:W-:-:S02]  /*35d0*/  VIADD R10, R0, 0xc1 ;  /* 0x000000c1000a7836 */ /* 0x000fc40000000000 */
[----:B------:R-:W-:Y:S01]  /*35e0*/  @!P0 IMAD.MOV R103, RZ, RZ, -R103 ;  /* 0x000000ffff678224 */ /* 0x000fe200078e0a67 */
[----:B------:R-:W-:Y:S01]  /*35f0*/  ISETP.GT.U32.AND P0, PT, R42, R110, PT ;  /* 0x0000006e2a00720c */ /* 0x000fe20003f04070 */
[----:B------:R-:W-:Y:S01]  /*3600*/  VIADD R11, R0, 0xc0 ;  /* 0x000000c0000b7836 */ /* 0x000fe20000000000 */
[----:B------:R-:W-:Y:S01]  /*3610*/  IABS R7, R10 ;  /* 0x0000000a00077213 */ /* 0x000fe20000000000 */
[----:B------:R-:W-:Y:S01]  /*3620*/  @!P3 IMAD.IADD R112, R112, 0x1, -R42 ;  /* 0x000000017070b824 */ /* 0x000fe200078e0a2a */
[----:B------:R-:W-:Y:S01]  /*3630*/  ISETP.GE.AND P3, PT, R8, RZ, PT ;  /* 0x000000ff0800720c */ /* 0x000fe20003f66270 */
[----:B------:R-:W-:Y:S01]  /*3640*/  VIADD R9, R0, 0xbf ;  /* 0x000000bf00097836 */ /* 0x000fe20000000000 */
[----:B------:R-:W-:Y:S01]  /*3650*/  IABS R117, R11 ;  /* 0x0000000b00757213 */ /* 0x000fe20000000000 */
[----:B------:R-:W-:-:S03]  /*3660*/  IMAD.HI.U32 R3, R2, R7, RZ ;  /* 0x0000000702037227 */ /* 0x000fc600078e00ff */
[----:B------:R-:W-:Y:S01]  /*3670*/  IABS R119, R9 ;  /* 0x0000000900777213 */ /* 0x000fe20000000000 */
[----:B------:R-:W-:Y:S01]  /*3680*/  @!P6 IMAD.IADD R114, R114, 0x1, -R42 ;  /* 0x000000017272e824 */ /* 0x000fe200078e0a2a */
[----:B------:R-:W-:Y:S01]  /*3690*/  ISETP.GT.U32.AND P6, PT, R42, R112, PT ;  /* 0x000000702a00720c */ /* 0x000fe20003fc4070 */
[----:B------:R-:W-:Y:S02]  /*36a0*/  IMAD.MOV R116, RZ, RZ, -R3 ;  /* 0x000000ffff747224 */ /* 0x000fe400078e0a03 */
[----:B------:R-:W-:-:S04]  /*36b0*/  IMAD.HI.U32 R3, R2, R117, RZ ;  /* 0x0000007502037227 */ /* 0x000fc800078e00ff */
[----:B------:R-:W-:Y:S01]  /*36c0*/  @!P0 IMAD.IADD R110, R110, 0x1, -R42 ;  /* 0x000000016e6e8824 */ /* 0x000fe200078e0a2a */
[----:B------:R-:W-:Y:S01]  /*36d0*/  ISETP.GE.AND P0, PT, R4, RZ, PT ;  /* 0x000000ff0400720c */ /* 0x000fe20003f06270 */
[C---:B------:R-:W-:Y:S02]  /*36e0*/  IMAD R116, R42.reuse, R116, R7 ;  /* 0x000000742a747224 */ /* 0x040fe400078e0207 */
[----:B------:R-:W-:Y:S02]  /*36f0*/  IMAD.MOV R4, RZ, RZ, -R3 ;  /* 0x000000ffff047224 */ /* 0x000fe400078e0a03 */
[----:B------:R-:W-:Y:S01]  /*3700*/  @!P2 IMAD.MOV R105, RZ, RZ, -R105 ;  /* 0x000000ffff69a224 */ /* 0x000fe200078e0a69 */
[C---:B------:R-:W-:Y:S01]  /*3710*/  ISETP.GT.U32.AND P2, PT, R42.reuse, R116, PT ;  /* 0x000000742a00720c */ /* 0x040fe20003f44070 */
[----:B------:R-:W-:Y:S01]  /*3720*/  @!P1 IMAD.MOV R107, RZ, RZ, -R107 ;  /* 0x000000ffff6b9224 */ /* 0x000fe200078e0a6b */
[C---:B------:R-:W-:Y:S01]  /*3730*/  ISETP.GT.U32.AND P1, PT, R42.reuse, R114, PT ;  /* 0x000000722a00720c */ /* 0x040fe20003f24070 */
[----:B------:R-:W-:-:S02]  /*3740*/  IMAD R117, R42, R4, R117 ;  /* 0x000000042a757224 */ /* 0x000fc400078e0275 */
[----:B------:R-:W-:Y:S02]  /*3750*/  @!P6 IMAD.IADD R112, R112, 0x1, -R42 ;  /* 0x000000017070e824 */ /* 0x000fe400078e0a2a */
[----:B------:R-:W-:Y:S01]  /*3760*/  IMAD.HI.U32 R3, R2, R119, RZ ;  /* 0x0000007702037227 */ /* 0x000fe200078e00ff */
[----:B------:R-:W-:-:S03]  /*3770*/  ISETP.GT.U32.AND P6, PT, R42, R117, PT ;  /* 0x000000752a00720c */ /* 0x000fc60003fc4070 */
[----:B------:R-:W-:Y:S02]  /*3780*/  VIADD R4, R0, 0xbe ;  /* 0x000000be00047836 */ /* 0x000fe40000000000 */
[----:B------:R-:W-:Y:S02]  /*3790*/  IMAD.MOV R3, RZ, RZ, -R3 ;  /* 0x000000ffff037224 */ /* 0x000fe400078e0a03 */
[--C-:B------:R-:W-:Y:S01]  /*37a0*/  @!P1 IMAD.IADD R114, R114, 0x1, -R42.reuse ;  /* 0x0000000172729824 */ /* 0x100fe200078e0a2a */
[----:B------:R-:W-:Y:S01]  /*37b0*/  IABS R121, R4 ;  /* 0x0000000400797213 */ /* 0x000fe20000000000 */
[--C-:B------:R-:W-:Y:S01]  /*37c0*/  @!P2 IMAD.IADD R116, R116, 0x1, -R42.reuse ;  /* 0x000000017474a824 */ /* 0x100fe200078e0a2a */
[----:B------:R-:W-:Y:S01]  /*37d0*/  ISETP.GE.AND P2, PT, R4, RZ, PT ;  /* 0x000000ff0400720c */ /* 0x000fe20003f46270 */
[C---:B------:R-:W-:Y:S01]  /*37e0*/  IMAD R119, R42.reuse, R3, R119 ;  /* 0x000000032a777224 */ /* 0x040fe200078e0277 */
[----:B------:R-:W-:Y:S01]  /*37f0*/  ISETP.GE.AND P1, PT, R9, RZ, PT ;  /* 0x000000ff0900720c */ /* 0x000fe20003f26270 */
[----:B------:R-:W-:Y:S01]  /*3800*/  @!P6 IMAD.IADD R117, R117, 0x1, -R42 ;  /* 0x000000017575e824 */ /* 0x000fe200078e0a2a */
[C---:B------:R-:W-:Y:S01]  /*3810*/  ISETP.GT.U32.AND P6, PT, R42.reuse, R116, PT ;  /* 0x000000742a00720c */ /* 0x040fe20003fc4070 */
[----:B------:R-:W-:Y:S01]  /*3820*/  @!P3 IMAD.MOV R114, RZ, RZ, -R114 ;  /* 0x000000ffff72b224 */ /* 0x000fe200078e0a72 */
[----:B------:R-:W-:Y:S01]  /*3830*/  ISETP.GT.U32.AND P3, PT, R42, R119, PT ;  /* 0x000000772a00720c */ /* 0x000fe20003f64070 */
[----:B------:R-:W-:-:S04]  /*3840*/  IMAD.HI.U32 R3, R2, R121, RZ ;  /* 0x0000007902037227 */ /* 0x000fc800078e00ff */
[----:B------:R-:W-:Y:S01]  /*3850*/  @!P5 IMAD.MOV R109, RZ, RZ, -R109 ;  /* 0x000000ffff6dd224 */ /* 0x000fe200078e0a6d */
[----:B------:R-:W-:Y:S01]  /*3860*/  ISETP.GE.AND P5, PT, R10, RZ, PT ;  /* 0x000000ff0a00720c */ /* 0x000fe20003fa6270 */
[----:B------:R-:W-:Y:S01]  /*3870*/  @!P0 IMAD.MOV R112, RZ, RZ, -R112 ;  /* 0x000000ffff708224 */ /* 0x000fe200078e0a70 */
[----:B------:R-:W-:Y:S01]  /*3880*/  ISETP.GT.U32.AND P0, PT, R42, R117, PT ;  /* 0x000000752a00720c */ /* 0x000fe20003f04070 */
[C---:B------:R-:W-:Y:S02]  /*3890*/  VIADD R7, R0.reuse, 0xbd ;  /* 0x000000bd00077836 */ /* 0x040fe40000000000 */
[----:B------:R-:W-:Y:S02]  /*38a0*/  IMAD.MOV R3, RZ, RZ, -R3 ;  /* 0x000000ffff037224 */ /* 0x000fe400078e0a03 */
[----:B------:R-:W-:Y:S01]  /*38b0*/  VIADD R8, R0, 0xbc ;  /* 0x000000bc00087836 */ /* 0x000fe20000000000 */
[----:B------:R-:W-:Y:S01]  /*38c0*/  IABS R123, R7 ;  /* 0x00000007007b7213 */ /* 0x000fe20000000000 */
[----:B------:R-:W-:-:S02]  /*38d0*/  IMAD R121, R42, R3, R121 ;  /* 0x000000032a797224 */ /* 0x000fc400078e0279 */
[----:B------:R-:W-:Y:S01]  /*38e0*/  @!P4 IMAD.MOV R110, RZ, RZ, -R110 ;  /* 0x000000ffff6ec224 */ /* 0x000fe200078e0a6e */
[----:B------:R-:W-:Y:S01]  /*38f0*/  ISETP.GE.AND P4, PT, R11, RZ, PT ;  /* 0x000000ff0b00720c */ /* 0x000fe20003f86270 */
[--C-:B------:R-:W-:Y:S01]  /*3900*/  @!P6 IMAD.IADD R116, R116, 0x1, -R42.reuse ;  /* 0x000000017474e824 */ /* 0x100fe200078e0a2a */
[----:B------:R-:W-:Y:S01]  /*3910*/  IABS R125, R8 ;  /* 0x00000008007d7213 */ /* 0x000fe20000000000 */
[----:B------:R-:W-:Y:S01]  /*3920*/  @!P3 IMAD.IADD R119, R119, 0x1, -R42 ;  /* 0x000000017777b824 */ /* 0x000fe200078e0a2a */
[----:B------:R-:W-:Y:S01]  /*3930*/  ISETP.GT.U32.AND P6, PT, R42, R121, PT ;  /* 0x000000792a00720c */ /* 0x000fe20003fc4070 */
[----:B------:R-:W-:Y:S01]  /*3940*/  IMAD.HI.U32 R3, R2, R123, RZ ;  /* 0x0000007b02037227 */ /* 0x000fe200078e00ff */
[----:B------:R-:W-:-:S03]  /*3950*/  ISETP.GE.AND P3, PT, R8, RZ, PT ;  /* 0x000000ff0800720c */ /* 0x000fc60003f66270 */
[----:B------:R-:W-:Y:S01]  /*3960*/  @!P0 IMAD.IADD R117, R117, 0x1, -R42 ;  /* 0x0000000175758824 */ /* 0x000fe200078e0a2a */
[----:B------:R-:W-:Y:S01]  /*3970*/  ISETP.GE.AND P0, PT, R7, RZ, PT ;  /* 0x000000ff0700720c */ /* 0x000fe20003f06270 */
[----:B------:R-:W-:Y:S01]  /*3980*/  @!P5 IMAD.MOV R116, RZ, RZ, -R116 ;  /* 0x000000ffff74d224 */ /* 0x000fe200078e0a74 */
[----:B------:R-:W-:Y:S01]  /*3990*/  ISETP.GT.U32.AND P5, PT, R42, R119, PT ;  /* 0x000000772a00720c */ /* 0x000fe20003fa4070 */
[----:B------:R-:W-:-:S04]  /*39a0*/  IMAD.HI.U32 R4, R2, R125, RZ ;  /* 0x0000007d02047227 */ /* 0x000fc800078e00ff */
[----:B------:R-:W-:Y:S02]  /*39b0*/  IMAD.MOV R7, RZ, RZ, -R3 ;  /* 0x000000ffff077224 */ /* 0x000fe400078e0a03 */
[----:B------:R-:W-:Y:S02]  /*39c0*/  VIADD R10, R0, 0xbb ;  /* 0x000000bb000a7836 */ /* 0x000fe40000000000 */
[----:B------:R-:W-:Y:S02]  /*39d0*/  IMAD.MOV R4, RZ, RZ, -R4 ;  /* 0x000000ffff047224 */ /* 0x000fe400078e0a04 */
[C---:B------:R-:W-:Y:S01]  /*39e0*/  IMAD R123, R42.reuse, R7, R123 ;  /* 0x000000072a7b7224 */ /* 0x040fe200078e027b */
[----:B------:R-:W-:Y:S01]  /*39f0*/  IABS R127, R10 ;  /* 0x0000000a007f7213 */ /* 0x000fe20000000000 */
[----:B------:R-:W-:Y:S02]  /*3a00*/  IMAD R125, R42, R4, R125 ;  /* 0x000000042a7d7224 */ /* 0x000fe400078e027d */
[----:B------:R-:W-:-:S02]  /*3a10*/  @!P6 IMAD.IADD R121, R121, 0x1, -R42 ;  /* 0x000000017979e824 */ /* 0x000fc400078e0a2a */
[----:B------:R-:W-:Y:S01]  /*3a20*/  @!P4 IMAD.MOV R117, RZ, RZ, -R117 ;  /* 0x000000ffff75c224 */ /* 0x000fe200078e0a75 */
[C---:B------:R-:W-:Y:S01]  /*3a30*/  ISETP.GT.U32.AND P4, PT, R42.reuse, R123, PT ;  /* 0x0000007b2a00720c */ /* 0x040fe20003f84070 */
[----:B------:R-:W-:Y:S01]  /*3a40*/  @!P5 IMAD.IADD R119, R119, 0x1, -R42 ;  /* 0x000000017777d824 */ /* 0x000fe200078e0a2a */
[----:B------:R-:W-:Y:S01]  /*3a50*/  ISETP.GT.U32.AND P6, PT, R42, R121, PT ;  /* 0x000000792a00720c */ /* 0x000fe20003fc4070 */
[----:B------:R-:W-:Y:S01]  /*3a60*/  IMAD.HI.U32 R3, R2, R127, RZ ;  /* 0x0000007f02037227 */ /* 0x000fe200078e00ff */
[----:B------:R-:W-:-:S03]  /*3a70*/  ISETP.GT.U32.AND P5, PT, R42, R125, PT ;  /* 0x0000007d2a00720c */ /* 0x000fc60003fa4070 */
[----:B------:R-:W-:Y:S02]  /*3a80*/  IMAD.MOV R3, RZ, RZ, -R3 ;  /* 0x000000ffff037224 */ /* 0x000fe400078e0a03 */
[----:B------:R-:W-:Y:S02]  /*3a90*/  VIADD R8, R0, 0xba ;  /* 0x000000ba00087836 */ /* 0x000fe40000000000 */
[C---:B------:R-:W-:Y:S02]  /*3aa0*/  IMAD R127, R42.reuse, R3, R127 ;  /* 0x000000032a7f7224 */ /* 0x040fe400078e027f */
[--C-:B------:R-:W-:Y:S01]  /*3ab0*/  @!P4 IMAD.IADD R123, R123, 0x1, -R42.reuse ;  /* 0x000000017b7bc824 */ /* 0x100fe200078e0a2a */
[----:B------:R-:W-:Y:S01]  /*3ac0*/  IABS R129, R8 ;  /* 0x0000000800817213 */ /* 0x000fe20000000000 */
[--C-:B------:R-:W-:Y:S01]  /*3ad0*/  @!P6 IMAD.IADD R121, R121, 0x1, -R42.reuse ;  /* 0x000000017979e824 */ /* 0x100fe200078e0a2a */
[C---:B------:R-:W-:Y:S01]  /*3ae0*/  ISETP.GT.U32.AND P6, PT, R42.reuse, R127, PT ;  /* 0x0000007f2a00720c */ /* 0x040fe20003fc4070 */
[----:B------:R-:W-:Y:S01]  /*3af0*/  @!P5 IMAD.IADD R125, R125, 0x1, -R42 ;  /* 0x000000017d7dd824 */ /* 0x000fe200078e0a2a */
[----:B------:R-:W-:Y:S01]  /*3b00*/  ISETP.GT.U32.AND P5, PT, R42, R123, PT ;  /* 0x0000007b2a00720c */ /* 0x000fe20003fa4070 */
[----:B------:R-:W-:Y:S01]  /*3b10*/  VIADD R11, R0, 0xb9 ;  /* 0x000000b9000b7836 */ /* 0x000fe20000000000 */
[----:B------:R-:W-:Y:S01]  /*3b20*/  ISETP.GE.AND P4, PT, R10, RZ, PT ;  /* 0x000000ff0a00720c */ /* 0x000fe20003f86270 */
[----:B------:R-:W-:-:S03]  /*3b30*/  IMAD.HI.U32 R3, R2, R129, RZ ;  /* 0x0000008102037227 */ /* 0x000fc600078e00ff */
[----:B------:R-:W-:Y:S01]  /*3b40*/  IABS R131, R11 ;  /* 0x0000000b00837213 */ /* 0x000fe20000000000 */
[----:B------:R-:W-:Y:S02]  /*3b50*/  IMAD.MOV R3, RZ, RZ, -R3 ;  /* 0x000000ffff037224 */ /* 0x000fe400078e0a03 */
[----:B------:R-:W-:Y:S02]  /*3b60*/  VIADD R13, R0, 0xb7 ;  /* 0x000000b7000d7836 */ /* 0x000fe40000000000 */
[----:B------:R-:W-:Y:S02]  /*3b70*/  IMAD R129, R42, R3, R129 ;  /* 0x000000032a817224 */ /* 0x000fe400078e0281 */
[----:B------:R-:W-:Y:S01]  /*3b80*/  IMAD.HI.U32 R4, R2, R131, RZ ;  /* 0x0000008302047227 */ /* 0x000fe200078e00ff */
[----:B------:R-:W-:-:S03]  /*3b90*/  IABS R9, R13 ;  /* 0x0000000d00097213 */ /* 0x000fc60000000000 */
[--C-:B------:R-:W-:Y:S01]  /*3ba0*/  @!P6 IMAD.IADD R127, R127, 0x1, -R42.reuse ;  /* 0x000000017f7fe824 */ /* 0x100fe200078e0a2a */
[C---:B------:R-:W-:Y:S01]  /*3bb0*/  ISETP.GT.U32.AND P6, PT, R42.reuse, R125, PT ;  /* 0x0000007d2a00720c */ /* 0x040fe20003fc4070 */
[----:B------:R-:W-:Y:S01]  /*3bc0*/  @!P5 IMAD.IADD R123, R123, 0x1, -R42 ;  /* 0x000000017b7bd824 */ /* 0x000fe200078e0a2a */
[----:B------:R-:W-:Y:S01]  /*3bd0*/  ISETP.GT.U32.AND P5, PT, R42, R129, PT ;  /* 0x000000812a00720c */ /* 0x000fe20003fa4070 */
[----:B------:R-:W-:Y:S02]  /*3be0*/  IMAD.MOV R4, RZ, RZ, -R4 ;  /* 0x000000ffff047224 */ /* 0x000fe400078e0a04 */
[----:B------:R-:W-:Y:S02]  /*3bf0*/  VIADD R12, R0, 0xb8 ;  /* 0x000000b8000c7836 */ /* 0x000fe40000000000 */
[----:B------:R-:W-:Y:S02]  /*3c00*/  IMAD R131, R42, R4, R131 ;  /* 0x000000042a837224 */ /* 0x000fe400078e0283 */
[----:B------:R-:W-:Y:S01]  /*3c10*/  IMAD.HI.U32 R4, R2, R9, RZ ;  /* 0x0000000902047227 */ /* 0x000fe200078e00ff */
[----:B------:R-:W-:-:S03]  /*3c20*/  IABS R7, R12 ;  /* 0x0000000c00077213 */ /* 0x000fc60000000000 */
[----:B------:R-:W-:Y:S02]  /*3c30*/  IMAD.MOV R4, RZ, RZ, -R4 ;  /* 0x000000ffff047224 */ /* 0x000fe400078e0a04 */
[--C-:B------:R-:W-:Y:S01]  /*3c40*/  @!P6 IMAD.IADD R125, R125, 0x1, -R42.reuse ;  /* 0x000000017d7de824 */ /* 0x100fe200078e0a2a */
[C---:B------:R-:W-:Y:S01]  /*3c50*/  ISETP.GT.U32.AND P6, PT, R42.reuse, R131, PT ;  /* 0x000000832a00720c */ /* 0x040fe20003fc4070 */
[----:B------:R-:W-:Y:S02]  /*3c60*/  IMAD R134, R42, R4, R9 ;  /* 0x000000042a867224 */ /* 0x000fe400078e0209 */
[----:B------:R-:W-:Y:S02]  /*3c70*/  @!P5 IMAD.IADD R129, R129, 0x1, -R42 ;  /* 0x000000018181d824 */ /* 0x000fe400078e0a2a */
[----:B------:R-:W-:Y:S02]  /*3c80*/  VIADD R10, R0, 0xb6 ;  /* 0x000000b6000a7836 */ /* 0x000fe40000000000 */
[----:B------:R-:W-:-:S04]  /*3c90*/  IMAD.HI.U32 R3, R2, R7, RZ ;  /* 0x0000000702037227 */ /* 0x000fc800078e00ff */
[----:B------:R-:W-:Y:S01]  /*3ca0*/  @!P2 IMAD.MOV R121, RZ, RZ, -R121 ;  /* 0x000000ffff79a224 */ /* 0x000fe200078e0a79 */
[----:B------:R-:W-:Y:S01]  /*3cb0*/  ISETP.GE.AND P2, PT, R8, RZ, PT ;  /* 0x000000ff0800720c */ /* 0x000fe20003f46270 */
[----:B------:R-:W-:Y:S01]  /*3cc0*/  @!P0 IMAD.MOV R123, RZ, RZ, -R123 ;  /* 0x000000ffff7b8224 */ /* 0x000fe200078e0a7b */
[C---:B------:R-:W-:Y:S01]  /*3cd0*/  ISETP.GT.U32.AND P0, PT, R42.reuse, R129, PT ;  /* 0x000000812a00720c */ /* 0x040fe20003f04070 */
[----:B------:R-:W-:Y:S01]  /*3ce0*/  @!P3 IMAD.MOV R125, RZ, RZ, -R125 ;  /* 0x000000ffff7db224 */ /* 0x000fe200078e0a7d */
[----:B------:R-:W-:Y:S01]  /*3cf0*/  ISETP.GT.U32.AND P3, PT, R42, R134, PT ;  /* 0x000000862a00720c */ /* 0x000fe20003f64070 */
[----:B------:R-:W-:Y:S01]  /*3d00*/  IMAD.MOV R3, RZ, RZ, -R3 ;  /* 0x000000ffff037224 */ /* 0x000fe200078e0a03 */
[----:B------:R-:W-:Y:S01]  /*3d10*/  IABS R8, R10 ;  /* 0x0000000a00087213 */ /* 0x000fe20000000000 */
[----:B------:R-:W-:Y:S02]  /*3d20*/  VIADD R4, R0, 0xb5 ;  /* 0x000000b500047836 */ /* 0x000fe40000000000 */
[----:B------:R-:W-:-:S02]  /*3d30*/  IMAD R132, R42, R3, R7 ;  /* 0x000000032a847224 */ /* 0x000fc400078e0207 */
[----:B------:R-:W-:Y:S01]  /*3d40*/  IMAD.MOV.U32 R7, RZ, RZ, R8 ;  /* 0x000000ffff077224 */ /* 0x000fe200078e0008 */
[----:B------:R-:W-:Y:S01]  /*3d50*/  IABS R9, R4 ;  /* 0x0000000400097213 */ /* 0x000fe20000000000 */
[----:B------:R-:W-:Y:S01]  /*3d60*/  @!P6 IMAD.IADD R131, R131, 0x1, -R42 ;  /* 0x000000018383e824 */ /* 0x000fe200078e0a2a */
[----:B------:R-:W-:Y:S01]  /*3d70*/  ISETP.GT.U32.AND P5, PT, R42, R132, PT ;  /* 0x000000842a00720c */ /* 0x000fe20003fa4070 */
[----:B------:R-:W-:-:S03]  /*3d80*/  IMAD.HI.U32 R3, R2, R7, RZ ;  /* 0x0000000702037227 */ /* 0x000fc600078e00ff */
[----:B------:R-:W-:Y:S01]  /*3d90*/  ISETP.GT.U32.AND P6, PT, R42, R131, PT ;  /* 0x000000832a00720c */ /* 0x000fe20003fc4070 */
[--C-:B------:R-:W-:Y:S01]  /*3da0*/  @!P0 IMAD.IADD R129, R129, 0x1, -R42.reuse ;  /* 0x0000000181818824 */ /* 0x100fe200078e0a2a */
[----:B------:R-:W-:Y:S01]  /*3db0*/  ISETP.GE.AND P0, PT, R13, RZ, PT ;  /* 0x000000ff0d00720c */ /* 0x000fe20003f06270 */
[----:B------:R-:W-:Y:S01]  /*3dc0*/  @!P3 IMAD.IADD R134, R134, 0x1, -R42 ;  /* 0x000000018686b824 */ /* 0x000fe200078e0a2a */
[----:B------:R-:W-:Y:S01]  /*3dd0*/  ISETP.GE.AND P3, PT, R10, RZ, PT ;  /* 0x000000ff0a00720c */ /* 0x000fe20003f66270 */
[----:B------:R-:W-:Y:S02]  /*3de0*/  IMAD.MOV R3, RZ, RZ, -R3 ;  /* 0x000000ffff037224 */ /* 0x000fe400078e0a03 */
[----:B------:R-:W-:Y:S01]  /*3df0*/  @!P1 IMAD.MOV R119, RZ, RZ, -R119 ;  /* 0x000000ffff779224 */ /* 0x000fe200078e0a77 */
[C---:B------:R-:W-:Y:S01]  /*3e00*/  ISETP.GT.U32.AND P1, PT, R42.reuse, R127, PT ;  /* 0x0000007f2a00720c */ /* 0x040fe20003f24070 */
[----:B------:R-:W-:Y:S01]  /*3e10*/  @!P2 IMAD.MOV R129, RZ, RZ, -R129 ;  /* 0x000000ffff81a224 */ /* 0x000fe200078e0a81 */
[C---:B------:R-:W-:Y:S01]  /*3e20*/  ISETP.GT.U32.AND P2, PT, R42.reuse, R134, PT ;  /* 0x000000862a00720c */ /* 0x040fe20003f44070 */
[----:B------:R-:W-:-:S02]  /*3e30*/  IMAD R136, R42, R3, R7 ;  /* 0x000000032a887224 */ /* 0x000fc400078e0207 */
[----:B------:R-:W-:-:S04]  /*3e40*/  IMAD.HI.U32 R3, R2, R9, RZ ;  /* 0x0000000902037227 */ /* 0x000fc800078e00ff */
[--C-:B------:R-:W-:Y:S02]  /*3e50*/  @!P5 IMAD.IADD R132, R132, 0x1, -R42.reuse ;  /* 0x000000018484d824 */ /* 0x100fe400078e0a2a */
[----:B------:R-:W-:Y:S02]  /*3e60*/  IMAD.MOV R3, RZ, RZ, -R3 ;  /* 0x000000ffff037224 */ /* 0x000fe400078e0a03 */
[--C-:B------:R-:W-:Y:S01]  /*3e70*/  @!P6 IMAD.IADD R131, R131, 0x1, -R42.reuse ;  /* 0x000000018383e824 */ /* 0x100fe200078e0a2a */
[C---:B------:R-:W-:Y:S01]  /*3e80*/  ISETP.GT.U32.AND P5, PT, R42.reuse, R132, PT ;  /* 0x000000842a00720c */ /* 0x040fe20003fa4070 */
[C---:B------:R-:W-:Y:S01]  /*3e90*/  IMAD R138, R42.reuse, R3, R9 ;  /* 0x000000032a8a7224 */ /* 0x040fe200078e0209 */
[----:B------:R-:W-:Y:S01]  /*3ea0*/  ISETP.GT.U32.AND P6, PT, R42, R136, PT ;  /* 0x000000882a00720c */ /* 0x000fe20003fc4070 */
[--C-:B------:R-:W-:Y:S01]  /*3eb0*/  @!P1 IMAD.IADD R127, R127, 0x1, -R42.reuse ;  /* 0x000000017f7f9824 */ /* 0x100fe200078e0a2a */
[----:B------:R-:W-:Y:S01]  /*3ec0*/  ISETP.GE.AND P1, PT, R11, RZ, PT ;  /* 0x000000ff0b00720c */ /* 0x000fe20003f26270 */
[----:B------:R-:W-:Y:S01]  /*3ed0*/  @!P2 IMAD.IADD R134, R134, 0x1, -R42 ;  /* 0x000000018686a824 */ /* 0x000fe200078e0a2a */
[----:B------:R-:W-:Y:S01]  /*3ee0*/  ISETP.GT.U32.AND P2, PT, R42, R138, PT ;  /* 0x0000008a2a00720c */ /* 0x000fe20003f44070 */
[----:B------:R-:W-:Y:S01]  /*3ef0*/  @!P4 IMAD.MOV R127, RZ, RZ, -R127 ;  /* 0x000000ffff7fc224 */ /* 0x000fe200078e0a7f */
[----:B------:R-:W-:Y:S01]  /*3f00*/  ISETP.GE.AND P4, PT, R12, RZ, PT ;  /* 0x000000ff0c00720c */ /* 0x000fe20003f86270 */
[----:B------:R-:W-:-:S02]  /*3f10*/  VIADD R3, R0, 0xb4 ;  /* 0x000000b400037836 */ /* 0x000fc40000000000 */
[----:B------:R-:W-:Y:S02]  /*3f20*/  VIADD R7, R0, 0xb2 ;  /* 0x000000b200077836 */ /* 0x000fe40000000000 */
[--C-:B------:R-:W-:Y:S01]  /*3f30*/  @!P5 IMAD.IADD R132, R132, 0x1, -R42.reuse ;  /* 0x000000018484d824 */ /* 0x100fe200078e0a2a */
[----:B------:R-:W-:Y:S01]  /*3f40*/  ISETP.GE.AND P5, PT, R4, RZ, PT ;  /* 0x000000ff0400720c */ /* 0x000fe20003fa6270 */
[--C-:B------:R-:W-:Y:S01]  /*3f50*/  @!P6 IMAD.IADD R136, R136, 0x1, -R42.reuse ;  /* 0x000000018888e824 */ /* 0x100fe200078e0a2a */
[----:B------:R-:W-:Y:S01]  /*3f60*/  IABS R9, R3 ;  /* 0x0000000300097213 */ /* 0x000fe20000000000 */
[----:B------:R-:W-:Y:S01]  /*3f70*/  VIADD R4, R0, 0xb3 ;  /* 0x000000b300047836 */ /* 0x000fe20000000000 */
[----:B------:R-:W-:Y:S01]  /*3f80*/  IABS R11, R7 ;  /* 0x00000007000b7213 */ /* 0x000fe20000000000 */
[----:B------:R-:W-:Y:S01]  /*3f90*/  @!P2 IMAD.IADD R138, R138, 0x1, -R42 ;  /* 0x000000018a8aa824 */ /* 0x000fe200078e0a2a */
[----:B------:R-:W-:Y:S01]  /*3fa0*/  ISETP.GT.U32.AND P6, PT, R42, R136, PT ;  /* 0x000000882a00720c */ /* 0x000fe20003fc4070 */
[----:B------:R-:W-:Y:S01]  /*3fb0*/  @!P4 IMAD.MOV R132, RZ, RZ, -R132 ;  /* 0x000000ffff84c224 */ /* 0x000fe200078e0a84 */
[----:B------:R-:W-:Y:S01]  /*3fc0*/  ISETP.GE.AND P4, PT, R4, RZ, PT ;  /* 0x000000ff0400720c */ /* 0x000fe20003f86270 */
[----:B------:R-:W-:Y:S01]  /*3fd0*/  @!P1 IMAD.MOV R131, RZ, RZ, -R131 ;  /* 0x000000ffff839224 */ /* 0x000fe200078e0a83 */
[----:B------:R-:W-:Y:S01]  /*3fe0*/  IABS R4, R4 ;  /* 0x0000000400047213 */ /* 0x000fe20000000000 */
[----:B------:R-:W-:Y:S01]  /*3ff0*/  @!P0 IMAD.MOV R134, RZ, RZ, -R134 ;  /* 0x000000ffff868224 */ /* 0x000fe200078e0a86 */
[----:B------:R-:W-:Y:S01]  /*4000*/  ISETP.GE.AND P1, PT, R3, RZ, PT ;  /* 0x000000ff0300720c */ /* 0x000fe20003f26270 */
[----:B------:R-:W-:Y:S01]  /*4010*/  IMAD.HI.U32 R3, R2, R9, RZ ;  /* 0x0000000902037227 */ /* 0x000fe200078e00ff */
[----:B------:R-:W-:-:S02]  /*4020*/  ISETP.GT.U32.AND P2, PT, R42, R138, PT ;  /* 0x0000008a2a00720c */ /* 0x000fc40003f44070 */
[----:B------:R-:W-:Y:S01]  /*4030*/  ISETP.GE.AND P0, PT, R7, RZ, PT ;  /* 0x000000ff0700720c */ /* 0x000fe20003f06270 */
[----:B------:R-:W-:Y:S02]  /*4040*/  IMAD.MOV.U32 R7, RZ, RZ, R4 ;  /* 0x000000ffff077224 */ /* 0x000fe400078e0004 */
[----:B------:R-:W-:Y:S02]  /*4050*/  IMAD.MOV R140, RZ, RZ, -R3 ;  /* 0x000000ffff8c7224 */ /* 0x000fe400078e0a03 */
[----:B------:R-:W-:-:S04]  /*4060*/  IMAD.HI.U32 R4, R2, R11, RZ ;  /* 0x0000000b02047227 */ /* 0x000fc800078e00ff */
[----:B------:R-:W-:Y:S02]  /*4070*/  @!P6 IMAD.IADD R136, R136, 0x1, -R42 ;  /* 0x000000018888e824 */ /* 0x000fe400078e0a2a */
[C---:B------:R-:W-:Y:S02]  /*4080*/  IMAD R140, R42.reuse, R140, R9 ;  /* 0x0000008c2a8c7224 */ /* 0x040fe400078e0209 */
[----:B------:R-:W-:Y:S02]  /*4090*/  IMAD.MOV R4, RZ, RZ, -R4 ;  /* 0x000000ffff047224 */ /* 0x000fe400078e0a04 */
[----:B------:R-:W-:Y:S01]  /*40a0*/  @!P3 IMAD.MOV R136, RZ, RZ, -R136 ;  /* 0x000000ffff88b224 */ /* 0x000fe200078e0a88 */
[----:B------:R-:W-:Y:S01]  /*40b0*/  ISETP.GT.U32.AND P3, PT, R42, R140, PT ;  /* 0x0000008c2a00720c */ /* 0x000fe20003f64070 */
[----:B------:R-:W-:Y:S02]  /*40c0*/  @!P2 IMAD.IADD R138, R138, 0x1, -R42 ;  /* 0x000000018a8aa824 */ /* 0x000fe400078e0a2a */
[----:B------:R-:W-:-:S02]  /*40d0*/  IMAD R144, R42, R4, R11 ;  /* 0x000000042a907224 */ /* 0x000fc400078e020b */
[----:B------:R-:W-:Y:S02]  /*40e0*/  @!P5 IMAD.MOV R138, RZ, RZ, -R138 ;  /* 0x000000ffff8ad224 */ /* 0x000fe400078e0a8a */
[----:B------:R-:W-:Y:S01]  /*40f0*/  IMAD.HI.U32 R3, R2, R7, RZ ;  /* 0x0000000702037227 */ /* 0x000fe200078e00ff */
[----:B------:R-:W-:-:S03]  /*4100*/  ISETP.GT.U32.AND P5, PT, R42, R144, PT ;  /* 0x000000902a00720c */ /* 0x000fc60003fa4070 */
[----:B------:R-:W-:Y:S02]  /*4110*/  VIADD R8, R0, 0xb1 ;  /* 0x000000b100087836 */ /* 0x000fe40000000000 */
[----:B------:R-:W-:Y:S02]  /*4120*/  IMAD.MOV R142, RZ, RZ, -R3 ;  /* 0x000000ffff8e7224 */ /* 0x000fe400078e0a03 */
[--C-:B------:R-:W-:Y:S01]  /*4130*/  @!P3 IMAD.IADD R140, R140, 0x1, -R42.reuse ;  /* 0x000000018c8cb824 */ /* 0x100fe200078e0a2a */
[----:B------:R-:W-:Y:S01]  /*4140*/  ISETP.GE.AND P6, PT, R8, RZ, PT ;  /* 0x000000ff0800720c */ /* 0x000fe20003fc6270 */
[----:B------:R-:W-:Y:S01]  /*4150*/  IMAD R142, R42, R142, R7 ;  /* 0x0000008e2a8e7224 */ /* 0x000fe200078e0207 */
[----:B------:R-:W-:Y:S01]  /*4160*/  IABS R13, R8 ;  /* 0x00000008000d7213 */ /* 0x000fe20000000000 */
[----:B------:R-:W-:Y:S01]  /*4170*/  VIADD R8, R0, 0xaf ;  /* 0x000000af00087836 */ /* 0x000fe20000000000 */
[----:B------:R-:W-:Y:S01]  /*4180*/  ISETP.GT.U32.AND P3, PT, R42, R140, PT ;  /* 0x0000008c2a00720c */ /* 0x000fe20003f64070 */
[----:B------:R-:W-:Y:S01]  /*4190*/  @!P5 IMAD.IADD R144, R144, 0x1, -R42 ;  /* 0x000000019090d824 */ /* 0x000fe200078e0a2a */
[----:B------:R-:W-:Y:S01]  /*41a0*/  ISETP.GT.U32.AND P2, PT, R42, R142, PT ;  /* 0x0000008e2a00720c */ /* 0x000fe20003f44070 */
[----:B------:R-:W-:Y:S01]  /*41b0*/  IMAD.HI.U32 R3, R2, R13, RZ ;  /* 0x0000000d02037227 */ /* 0x000fe200078e00ff */
[----:B------:R-:W-:-:S02]  /*41c0*/  IABS R149, R8 ;  /* 0x0000000800957213 */ /* 0x000fc40000000000 */
[----:B------:R-:W-:Y:S01]  /*41d0*/  ISETP.GT.U32.AND P5, PT, R42, R144, PT ;  /* 0x000000902a00720c */ /* 0x000fe20003fa4070 */
[----:B------:R-:W-:Y:S02]  /*41e0*/  IMAD.MOV R3, RZ, RZ, -R3 ;  /* 0x000000ffff037224 */ /* 0x000fe400078e0a03 */
[----:B------:R-:W-:-:S04]  /*41f0*/  IMAD.HI.U32 R4, R2, R149, RZ ;  /* 0x0000009502047227 */ /* 0x000fc800078e00ff */
[----:B------:R-:W-:Y:S02]  /*4200*/  VIADD R7, R0, 0xb0 ;  /* 0x000000b000077836 */ /* 0x000fe40000000000 */
[----:B------:R-:W-:Y:S02]  /*4210*/  IMAD R146, R42, R3, R13 ;  /* 0x000000032a927224 */ /* 0x000fe400078e020d */
[----:B------:R-:W-:Y:S01]  /*4220*/  IMAD.MOV R4, RZ, RZ, -R4 ;  /* 0x000000ffff047224 */ /* 0x000fe200078e0a04 */
[----:B------:R-:W-:Y:S01]  /*4230*/  IABS R147, R7 ;  /* 0x0000000700937213 */ /* 0x000fe20000000000 */
[--C-:B------:R-:W-:Y:S02]  /*4240*/  @!P2 IMAD.IADD R142, R142, 0x1, -R42.reuse ;  /* 0x000000018e8ea824 */ /* 0x100fe400078e0a2a */
[--C-:B------:R-:W-:Y:S01]  /*4250*/  @!P3 IMAD.IADD R140, R140, 0x1, -R42.reuse ;  /* 0x000000018c8cb824 */ /* 0x100fe200078e0a2a */
[C---:B------:R-:W-:Y:S01]  /*4260*/  ISETP.GT.U32.AND P3, PT, R42.reuse, R146, PT ;  /* 0x000000922a00720c */ /* 0x040fe20003f64070 */
[C---:B------:R-:W-:Y:S01]  /*4270*/  IMAD R149, R42.reuse, R4, R149 ;  /* 0x000000042a957224 */ /* 0x040fe200078e0295 */
[----:B------:R-:W-:Y:S01]  /*4280*/  ISETP.GT.U32.AND P2, PT, R42, R142, PT ;  /* 0x0000008e2a00720c */ /* 0x000fe20003f44070 */
[----:B------:R-:W-:-:S02]  /*4290*/  @!P5 IMAD.IADD R144, R144, 0x1, -R42 ;  /* 0x000000019090d824 */ /* 0x000fc400078e0a2a */
[----:B------:R-:W-:Y:S01]  /*42a0*/  VIADD R9, R0, 0xae ;  /* 0x000000ae00097836 */ /* 0x000fe20000000000 */
[----:B------:R-:W-:Y:S01]  /*42b0*/  ISETP.GT.U32.AND P5, PT, R42, R149, PT ;  /* 0x000000952a00720c */ /* 0x000fe20003fa4070 */
[----:B------:R-:W-:-:S03]  /*42c0*/  IMAD.HI.U32 R3, R2, R147, RZ ;  /* 0x0000009302037227 */ /* 0x000fc600078e00ff */
[----:B------:R-:W-:Y:S01]  /*42d0*/  IABS R151, R9 ;  /* 0x0000000900977213 */ /* 0x000fe20000000000 */
[----:B------:R-:W-:Y:S02]  /*42e0*/  IMAD.MOV R3, RZ, RZ, -R3 ;  /* 0x000000ffff037224 */ /* 0x000fe400078e0a03 */
[----:B------:R-:W-:Y:S02]  /*42f0*/  VIADD R10, R0, 0xad ;  /* 0x000000ad000a7836 */ /* 0x000fe40000000000 */
[----:B------:R-:W-:Y:S02]  /*4300*/  IMAD R147, R42, R3, R147 ;  /* 0x000000032a937224 */ /* 0x000fe400078e0293 */
[----:B------:R-:W-:Y:S01]  /*4310*/  VIADD R11, R0, 0xac ;  /* 0x000000ac000b7836 */ /* 0x000fe20000000000 */
[----:B------:R-:W-:Y:S01]  /*4320*/  IABS R153, R10 ;  /* 0x0000000a00997213 */ /* 0x000fe20000000000 */
[----:B------:R-:W-:Y:S01]  /*4330*/  @!P3 IMAD.IADD R146, R146, 0x1, -R42 ;  /* 0x000000019292b824 */ /* 0x000fe200078e0a2a */
[----:B------:R-:W-:Y:S01]  /*4340*/  ISETP.GE.AND P3, PT, R7, RZ, PT ;  /* 0x000000ff0700720c */ /* 0x000fe20003f66270 */
[----:B------:R-:W-:Y:S01]  /*4350*/  IMAD.HI.U32 R3, R2, R151, RZ ;  /* 0x0000009702037227 */ /* 0x000fe200078e00ff */
[----:B------:R-:W-:-:S03]  /*4360*/  IABS R7, R11 ;  /* 0x0000000b00077213 */ /* 0x000fc60000000000 */
[----:B------:R-:W-:Y:S01]  /*4370*/  @!P2 IMAD.IADD R142, R142, 0x1, -R42 ;  /* 0x000000018e8ea824 */ /* 0x000fe200078e0a2a */
[C---:B------:R-:W-:Y:S01]  /*4380*/  ISETP.GT.U32.AND P2, PT, R42.reuse, R147, PT ;  /* 0x000000932a00720c */ /* 0x040fe20003f44070 */
[----:B------:R-:W-:Y:S01]  /*4390*/  @!P1 IMAD.MOV R140, RZ, RZ, -R140 ;  /* 0x000000ffff8c9224 */ /* 0x000fe200078e0a8c */
[C---:B------:R-:W-:Y:S01]  /*43a0*/  ISETP.GT.U32.AND P1, PT, R42.reuse, R146, PT ;  /* 0x000000922a00720c */ /* 0x040fe20003f24070 */
[----:B------:R-:W-:Y:S02]  /*43b0*/  @!P5 IMAD.IADD R149, R149, 0x1, -R42 ;  /* 0x000000019595d824 */ /* 0x000fe400078e0a2a */
[----:B------:R-:W-:Y:S02]  /*43c0*/  IMAD.MOV R3, RZ, RZ, -R3 ;  /* 0x000000ffff037224 */ /* 0x000fe400078e0a03 */
[----:B------:R-:W-:Y:S01]  /*43d0*/  @!P4 IMAD.MOV R142, RZ, RZ, -R142 ;  /* 0x000000ffff8ec224 */ /* 0x000fe200078e0a8e */
[C---:B------:R-:W-:Y:S01]  /*43e0*/  ISETP.GT.U32.AND P4, PT, R42.reuse, R149, PT ;  /* 0x000000952a00720c */ /* 0x040fe20003f84070 */
[----:B------:R-:W-:-:S02]  /*43f0*/  IMAD R151, R42, R3, R151 ;  /* 0x000000032a977224 */ /* 0x000fc400078e0297 */
[----:B------:R-:W-:-:S04]  /*4400*/  IMAD.HI.U32 R4, R2, R153, RZ ;  /* 0x0000009902047227 */ /* 0x000fc800078e00ff */
[----:B------:R-:W-:-:S04]  /*4410*/  IMAD.HI.U32 R3, R2, R7, RZ ;  /* 0x0000000702037227 */ /* 0x000fc800078e00ff */
[----:B------:R-:W-:Y:S02]  /*4420*/  IMAD.MOV R4, RZ, RZ, -R4 ;  /* 0x000000ffff047224 */ /* 0x000fe400078e0a04 */
[----:B------:R-:W-:Y:S02]  /*4430*/  IMAD.MOV R3, RZ, RZ, -R3 ;  /* 0x000000ffff037224 */ /* 0x000fe400078e0a03 */
[--C-:B------:R-:W-:Y:S01]  /*4440*/  @!P2 IMAD.IADD R147, R147, 0x1, -R42.reuse ;  /* 0x000000019393a824 */ /* 0x100fe200078e0a2a */
[----:B------:R-:W-:Y:S01]  /*4450*/  ISETP.GE.AND P2, PT, R8, RZ, PT ;  /* 0x000000ff0800720c */ /* 0x000fe20003f46270 */
[----:B------:R-:W-:Y:S02]  /*4460*/  IMAD R153, R42, R4, R153 ;  /* 0x000000042a997224 */ /* 0x000fe400078e0299 */
[----:B------:R-:W-:Y:S01]  /*4470*/  @!P1 IMAD.IADD R146, R146, 0x1, -R42 ;  /* 0x0000000192929824 */ /* 0x000fe200078e0a2a */
[C---:B------:R-:W-:Y:S01]  /*4480*/  ISETP.GT.U32.AND P1, PT, R42.reuse, R151, PT ;  /* 0x000000972a00720c */ /* 0x040fe20003f24070 */
[C---:B------:R-:W-:Y:S01]  /*4490*/  IMAD R154, R42.reuse, R3, R7 ;  /* 0x000000032a9a7224 */ /* 0x040fe200078e0207 */
[C---:B------:R-:W-:Y:S01]  /*44a0*/  ISETP.GT.U32.AND P5, PT, R42.reuse, R147, PT ;  /* 0x000000932a00720c */ /* 0x040fe20003fa4070 */
[----:B------:R-:W-:Y:S01]  /*44b0*/  @!P6 IMAD.MOV R146, RZ, RZ, -R146 ;  /* 0x000000ffff92e224 */ /* 0x000fe200078e0a92 */
[C---:B------:R-:W-:Y:S01]  /*44c0*/  ISETP.GT.U32.AND P6, PT, R42.reuse, R153, PT ;  /* 0x000000992a00720c */ /* 0x040fe20003fc4070 */
[----:B------:R-:W-:Y:S01]  /*44d0*/  @!P4 IMAD.IADD R149, R149, 0x1, -R42 ;  /* 0x000000019595c824 */ /* 0x000fe200078e0a2a */
[----:B------:R-:W-:Y:S01]  /*44e0*/  ISETP.GT.U32.AND P4, PT, R42, R154, PT ;  /* 0x0000009a2a00720c */ /* 0x000fe20003f84070 */
[----:B------:R-:W-:-:S02]  /*44f0*/  VIADD R4, R0, 0xab ;  /* 0x000000ab00047836 */ /* 0x000fc40000000000 */
[----:B------:R-:W-:Y:S02]  /*4500*/  VIADD R8, R0, 0xaa ;  /* 0x000000aa00087836 */ /* 0x000fe40000000000 */
[----:B------:R-:W-:Y:S01]  /*4510*/  @!P0 IMAD.MOV R144, RZ, RZ, -R144 ;  /* 0x000000ffff908224 */ /* 0x000fe200078e0a90 */
[----:B------:R-:W-:Y:S01]  /*4520*/  IABS R7, R4 ;  /* 0x0000000400077213 */ /* 0x000fe20000000000 */
[--C-:B------:R-:W-:Y:S01]  /*4530*/  @!P1 IMAD.IADD R151, R151, 0x1, -R42.reuse ;  /* 0x0000000197979824 */ /* 0x100fe200078e0a2a */
[----:B------:R-:W-:Y:S01]  /*4540*/  ISETP.GE.AND P0, PT, R9, RZ, PT ;  /* 0x000000ff0900720c */ /* 0x000fe20003f06270 */
[--C-:B------:R-:W-:Y:S01]  /*4550*/  @!P5 IMAD.IADD R147, R147, 0x1, -R42.reuse ;  /* 0x000000019393d824 */ /* 0x100fe200078e0a2a */
[----:B------:R-:W-:Y:S01]  /*4560*/  IABS R9, R8 ;  /* 0x0000000800097213 */ /* 0x000fe20000000000 */
[--C-:B------:R-:W-:Y:S01]  /*4570*/  @!P6 IMAD.IADD R153, R153, 0x1, -R42.reuse ;  /* 0x000000019999e824 */ /* 0x100fe200078e0a2a */
[----:B------:R-:W-:Y:S01]  /*4580*/  ISETP.GT.U32.AND P6, PT, R42, R151, PT ;  /* 0x000000972a00720c */ /* 0x000fe20003fc4070 */
[----:B------:R-:W-:Y:S01]  /*4590*/  @!P4 IMAD.IADD R154, R154, 0x1, -R42 ;  /* 0x000000019a9ac824 */ /* 0x000fe200078e0a2a */
[----:B------:R-:W-:Y:S01]  /*45a0*/  ISETP.GE.AND P1, PT, R11, RZ, PT ;  /* 0x000000ff0b00720c */ /* 0x000fe20003f26270 */
[----:B------:R-:W-:Y:S01]  /*45b0*/  IMAD.HI.U32 R3, R2, R7, RZ ;  /* 0x0000000702037227 */ /* 0x000fe200078e00ff */
[----:B------:R-:W-:-:S02]  /*45c0*/  ISETP.GT.U32.AND P4, PT, R42, R153, PT ;  /* 0x000000992a00720c */ /* 0x000fc40003f84070 */
[----:B------:R-:W-:Y:S01]  /*45d0*/  ISETP.GE.AND P5, PT, R10, RZ, PT ;  /* 0x000000ff0a00720c */ /* 0x000fe20003fa6270 */
[----:B------:R-:W-:Y:S01]  /*45e0*/  @!P3 IMAD.MOV R147, RZ, RZ, -R147 ;  /* 0x000000ffff93b224 */ /* 0x000fe200078e0a93 */
        /* <DEDUP_REMOVED lines=8> */
[----:B------:R-:W-:Y:S02]  /*4670*/  VIADD R11, R0, 0xa8 ;  /* 0x000000a8000b7836 */ /* 0x000fe40000000000 */
[--C-:B------:R-:W-:Y:S01]  /*4680*/  @!P3 IMAD.IADD R154, R154, 0x1, -R42.reuse ;  /* 0x000000019a9ab824 */ /* 0x100fe200078e0a2a */
        /* <DEDUP_REMOVED lines=10> */
[----:B------:R-:W-:Y:S01]  /*4730*/  ISETP.GE.AND P6, PT, R8, RZ, PT ;  /* 0x000000ff0800720c */ /* 0x000fe20003fc6270 */
[----:B------:R-:W-:-:S04]  /*4740*/  IMAD.HI.U32 R3, R2, R7, RZ ;  /* 0x0000000702037227 */ /* 0x000fc800078e00ff */
[----:B------:R-:W-:Y:S02]  /*4750*/  IMAD.MOV R4, RZ, RZ, -R4 ;  /* 0x000000ffff047224 */ /* 0x000fe400078e0a04 */
[----:B------:R-:W-:Y:S02]  /*4760*/  VIADD R8, R0, 0xa6 ;  /* 0x000000a600087836 */ /* 0x000fe40000000000 */
[----:B------:R-:W-:Y:S01]  /*4770*/  @!P3 IMAD.IADD R158, R158, 0x1, -R42 ;  /* 0x000000019e9eb824 */ /* 0x000fe200078e0a2a */
[C---:B------:R-:W-:Y:S01]  /*4780*/  ISETP.GT.U32.AND P3, PT, R42.reuse, R156, PT ;  /* 0x0000009c2a00720c */ /* 0x040fe20003f64070 */
[----:B------:R-:W-:Y:S01]  /*4790*/  IMAD.MOV R3, RZ, RZ, -R3 ;  /* 0x000000ffff037224 */ /* 0x000fe200078e0a03 */
[----:B------:R-:W-:Y:S01]  /*47a0*/  IABS R165, R8 ;  /* 0x0000000800a57213 */ /* 0x000fe20000000000 */
[C---:B------:R-:W-:Y:S02]  /*47b0*/  IMAD R161, R42.reuse, R4, R161 ;  /* 0x000000042aa17224 */ /* 0x040fe400078e02a1 */
[----:B------:R-:W-:Y:S01]  /*47c0*/  @!P0 IMAD.MOV R151, RZ, RZ, -R151 ;  /* 0x000000ffff978224 */ /* 0x000fe200078e0a97 */
[C---:B------:R-:W-:Y:S01]  /*47d0*/  ISETP.GT.U32.AND P0, PT, R42.reuse, R158, PT ;  /* 0x0000009e2a00720c */ /* 0x040fe20003f04070 */
[----:B------:R-:W-:-:S02]  /*47e0*/  IMAD R160, R42, R3, R7 ;  /* 0x000000032aa07224 */ /* 0x000fc400078e0207 */
[----:B------:R-:W-:-:S04]  /*47f0*/  IMAD.HI.U32 R3, R2, R163, RZ ;  /* 0x000000a302037227 */ /* 0x000fc800078e00ff */
[----:B------:R-:W-:Y:S01]  /*4800*/  @!P5 IMAD.MOV R153, RZ, RZ, -R153 ;  /* 0x000000ffff99d224 */ /* 0x000fe200078e0a99 */
[----:B------:R-:W-:Y:S01]  /*4810*/  ISETP.GT.U32.AND P5, PT, R42, R161, PT ;  /* 0x000000a12a00720c */ /* 0x000fe20003fa4070 */
[----:B------:R-:W-:-:S03]  /*4820*/  IMAD.HI.U32 R4, R2, R165, RZ ;  /* 0x000000a502047227 */ /* 0x000fc600078e00ff */
[----:B------:R-:W-:Y:S01]  /*4830*/  STL [R1+0xbb0], R153 ;  /* 0x000bb09901007387 */ /* 0x000fe20000100800 */
[----:B------:R-:W-:Y:S02]  /*4840*/  IMAD.MOV R3, RZ, RZ, -R3 ;  /* 0x000000ffff037224 */ /* 0x000fe400078e0a03 */
[----:B------:R-:W-:Y:S01]  /*4850*/  @!P3 IMAD.IADD R156, R156, 0x1, -R42 ;  /* 0x000000019c9cb824 */ /* 0x000fe200078e0a2a */
[----:B------:R-:W-:Y:S01]  /*4860*/  ISETP.GE.AND P3, PT, R11, RZ, PT ;  /* 0x000000ff0b00720c */ /* 0x000fe20003f66270 */
[----:B------:R-:W-:Y:S02]  /*4870*/  IMAD.MOV R4, RZ, RZ, -R4 ;  /* 0x000000ffff047224 */ /* 0x000fe400078e0a04 */
[C---:B------:R-:W-:Y:S02]  /*4880*/  IMAD R163, R42.reuse, R3, R163 ;  /* 0x000000032aa37224 */ /* 0x040fe400078e02a3 */
[----:B------:R-:W-:Y:S01]  /*4890*/  @!P2 IMAD.MOV R149, RZ, RZ, -R149 ;  /* 0x000000ffff95a224 */ /* 0x000fe200078e0a95 */
[----:B------:R-:W-:Y:S01]  /*48a0*/  ISETP.GT.U32.AND P2, PT, R42, R160, PT ;  /* 0x000000a02a00720c */ /* 0x000fe20003f44070 */
[----:B------:R-:W-:Y:S01]  /*48b0*/  @!P0 IMAD.IADD R158, R158, 0x1, -R42 ;  /* 0x000000019e9e8824 */ /* 0x000fe200078e0a2a */
[----:B------:R-:W-:Y:S01]  /*48c0*/  ISETP.GE.AND P0, PT, R9, RZ, PT ;  /* 0x000000ff0900720c */ /* 0x000fe20003f06270 */
[----:B------:R-:W-:-:S02]  /*48d0*/  IMAD R165, R42, R4, R165 ;  /* 0x000000042aa57224 */ /* 0x000fc400078e02a5 */
[----:B------:R-:W-:Y:S01]  /*48e0*/  @!P4 IMAD.MOV R156, RZ, RZ, -R156 ;  /* 0x000000ffff9cc224 */ /* 0x000fe200078e0a9c */
[C---:B------:R-:W-:Y:S01]  /*48f0*/  ISETP.GT.U32.AND P4, PT, R42.reuse, R163, PT ;  /* 0x000000a32a00720c */ /* 0x040fe20003f84070 */
[----:B------:R-:W-:Y:S02]  /*4900*/  @!P5 IMAD.IADD R161, R161, 0x1, -R42 ;  /* 0x00000001a1a1d824 */ /* 0x000fe400078e0a2a */
[----:B------:R-:W-:Y:S01]  /*4910*/  @!P6 IMAD.MOV R158, RZ, RZ, -R158 ;  /* 0x000000ffff9ee224 */ /* 0x000fe200078e0a9e */
[----:B------:R-:W-:Y:S01]  /*4920*/  ISETP.GT.U32.AND P6, PT, R42, R165, PT ;  /* 0x000000a52a00720c */ /* 0x000fe20003fc4070 */
[----:B------:R-:W-:Y:S01]  /*4930*/  VIADD R4, R0, 0xa5 ;  /* 0x000000a500047836 */ /* 0x000fe20000000000 */
[----:B------:R-:W-:Y:S01]  /*4940*/  ISETP.GT.U32.AND P5, PT, R42, R161, PT ;  /* 0x000000a12a00720c */ /* 0x000fe20003fa4070 */
[----:B------:R-:W-:Y:S01]  /*4950*/  @!P1 IMAD.MOV R154, RZ, RZ, -R154 ;  /* 0x000000ffff9a9224 */ /* 0x000fe200078e0a9a */
[----:B------:R-:W-:Y:S01]  /*4960*/  ISETP.GE.AND P1, PT, R10, RZ, PT ;  /* 0x000000ff0a00720c */ /* 0x000fe20003f26270 */
[--C-:B------:R-:W-:Y:S01]  /*4970*/  @!P2 IMAD.IADD R160, R160, 0x1, -R42.reuse ;  /* 0x00000001a0a0a824 */ /* 0x100fe200078e0a2a */
[----:B------:R-:W-:Y:S01]  /*4980*/  IABS R167, R4 ;  /* 0x0000000400a77213 */ /* 0x000fe20000000000 */
[----:B------:R-:W-:Y:S01]  /*4990*/  VIADD R10, R0, 0xa4 ;  /* 0x000000a4000a7836 */ /* 0x000fe20000000000 */
[----:B------:R-:W-:Y:S01]  /*49a0*/  STL [R1+0xbb4], R154 ;  /* 0x000bb49a01007387 */ /* 0x000fe20000100800 */
[--C-:B------:R-:W-:Y:S01]  /*49b0*/  @!P4 IMAD.IADD R163, R163, 0x1, -R42.reuse ;  /* 0x00000001a3a3c824 */ /* 0x100fe200078e0a2a */
[----:B------:R-:W-:Y:S01]  /*49c0*/  ISETP.GT.U32.AND P2, PT, R42, R160, PT ;  /* 0x000000a02a00720c */ /* 0x000fe20003f44070 */
[----:B------:R-:W-:Y:S01]  /*49d0*/  IMAD.HI.U32 R3, R2, R167, RZ ;  /* 0x000000a702037227 */ /* 0x000fe200078e00ff */
[----:B------:R-:W-:Y:S01]  /*49e0*/  IABS R7, R10 ;  /* 0x0000000a00077213 */ /* 0x000fe20000000000 */
[----:B------:R0:W-:Y:S01]  /*49f0*/  STL [R1+0xbb8], R156 ;  /* 0x000bb89c01007387 */ /* 0x0001e20000100800 */
[----:B------:R-:W-:Y:S01]  /*4a00*/  ISETP.GT.U32.AND P4, PT, R42, R163, PT ;  /* 0x000000a32a00720c */ /* 0x000fe20003f84070 */
[----:B------:R-:W-:-:S02]  /*4a10*/  @!P6 IMAD.IADD R165, R165, 0x1, -R42 ;  /* 0x00000001a5a5e824 */ /* 0x000fc400078e0a2a */
[----:B------:R-:W-:Y:S01]  /*4a20*/  @!P5 IMAD.IADD R161, R161, 0x1, -R42 ;  /* 0x00000001a1a1d824 */ /* 0x000fe200078e0a2a */
[----:B------:R-:W-:Y:S01]  /*4a30*/  ISETP.GE.AND P5, PT, R4, RZ, PT ;  /* 0x000000ff0400720c */ /* 0x000fe20003fa6270 */
[----:B------:R-:W-:Y:S01]  /*4a40*/  IMAD.HI.U32 R4, R2, R7, RZ ;  /* 0x0000000702047227 */ /* 0x000fe200078e00ff */
[C---:B------:R-:W-:Y:S01]  /*4a50*/  ISETP.GT.U32.AND P6, PT, R42.reuse, R165, PT ;  /* 0x000000a52a00720c */ /* 0x040fe20003fc4070 */
[----:B------:R-:W-:Y:S02]  /*4a60*/  STL [R1+0xbc0], R158 ;  /* 0x000bc09e01007387 */ /* 0x000fe40000100800 */
[----:B------:R-:W-:Y:S02]  /*4a70*/  IMAD.MOV R3, RZ, RZ, -R3 ;  /* 0x000000ffff037224 */ /* 0x000fe400078e0a03 */
[----:B------:R-:W-:Y:S01]  /*4a80*/  IMAD.MOV R4, RZ, RZ, -R4 ;  /* 0x000000ffff047224 */ /* 0x000fe200078e0a04 */
[----:B------:R1:W-:Y:S01]  /*4a90*/  STL [R1+0xb54], R0 ;  /* 0x000b540001007387 */ /* 0x0003e20000100800 */
[----:B------:R-:W-:-:S02]  /*4aa0*/  IMAD R167, R42, R3, R167 ;  /* 0x000000032aa77224 */ /* 0x000fc400078e02a7 */
[--C-:B------:R-:W-:Y:S01]  /*4ab0*/  @!P2 IMAD.IADD R160, R160, 0x1, -R42.reuse ;  /* 0x00000001a0a0a824 */ /* 0x100fe200078e0a2a */
[----:B------:R-:W-:Y:S01]  /*4ac0*/  ISETP.GE.AND P2, PT, R8, RZ, PT ;  /* 0x000000ff0800720c */ /* 0x000fe20003f46270 */
[C---:B------:R-:W-:Y:S02]  /*4ad0*/  IMAD R168, R42.reuse, R4, R7 ;  /* 0x000000042aa87224 */ /* 0x040fe400078e0207 */
[--C-:B------:R-:W-:Y:S01]  /*4ae0*/  @!P4 IMAD.IADD R163, R163, 0x1, -R42.reuse ;  /* 0x00000001a3a3c824 */ /* 0x100fe200078e0a2a */
[----:B------:R-:W-:Y:S01]  /*4af0*/  ISETP.GT.U32.AND P4, PT, R42, R167, PT ;  /* 0x000000a72a00720c */ /* 0x000fe20003f84070 */
[----:B------:R-:W-:Y:S02]  /*4b00*/  VIADD R8, R0, 0xa3 ;  /* 0x000000a300087836 */ /* 0x000fe40000000000 */
[----:B------:R-:W-:Y:S01]  /*4b10*/  @!P6 IMAD.IADD R165, R165, 0x1, -R42 ;  /* 0x00000001a5a5e824 */ /* 0x000fe200078e0a2a */
[----:B------:R-:W-:Y:S01]  /*4b20*/  ISETP.GT.U32.AND P6, PT, R42, R168, PT ;  /* 0x000000a82a00720c */ /* 0x000fe20003fc4070 */
[----:B------:R-:W-:Y:S01]  /*4b30*/  @!P1 IMAD.MOV R160, RZ, RZ, -R160 ;  /* 0x000000ffffa09224 */ /* 0x000fe200078e0aa0 */
[----:B------:R-:W-:Y:S01]  /*4b40*/  IABS R9, R8 ;  /* 0x0000000800097213 */ /* 0x000fe20000000000 */
[----:B------:R-:W-:Y:S01]  /*4b50*/  VIADD R12, R0, 0xa1 ;  /* 0x000000a1000c7836 */ /* 0x000fe20000000000 */
[----:B------:R-:W-:Y:S01]  /*4b60*/  ISETP.GE.AND P1, PT, R10, RZ, PT ;  /* 0x000000ff0a00720c */ /* 0x000fe20003f26270 */
[----:B------:R-:W-:-:S02]  /*4b70*/  VIADD R10, R0, 0xa2 ;  /* 0x000000a2000a7836 */ /* 0x000fc40000000000 */
[----:B------:R-:W-:Y:S01]  /*4b80*/  IMAD.HI.U32 R3, R2, R9, RZ ;  /* 0x0000000902037227 */ /* 0x000fe200078e00ff */
[----:B------:R-:W-:Y:S02]  /*4b90*/  IABS R11, R12 ;  /* 0x0000000c000b7213 */ /* 0x000fe40000000000 */
[----:B------:R-:W-:Y:S01]  /*4ba0*/  IABS R7, R10 ;  /* 0x0000000a00077213 */ /* 0x000fe20000000000 */
[--C-:B------:R-:W-:Y:S02]  /*4bb0*/  @!P4 IMAD.IADD R167, R167, 0x1, -R42.reuse ;  /* 0x00000001a7a7c824 */ /* 0x100fe400078e0a2a */
[----:B------:R-:W-:Y:S02]  /*4bc0*/  IMAD.MOV R3, RZ, RZ, -R3 ;  /* 0x000000ffff037224 */ /* 0x000fe400078e0a03 */
[----:B------:R-:W-:Y:S01]  /*4bd0*/  @!P6 IMAD.IADD R168, R168, 0x1, -R42 ;  /* 0x00000001a8a8e824 */ /* 0x000fe200078e0a2a */
[C---:B------:R-:W-:Y:S01]  /*4be0*/  ISETP.GT.U32.AND P6, PT, R42.reuse, R167, PT ;  /* 0x000000a72a00720c */ /* 0x040fe20003fc4070 */
[----:B------:R-:W-:-:S02]  /*4bf0*/  IMAD R170, R42, R3, R9 ;  /* 0x000000032aaa7224 */ /* 0x000fc400078e0209 */
[----:B------:R-:W-:-:S03]  /*4c00*/  IMAD.HI.U32 R3, R2, R7, RZ ;  /* 0x0000000702037227 */ /* 0x000fc600078e00ff */
[----:B------:R-:W-:Y:S01]  /*4c10*/  ISETP.GT.U32.AND P4, PT, R42, R170, PT ;  /* 0x000000aa2a00720c */ /* 0x000fe20003f84070 */
[----:B------:R-:W-:Y:S02]  /*4c20*/  VIADD R13, R0, 0xa0 ;  /* 0x000000a0000d7836 */ /* 0x000fe40000000000 */
[----:B------:R-:W-:Y:S02]  /*4c30*/  IMAD.MOV R3, RZ, RZ, -R3 ;  /* 0x000000ffff037224 */ /* 0x000fe400078e0a03 */
[----:B------:R-:W-:Y:S01]  /*4c40*/  IMAD.HI.U32 R4, R2, R11, RZ ;  /* 0x0000000b02047227 */ /* 0x000fe200078e00ff */
[----:B------:R-:W-:-:S03]  /*4c50*/  IABS R175, R13 ;  /* 0x0000000d00af7213 */ /* 0x000fc60000000000 */
[----:B------:R-:W-:Y:S02]  /*4c60*/  IMAD R172, R42, R3, R7 ;  /* 0x000000032aac7224 */ /* 0x000fe400078e0207 */
[----:B------:R-:W-:Y:S02]  /*4c70*/  @!P6 IMAD.IADD R167, R167, 0x1, -R42 ;  /* 0x00000001a7a7e824 */ /* 0x000fe400078e0a2a */
[----:B------:R-:W-:Y:S01]  /*4c80*/  IMAD.HI.U32 R3, R2, R175, RZ ;  /* 0x000000af02037227 */ /* 0x000fe200078e00ff */
[----:B------:R-:W-:-:S03]  /*4c90*/  ISETP.GT.U32.AND P6, PT, R42, R172, PT ;  /* 0x000000ac2a00720c */ /* 0x000fc60003fc4070 */
[----:B------:R-:W-:Y:S02]  /*4ca0*/  IMAD.MOV R4, RZ, RZ, -R4 ;  /* 0x000000ffff047224 */ /* 0x000fe400078e0a04 */
[----:B------:R-:W-:Y:S02]  /*4cb0*/  IMAD.MOV R3, RZ, RZ, -R3 ;  /* 0x000000ffff037224 */ /* 0x000fe400078e0a03 */
[C---:B------:R-:W-:Y:S02]  /*4cc0*/  IMAD R174, R42.reuse, R4, R11 ;  /* 0x000000042aae7224 */ /* 0x040fe400078e020b */
[C---:B------:R-:W-:Y:S02]  /*4cd0*/  IMAD R175, R42.reuse, R3, R175 ;  /* 0x000000032aaf7224 */ /* 0x040fe400078e02af */
[----:B------:R-:W-:Y:S01]  /*4ce0*/  @!P5 IMAD.MOV R167, RZ, RZ, -R167 ;  /* 0x000000ffffa7d224 */ /* 0x000fe200078e0aa7 */
[----:B------:R-:W-:Y:S01]  /*4cf0*/  ISETP.GT.U32.AND P5, PT, R42, R174, PT ;  /* 0x000000ae2a00720c */ /* 0x000fe20003fa4070 */
[----:B------:R-:W-:Y:S01]  /*4d00*/  @!P6 IMAD.IADD R172, R172, 0x1, -R42 ;  /* 0x00000001acace824 */ /* 0x000fe200078e0a2a */
[----:B------:R-:W-:Y:S01]  /*4d10*/  ISETP.GT.U32.AND P6, PT, R42, R175, PT ;  /* 0x000000af2a00720c */ /* 0x000fe20003fc4070 */
[----:B------:R-:W-:-:S02]  /*4d20*/  VIADD R14, R0, 0x9f ;  /* 0x0000009f000e7836 */ /* 0x000fc40000000000 */
[----:B------:R-:W-:Y:S01]  /*4d30*/  @!P3 IMAD.MOV R161, RZ, RZ, -R161 ;  /* 0x000000ffffa1b224 */ /* 0x000fe200078e0aa1 */
[----:B------:R-:W-:Y:S01]  /*4d40*/  ISETP.GE.AND P3, PT, R8, RZ, PT ;  /* 0x000000ff0800720c */ /* 0x000fe20003f66270 */
[----:B------:R-:W-:Y:S01]  /*4d50*/  VIADD R8, R0, 0x9e ;  /* 0x0000009e00087836 */ /* 0x000fe20000000000 */
[----:B------:R-:W-:Y:S01]  /*4d60*/  IABS R177, R14 ;  /* 0x0000000e00b17213 */ /* 0x000fe20000000000 */
[--C-:B------:R-:W-:Y:S02]  /*4d70*/  @!P4 IMAD.IADD R170, R170, 0x1, -R42.reuse ;  /* 0x00000001aaaac824 */ /* 0x100fe400078e0a2a */
[----:B------:R-:W-:Y:S01]  /*4d80*/  @!P0 IMAD.MOV R163, RZ, RZ, -R163 ;  /* 0x000000ffffa38224 */ /* 0x000fe200078e0aa3 */
[----:B------:R-:W-:Y:S01]  /*4d90*/  IABS R179, R8 ;  /* 0x0000000800b37213 */ /* 0x000fe20000000000 */
[--C-:B------:R-:W-:Y:S01]  /*4da0*/  @!P5 IMAD.IADD R174, R174, 0x1, -R42.reuse ;  /* 0x00000001aeaed824 */ /* 0x100fe200078e0a2a */
[C---:B------:R-:W-:Y:S01]  /*4db0*/  ISETP.GT.U32.AND P5, PT, R42.reuse, R172, PT ;  /* 0x000000ac2a00720c */ /* 0x040fe20003fa4070 */
[----:B------:R-:W-:Y:S01]  /*4dc0*/  @!P6 IMAD.IADD R175, R175, 0x1, -R42 ;  /* 0x00000001afafe824 */ /* 0x000fe200078e0a2a */
[----:B------:R-:W-:Y:S01]  /*4dd0*/  ISETP.GT.U32.AND P0, PT, R42, R168, PT ;  /* 0x000000a82a00720c */ /* 0x000fe20003f04070 */
[----:B------:R-:W-:Y:S01]  /*4de0*/  IMAD.HI.U32 R4, R2, R177, RZ ;  /* 0x000000b102047227 */ /* 0x000fe200078e00ff */
[----:B------:R-:W-:-:S02]  /*4df0*/  ISETP.GT.U32.AND P4, PT, R42, R170, PT ;  /* 0x000000aa2a00720c */ /* 0x000fc40003f84070 */
        /* <DEDUP_REMOVED lines=8> */
[--C-:B------:R-:W-:Y:S02]  /*4e80*/  @!P6 IMAD.IADD R175, R175, 0x1, -R42.reuse ;  /* 0x00000001afafe824 */ /* 0x100fe400078e0a2a */
[--C-:B------:R-:W-:Y:S01]  /*4e90*/  @!P0 IMAD.IADD R168, R168, 0x1, -R42.reuse ;  /* 0x00000001a8a88824 */ /* 0x100fe200078e0a2a */
[----:B------:R-:W-:Y:S01]  /*4ea0*/  ISETP.GT.U32.AND P6, PT, R42, R179, PT ;  /* 0x000000b32a00720c */ /* 0x000fe20003fc4070 */
[----:B------:R-:W-:Y:S01]  /*4eb0*/  @!P4 IMAD.IADD R170, R170, 0x1, -R42 ;  /* 0x00000001aaaac824 */ /* 0x000fe200078e0a2a */
[----:B------:R-:W-:Y:S01]  /*4ec0*/  ISETP.GE.AND P0, PT, R12, RZ, PT ;  /* 0x000000ff0c00720c */ /* 0x000fe20003f06270 */
[----:B------:R-:W-:Y:S01]  /*4ed0*/  @!P2 IMAD.MOV R165, RZ, RZ, -R165 ;  /* 0x000000ffffa5a224 */ /* 0x000fe200078e0aa5 */
[----:B------:R-:W-:Y:S01]  /*4ee0*/  ISETP.GE.AND P4, PT, R13, RZ, PT ;  /* 0x000000ff0d00720c */ /* 0x000fe20003f86270 */
[----:B------:R-:W-:Y:S01]  /*4ef0*/  VIADD R12, R0, 0x9c ;  /* 0x0000009c000c7836 */ /* 0x000fe20000000000 */
[----:B------:R-:W-:Y:S01]  /*4f00*/  ISETP.GE.AND P2, PT, R10, RZ, PT ;  /* 0x000000ff0a00720c */ /* 0x000fe20003f46270 */
[----:B------:R-:W-:-:S02]  /*4f10*/  VIADD R13, R0, 0x9b ;  /* 0x0000009b000d7836 */ /* 0x000fc40000000000 */
[----:B------:R-:W-:Y:S01]  /*4f20*/  VIADD R10, R0, 0x9d ;  /* 0x0000009d000a7836 */ /* 0x000fe20000000000 */
[----:B------:R-:W-:Y:S01]  /*4f30*/  IABS R9, R12 ;  /* 0x0000000c00097213 */ /* 0x000fe20000000000 */
[----:B------:R-:W-:Y:S01]  /*4f40*/  @!P1 IMAD.MOV R168, RZ, RZ, -R168 ;  /* 0x000000ffffa89224 */ /* 0x000fe200078e0aa8 */
[----:B------:R-:W-:Y:S01]  /*4f50*/  ISETP.GT.U32.AND P1, PT, R42, R174, PT ;  /* 0x000000ae2a00720c */ /* 0x000fe20003f24070 */
[--C-:B------:R-:W-:Y:S01]  /*4f60*/  @!P5 IMAD.IADD R177, R177, 0x1, -R42.reuse ;  /* 0x00000001b1b1d824 */ /* 0x100fe200078e0a2a */
[----:B------:R-:W-:Y:S01]  /*4f70*/  IABS R11, R13 ;  /* 0x0000000d000b7213 */ /* 0x000fe20000000000 */
[----:B------:R-:W-:Y:S01]  /*4f80*/  @!P6 IMAD.IADD R179, R179, 0x1, -R42 ;  /* 0x00000001b3b3e824 */ /* 0x000fe200078e0a2a */
[----:B------:R-:W-:Y:S01]  /*4f90*/  IABS R181, R10 ;  /* 0x0000000a00b57213 */ /* 0x000fe20000000000 */
[----:B------:R-:W-:Y:S01]  /*4fa0*/  IMAD.HI.U32 R4, R2, R9, RZ ;  /* 0x0000000902047227 */ /* 0x000fe200078e00ff */
[----:B------:R-:W-:Y:S02]  /*4fb0*/  ISETP.GT.U32.AND P6, PT, R42, R177, PT ;  /* 0x000000b12a00720c */ /* 0x000fe40003fc4070 */
[----:B------:R-:W-:Y:S01]  /*4fc0*/  ISETP.GE.AND P5, PT, R8, RZ, PT ;  /* 0x000000ff0800720c */ /* 0x000fe20003fa6270 */
[----:B------:R-:W-:-:S04]  /*4fd0*/  IMAD.HI.U32 R7, R2, R11, RZ ;  /* 0x0000000b02077227 */ /* 0x000fc800078e00ff */
[----:B------:R-:W-:-:S04]  /*4fe0*/  IMAD.HI.U32 R3, R2, R181, RZ ;  /* 0x000000b502037227 */ /* 0x000fc800078e00ff */
[----:B------:R-:W-:Y:S02]  /*4ff0*/  IMAD.MOV R4, RZ, RZ, -R4 ;  /* 0x000000ffff047224 */ /* 0x000fe400078e0a04 */
[----:B------:R-:W-:Y:S02]  /*5000*/  IMAD.MOV R7, RZ, RZ, -R7 ;  /* 0x000000ffff077224 */ /* 0x000fe400078e0a07 */
[----:B------:R-:W-:Y:S02]  /*5010*/  IMAD.MOV R3, RZ, RZ, -R3 ;  /* 0x000000ffff037224 */ /* 0x000fe400078e0a03 */
[----:B------:R-:W-:Y:S01]  /*5020*/  @!P1 IMAD.IADD R174, R174, 0x1, -R42 ;  /* 0x00000001aeae9824 */ /* 0x000fe200078e0a2a */
[----:B------:R-:W-:Y:S01]  /*5030*/  ISETP.GE.AND P1, PT, R14, RZ, PT ;  /* 0x000000ff0e00720c */ /* 0x000fe20003f26270 */
[C---:B------:R-:W-:Y:S02]  /*5040*/  IMAD R182, R42.reuse, R4, R9 ;  /* 0x000000042ab67224 */ /* 0x040fe400078e0209 */
[----:B------:R-:W-:-:S02]  /*5050*/  IMAD R184, R42, R7, R11 ;  /* 0x000000072ab87224 */ /* 0x000fc400078e020b */
[----:B------:R-:W-:Y:S02]  /*5060*/  IMAD R181, R42, R3, R181 ;  /* 0x000000032ab57224 */ /* 0x000fe400078e02b5 */
[----:B------:R-:W-:Y:S02]  /*5070*/  VIADD R4, R0, 0x9a ;  /* 0x0000009a00047836 */ /* 0x000fe40000000000 */
[----:B------:R-:W-:Y:S01]  /*5080*/  @!P0 IMAD.MOV R174, RZ, RZ, -R174 ;  /* 0x000000ffffae8224 */ /* 0x000fe200078e0aae */
[C---:B------:R-:W-:Y:S01]  /*5090*/  ISETP.GT.U32.AND P0, PT, R42.reuse, R182, PT ;  /* 0x000000b62a00720c */ /* 0x040fe20003f04070 */
[----:B------:R-:W-:Y:S01]  /*50a0*/  @!P6 IMAD.IADD R177, R177, 0x1, -R42 ;  /* 0x00000001b1b1e824 */ /* 0x000fe200078e0a2a */
[C---:B------:R-:W-:Y:S01]  /*50b0*/  ISETP.GT.U32.AND P6, PT, R42.reuse, R184, PT ;  /* 0x000000b82a00720c */ /* 0x040fe20003fc4070 */
[----:B------:R-:W-:Y:S01]  /*50c0*/  @!P3 IMAD.MOV R170, RZ, RZ, -R170 ;  /* 0x000000ffffaab224 */ /* 0x000fe200078e0aaa */
[----:B------:R-:W-:Y:S01]  /*50d0*/  IABS R7, R4 ;  /* 0x0000000400077213 */ /* 0x000fe20000000000 */
[----:B------:R-:W-:Y:S01]  /*50e0*/  @!P2 IMAD.MOV R172, RZ, RZ, -R172 ;  /* 0x000000ffffaca224 */ /* 0x000fe200078e0aac */
[----:B------:R-:W-:Y:S01]  /*50f0*/  ISETP.GT.U32.AND P3, PT, R42, R179, PT ;  /* 0x000000b32a00720c */ /* 0x000fe20003f64070 */
[----:B------:R-:W-:Y:S01]  /*5100*/  VIADD R8, R0, 0x99 ;  /* 0x0000009900087836 */ /* 0x000fe20000000000 */
[----:B------:R-:W-:Y:S01]  /*5110*/  ISETP.GT.U32.AND P2, PT, R42, R181, PT ;  /* 0x000000b52a00720c */ /* 0x000fe20003f44070 */
[----:B------:R-:W-:-:S03]  /*5120*/  IMAD.HI.U32 R3, R2, R7, RZ ;  /* 0x0000000702037227 */ /* 0x000fc600078e00ff */
[----:B------:R-:W-:Y:S01]  /*5130*/  IABS R9, R8 ;  /* 0x0000000800097213 */ /* 0x000fe20000000000 */
[----:B------:R-:W-:Y:S02]  /*5140*/  IMAD.MOV R186, RZ, RZ, -R3 ;  /* 0x000000ffffba7224 */ /* 0x000fe400078e0a03 */
[--C-:B------:R-:W-:Y:S02]  /*5150*/  @!P0 IMAD.IADD R182, R182, 0x1, -R42.reuse ;  /* 0x00000001b6b68824 */ /* 0x100fe400078e0a2a */
[--C-:B------:R-:W-:Y:S02]  /*5160*/  @!P6 IMAD.IADD R184, R184, 0x1, -R42.reuse ;  /* 0x00000001b8b8e824 */ /* 0x100fe400078e0a2a */
[--C-:B------:R-:W-:Y:S01]  /*5170*/  @!P3 IMAD.IADD R179, R179, 0x1, -R42.reuse ;  /* 0x00000001b3b3b824 */ /* 0x100fe200078e0a2a */
[----:B------:R-:W-:Y:S01]  /*5180*/  ISETP.GT.U32.AND P6, PT, R42, R182, PT ;  /* 0x000000b62a00720c */ /* 0x000fe20003fc4070 */
[----:B------:R-:W-:Y:S01]  /*5190*/  @!P2 IMAD.IADD R181, R181, 0x1, -R42 ;  /* 0x00000001b5b5a824 */ /* 0x000fe200078e0a2a */
[----:B------:R-:W-:Y:S01]  /*51a0*/  ISETP.GE.AND P3, PT, R12, RZ, PT ;  /* 0x000000ff0c00720c */ /* 0x000fe20003f66270 */
[C---:B------:R-:W-:Y:S01]  /*51b0*/  IMAD R186, R42.reuse, R186, R7 ;  /* 0x000000ba2aba7224 */ /* 0x040fe200078e0207 */
[----:B------:R-:W-:Y:S01]  /*51c0*/  ISETP.GE.AND P2, PT, R13, RZ, PT ;  /* 0x000000ff0d00720c */ /* 0x000fe20003f46270 */
[----:B------:R-:W-:Y:S01]  /*51d0*/  @!P1 IMAD.MOV R177, RZ, RZ, -R177 ;  /* 0x000000ffffb19224 */ /* 0x000fe200078e0ab1 */
[----:B------:R-:W-:Y:S01]  /*51e0*/  ISETP.GT.U32.AND P1, PT, R42, R184, PT ;  /* 0x000000b82a00720c */ /* 0x000fe20003f24070 */
[----:B------:R-:W-:Y:S01]  /*51f0*/  IMAD.HI.U32 R3, R2, R9, RZ ;  /* 0x0000000902037227 */ /* 0x000fe200078e00ff */
[----:B------:R-:W-:-:S03]  /*5200*/  ISETP.GT.U32.AND P0, PT, R42, R181, PT ;  /* 0x000000b52a00720c */ /* 0x000fc60003f04070 */
[----:B------:R-:W-:Y:S01]  /*5210*/  @!P5 IMAD.MOV R179, RZ, RZ, -R179 ;  /* 0x000000ffffb3d224 */ /* 0x000fe200078e0ab3 */
[----:B------:R-:W-:Y:S01]  /*5220*/  ISETP.GT.U32.AND P5, PT, R42, R186, PT ;  /* 0x000000ba2a00720c */ /* 0x000fe20003fa4070 */
[----:B------:R-:W-:Y:S01]  /*5230*/  @!P4 IMAD.MOV R175, RZ, RZ, -R175 ;  /* 0x000000ffffafc224 */ /* 0x000fe200078e0aaf */
[----:B------:R-:W-:Y:S01]  /*5240*/  ISETP.GE.AND P4, PT, R10, RZ, PT ;  /* 0x000000ff0a00720c */ /* 0x000fe20003f86270 */
[----:B------:R-:W-:Y:S02]  /*5250*/  IMAD.MOV R3, RZ, RZ, -R3 ;  /* 0x000000ffff037224 */ /* 0x000fe400078e0a03 */
[----:B------:R-:W-:Y:S02]  /*5260*/  VIADD R10, R0, 0x98 ;  /* 0x00000098000a7836 */ /* 0x000fe40000000000 */
[----:B------:R-:W-:Y:S02]  /*5270*/  IMAD R188, R42, R3, R9 ;  /* 0x000000032abc7224 */ /* 0x000fe400078e0209 */
[--C-:B------:R-:W-:Y:S01]  /*5280*/  @!P6 IMAD.IADD R182, R182, 0x1, -R42.reuse ;  /* 0x00000001b6b6e824 */ /* 0x100fe200078e0a2a */
[----:B------:R-:W-:Y:S01]  /*5290*/  IABS R7, R10 ;  /* 0x0000000a00077213 */ /* 0x000fe20000000000 */
[--C-:B------:R-:W-:Y:S01]  /*52a0*/  @!P1 IMAD.IADD R184, R184, 0x1, -R42.reuse ;  /* 0x00000001b8b89824 */ /* 0x100fe200078e0a2a */
[----:B------:R-:W-:Y:S01]  /*52b0*/  ISETP.GT.U32.AND P6, PT, R42, R188, PT ;  /* 0x000000bc2a00720c */ /* 0x000fe20003fc4070 */
[--C-:B------:R-:W-:Y:S01]  /*52c0*/  @!P0 IMAD.IADD R181, R181, 0x1, -R42.reuse ;  /* 0x00000001b5b58824 */ /* 0x100fe200078e0a2a */
[----:B------:R-:W-:Y:S01]  /*52d0*/  ISETP.GE.AND P1, PT, R8, RZ, PT ;  /* 0x000000ff0800720c */ /* 0x000fe20003f26270 */
[----:B------:R-:W-:Y:S01]  /*52e0*/  VIADD R8, R0, 0x96 ;  /* 0x0000009600087836 */ /* 0x000fe20000000000 */
[----:B------:R-:W-:Y:S01]  /*52f0*/  ISETP.GE.AND P0, PT, R4, RZ, PT ;  /* 0x000000ff0400720c */ /* 0x000fe20003f06270 */
[----:B------:R-:W-:Y:S01]  /*5300*/  @!P5 IMAD.IADD R186, R186, 0x1, -R42 ;  /* 0x00000001babad824 */ /* 0x000fe200078e0a2a */
[----:B------:R-:W-:Y:S01]  /*5310*/  ISETP.GE.AND P5, PT, R10, RZ, PT ;  /* 0x000000ff0a00720c */ /* 0x000fe20003fa6270 */
[----:B------:R-:W-:Y:S01]  /*5320*/  IMAD.HI.U32 R3, R2, R7, RZ ;  /* 0x0000000702037227 */ /* 0x000fe200078e00ff */
[----:B------:R-:W-:-:S03]  /*5330*/  IABS R11, R8 ;  /* 0x00000008000b7213 */ /* 0x000fc60000000000 */
[----:B------:R-:W-:Y:S01]  /*5340*/  @!P4 IMAD.MOV R181, RZ, RZ, -R181 ;  /* 0x000000ffffb5c224 */ /* 0x000fe200078e0ab5 */
[----:B------:R-:W-:Y:S01]  /*5350*/  ISETP.GT.U32.AND P4, PT, R42, R186, PT ;  /* 0x000000ba2a00720c */ /* 0x000fe20003f84070 */
[----:B------:R-:W-:Y:S02]  /*5360*/  IMAD.MOV R3, RZ, RZ, -R3 ;  /* 0x000000ffff037224 */ /* 0x000fe400078e0a03 */
[----:B------:R-:W-:Y:S02]  /*5370*/  @!P6 IMAD.IADD R188, R188, 0x1, -R42 ;  /* 0x00000001bcbce824 */ /* 0x000fe400078e0a2a */
[----:B------:R-:W-:Y:S02]  /*5380*/  IMAD R190, R42, R3, R7 ;  /* 0x000000032abe7224 */ /* 0x000fe400078e0207 */
[----:B------:R-:W-:Y:S01]  /*5390*/  IMAD.HI.U32 R3, R2, R11, RZ ;  /* 0x0000000b02037227 */ /* 0x000fe200078e00ff */
[----:B------:R-:W-:-:S03]  /*53a0*/  ISETP.GT.U32.AND P6, PT, R42, R188, PT ;  /* 0x000000bc2a00720c */ /* 0x000fc60003fc4070 */
[----:B------:R-:W-:Y:S02]  /*53b0*/  VIADD R12, R0, 0x97 ;  /* 0x00000097000c7836 */ /* 0x000fe40000000000 */
[----:B------:R-:W-:Y:S02]  /*53c0*/  IMAD.MOV R3, RZ, RZ, -R3 ;  /* 0x000000ffff037224 */ /* 0x000fe400078e0a03 */
[----:B------:R-:W-:Y:S01]  /*53d0*/  @!P4 IMAD.IADD R186, R186, 0x1, -R42 ;  /* 0x00000001babac824 */ /* 0x000fe200078e0a2a */
[----:B------:R-:W-:Y:S01]  /*53e0*/  IABS R9, R12 ;  /* 0x0000000c00097213 */ /* 0x000fe20000000000 */
[----:B------:R-:W-:Y:S02]  /*53f0*/  IMAD R194, R42, R3, R11 ;  /* 0x000000032ac27224 */ /* 0x000fe400078e020b */
[----:B------:R-:W-:Y:S02]  /*5400*/  @!P0 IMAD.MOV R186, RZ, RZ, -R186 ;  /* 0x000000ffffba8224 */ /* 0x000fe400078e0aba */
[----:B------:R-:W-:Y:S01]  /*5410*/  IMAD.HI.U32 R4, R2, R9, RZ ;  /* 0x0000000902047227 */ /* 0x000fe200078e00ff */
[----:B------:R-:W-:-:S03]  /*5420*/  ISETP.GT.U32.AND P0, PT, R42, R194, PT ;  /* 0x000000c22a00720c */ /* 0x000fc60003f04070 */
[----:B------:R-:W-:Y:S02]  /*5430*/  IMAD.MOV R4, RZ, RZ, -R4 ;  /* 0x000000ffff047224 */ /* 0x000fe400078e0a04 */
[----:B------:R-:W-:Y:S01]  /*5440*/  @!P6 IMAD.IADD R188, R188, 0x1, -R42 ;  /* 0x00000001bcbce824 */ /* 0x000fe200078e0a2a */
[----:B------:R-:W-:Y:S01]  /*5450*/  ISETP.GE.AND P6, PT, R8, RZ, PT ;  /* 0x000000ff0800720c */ /* 0x000fe20003fc6270 */
[C---:B------:R-:W-:Y:S02]  /*5460*/  IMAD R192, R42.reuse, R4, R9 ;  /* 0x000000042ac07224 */ /* 0x040fe400078e0209 */
[----:B------:R-:W-:Y:S01]  /*5470*/  @!P3 IMAD.MOV R182, RZ, RZ, -R182 ;  /* 0x000000ffffb6b224 */ /* 0x000fe200078e0ab6 */
[----:B------:R-:W-:Y:S01]  /*5480*/  ISETP.GT.U32.AND P3, PT, R42, R190, PT ;  /* 0x000000be2a00720c */ /* 0x000fe20003f64070 */
[----:B------:R-:W-:Y:S01]  /*5490*/  VIADD R8, R0, 0x94 ;  /* 0x0000009400087836 */ /* 0x000fe20000000000 */
[----:B------:R-:W-:Y:S01]  /*54a0*/  ISETP.GT.U32.AND P4, PT, R42, R192, PT ;  /* 0x000000c02a00720c */ /* 0x000fe20003f84070 */
[----:B------:R-:W-:-:S02]  /*54b0*/  VIADD R4, R0, 0x95 ;  /* 0x0000009500047836 */ /* 0x000fc40000000000 */
[----:B------:R-:W-:Y:S01]  /*54c0*/  @!P0 IMAD.IADD R194, R194, 0x1, -R42 ;  /* 0x00000001c2c28824 */ /* 0x000fe200078e0a2a */
[----:B------:R-:W-:Y:S01]  /*54d0*/  IABS R197, R8 ;  /* 0x0000000800c57213 */ /* 0x000fe20000000000 */
[----:B------:R-:W-:Y:S01]  /*54e0*/  @!P1 IMAD.MOV R188, RZ, RZ, -R188 ;  /* 0x000000ffffbc9224 */ /* 0x000fe200078e0abc */
[----:B------:R-:W-:Y:S01]  /*54f0*/  IABS R9, R4 ;  /* 0x0000000400097213 */ /* 0x000fe20000000000 */
[----:B------:R-:W-:Y:S01]  /*5500*/  VIADD R10, R0, 0x93 ;  /* 0x00000093000a7836 */ /* 0x000fe20000000000 */
[----:B------:R-:W-:Y:S01]  /*5510*/  ISETP.GE.AND P1, PT, R4, RZ, PT ;  /* 0x000000ff0400720c */ /* 0x000fe20003f26270 */
[----:B------:R-:W-:Y:S01]  /*5520*/  IMAD.HI.U32 R4, R2, R197, RZ ;  /* 0x000000c502047227 */ /* 0x000fe200078e00ff */
[----:B------:R-:W-:Y:S02]  /*5530*/  ISETP.GT.U32.AND P0, PT, R42, R194, PT ;  /* 0x000000c22a00720c */ /* 0x000fe40003f04070 */
[----:B------:R-:W-:Y:S01]  /*5540*/  IABS R199, R10 ;  /* 0x0000000a00c77213 */ /* 0x000fe20000000000 */
[----:B------:R-:W-:-:S02]  /*5550*/  @!P3 IMAD.IADD R190, R190, 0x1, -R42 ;  /* 0x00000001bebeb824 */ /* 0x000fc400078e0a2a */
[----:B------:R-:W-:Y:S02]  /*5560*/  IMAD.MOV R4, RZ, RZ, -R4 ;  /* 0x000000ffff047224 */ /* 0x000fe400078e0a04 */
[----:B------:R-:W-:Y:S01]  /*5570*/  @!P4 IMAD.IADD R192, R192, 0x1, -R42 ;  /* 0x00000001c0c0c824 */ /* 0x000fe200078e0a2a */
[C---:B------:R-:W-:Y:S01]  /*5580*/  ISETP.GT.U32.AND P3, PT, R42.reuse, R190, PT ;  /* 0x000000be2a00720c */ /* 0x040fe20003f64070 */
[----:B------:R-:W-:Y:S02]  /*5590*/  IMAD R197, R42, R4, R197 ;  /* 0x000000042ac57224 */ /* 0x000fe400078e02c5 */
[----:B------:R-:W-:Y:S01]  /*55a0*/  IMAD.HI.U32 R3, R2, R9, RZ ;  /* 0x0000000902037227 */ /* 0x000fe200078e00ff */
[----:B------:R-:W-:-:S03]  /*55b0*/  ISETP.GT.U32.AND P4, PT, R42, R192, PT ;  /* 0x000000c02a00720c */ /* 0x000fc60003f84070 */
[----:B------:R-:W-:Y:S01]  /*55c0*/  @!P0 IMAD.IADD R194, R194, 0x1, -R42 ;  /* 0x00000001c2c28824 */ /* 0x000fe200078e0a2a */
[----:B------:R-:W-:Y:S01]  /*55d0*/  ISETP.GT.U32.AND P0, PT, R42, R197, PT ;  /* 0x000000c52a00720c */ /* 0x000fe20003f04070 */
[----:B------:R-:W-:Y:S01]  /*55e0*/  @!P2 IMAD.MOV R184, RZ, RZ, -R184 ;  /* 0x000000ffffb8a224 */ /* 0x000fe200078e0ab8 */
[----:B------:R-:W-:Y:S01]  /*55f0*/  ISETP.GE.AND P2, PT, R12, RZ, PT ;  /* 0x000000ff0c00720c */ /* 0x000fe20003f46270 */
[----:B------:R-:W-:Y:S02]  /*5600*/  IMAD.MOV R3, RZ, RZ, -R3 ;  /* 0x000000ffff037224 */ /* 0x000fe400078e0a03 */
[----:B------:R-:W-:-:S04]  /*5610*/  IMAD.HI.U32 R7, R2, R199, RZ ;  /* 0x000000c702077227 */ /* 0x000fc800078e00ff */
[----:B------:R-:W-:Y:S02]  /*5620*/  IMAD R196, R42, R3, R9 ;  /* 0x000000032ac47224 */ /* 0x000fe400078e0209 */
[--C-:B------:R-:W-:Y:S01]  /*5630*/  @!P3 IMAD.IADD R190, R190, 0x1, -R42.reuse ;  /* 0x00000001bebeb824 */ /* 0x100fe200078e0a2a */
[----:B------:R-:W-:Y:S01]  /*5640*/  ISETP.GE.AND P3, PT, R8, RZ, PT ;  /* 0x000000ff0800720c */ /* 0x000fe20003f66270 */
[----:B------:R-:W-:Y:S02]  /*5650*/  VIADD R3, R0, 0x92 ;  /* 0x0000009200037836 */ /* 0x000fe40000000000 */
[----:B------:R-:W-:Y:S02]  /*5660*/  IMAD.MOV R7, RZ, RZ, -R7 ;  /* 0x000000ffff077224 */ /* 0x000fe400078e0a07 */
[----:B------:R-:W-:Y:S01]  /*5670*/  @!P4 IMAD.IADD R192, R192, 0x1, -R42 ;  /* 0x00000001c0c0c824 */ /* 0x000fe200078e0a2a */
[----:B------:R-:W-:Y:S01]  /*5680*/  IABS R201, R3 ;  /* 0x0000000300c97213 */ /* 0x000fe20000000000 */
[----:B------:R-:W-:Y:S01]  /*5690*/  VIADD R9, R0, 0x91 ;  /* 0x0000009100097836 */ /* 0x000fe20000000000 */
[----:B------:R-:W-:Y:S01]  /*56a0*/  ISETP.GE.AND P4, PT, R10, RZ, PT ;  /* 0x000000ff0a00720c */ /* 0x000fe20003f86270 */
[----:B------:R-:W-:Y:S01]  /*56b0*/  @!P5 IMAD.MOV R190, RZ, RZ, -R190 ;  /* 0x000000ffffbed224 */ /* 0x000fe200078e0abe */
[C---:B------:R-:W-:Y:S01]  /*56c0*/  ISETP.GT.U32.AND P5, PT, R42.reuse, R196, PT ;  /* 0x000000c42a00720c */ /* 0x040fe20003fa4070 */
[----:B------:R-:W-:Y:S01]  /*56d0*/  @!P0 IMAD.IADD R197, R197, 0x1, -R42 ;  /* 0x00000001c5c58824 */ /* 0x000fe200078e0a2a */
[----:B------:R-:W-:Y:S01]  /*56e0*/  IABS R203, R9 ;  /* 0x0000000900cb7213 */ /* 0x000fe20000000000 */
[----:B------:R-:W-:-:S02]  /*56f0*/  IMAD R199, R42, R7, R199 ;  /* 0x000000072ac77224 */ /* 0x000fc400078e02c7 */
[----:B------:R-:W-:Y:S01]  /*5700*/  @!P2 IMAD.MOV R192, RZ, RZ, -R192 ;  /* 0x000000ffffc0a224 */ /* 0x000fe200078e0ac0 */
[----:B------:R-:W-:Y:S01]  /*5710*/  ISETP.GE.AND P2, PT, R3, RZ, PT ;  /* 0x000000ff0300720c */ /* 0x000fe20003f46270 */
[----:B------:R-:W-:Y:S01]  /*5720*/  IMAD.HI.U32 R3, R2, R201, RZ ;  /* 0x000000c902037227 */ /* 0x000fe200078e00ff */
[----:B------:R-:W-:-:S03]  /*5730*/  ISETP.GT.U32.AND P0, PT, R42, R197, PT ;  /* 0x000000c52a00720c */ /* 0x000fc60003f04070 */
[----:B------:R-:W-:Y:S01]  /*5740*/  @!P6 IMAD.MOV R194, RZ, RZ, -R194 ;  /* 0x000000ffffc2e224 */ /* 0x000fe200078e0ac2 */
[----:B------:R-:W-:Y:S01]  /*5750*/  ISETP.GT.U32.AND P6, PT, R42, R199, PT ;  /* 0x000000c72a00720c */ /* 0x000fe20003fc4070 */
[----:B------:R-:W-:Y:S02]  /*5760*/  VIADD R12, R0, 0x8f ;  /* 0x0000008f000c7836 */ /* 0x000fe40000000000 */
[----:B------:R-:W-:-:S03]  /*5770*/  IMAD.HI.U32 R4, R2, R203, RZ ;  /* 0x000000cb02047227 */ /* 0x000fc600078e00ff */
[----:B------:R-:W-:Y:S01]  /*5780*/  IABS R207, R12 ;  /* 0x0000000c00cf7213 */ /* 0x000fe20000000000 */
[----:B------:R-:W-:Y:S02]  /*5790*/  IMAD.MOV R3, RZ, RZ, -R3 ;  /* 0x000000ffff037224 */ /* 0x000fe400078e0a03 */
[----:B------:R-:W-:Y:S02]  /*57a0*/  @!P5 IMAD.IADD R196, R196, 0x1, -R42 ;  /* 0x00000001c4c4d824 */ /* 0x000fe400078e0a2a */
[----:B------:R-:W-:Y:S02]  /*57b0*/  IMAD.MOV R4, RZ, RZ, -R4 ;  /* 0x000000ffff047224 */ /* 0x000fe400078e0a04 */
[C---:B------:R-:W-:Y:S01]  /*57c0*/  IMAD R201, R42.reuse, R3, R201 ;  /* 0x000000032ac97224 */ /* 0x040fe200078e02c9 */
[C---:B------:R-:W-:Y:S01]  /*57d0*/  ISETP.GT.U32.AND P5, PT, R42.reuse, R196, PT ;  /* 0x000000c42a00720c */ /* 0x040fe20003fa4070 */
[C---:B------:R-:W-:Y:S02]  /*57e0*/  IMAD R203, R42.reuse, R4, R203 ;  /* 0x000000042acb7224 */ /* 0x040fe400078e02cb */
[----:B------:R-:W-:Y:S01]  /*57f0*/  @!P0 IMAD.IADD R197, R197, 0x1, -R42 ;  /* 0x00000001c5c58824 */ /* 0x000fe200078e0a2a */
[----:B------:R-:W-:Y:S01]  /*5800*/  ISETP.GT.U32.AND P0, PT, R42, R201, PT ;  /* 0x000000c92a00720c */ /* 0x000fe20003f04070 */
[----:B------:R-:W-:-:S04]  /*5810*/  IMAD.HI.U32 R8, R2, R207, RZ ;  /* 0x000000cf02087227 */ /* 0x000fc800078e00ff */
[----:B------:R-:W-:Y:S01]  /*5820*/  @!P6 IMAD.IADD R199, R199, 0x1, -R42 ;  /* 0x00000001c7c7e824 */ /* 0x000fe200078e0a2a */
[----:B------:R-:W-:Y:S01]  /*5830*/  ISETP.GT.U32.AND P6, PT, R42, R203, PT ;  /* 0x000000cb2a00720c */ /* 0x000fe20003fc4070 */
[----:B------:R-:W-:Y:S02]  /*5840*/  IMAD.MOV R8, RZ, RZ, -R8 ;  /* 0x000000ffff087224 */ /* 0x000fe400078e0a08 */
[----:B------:R-:W-:Y:S02]  /*5850*/  VIADD R10, R0, 0x90 ;  /* 0x00000090000a7836 */ /* 0x000fe40000000000 */
[----:B------:R-:W-:Y:S02]  /*5860*/  IMAD R207, R42, R8, R207 ;  /* 0x000000082acf7224 */ /* 0x000fe400078e02cf */
[----:B------:R-:W-:Y:S01]  /*5870*/  VIADD R8, R0, 0x8e ;  /* 0x0000008e00087836 */ /* 0x000fe20000000000 */
[----:B------:R-:W-:Y:S01]  /*5880*/  IABS R205, R10 ;  /* 0x0000000a00cd7213 */ /* 0x000fe20000000000 */
[--C-:B------:R-:W-:Y:S01]  /*5890*/  @!P5 IMAD.IADD R196, R196, 0x1, -R42.reuse ;  /* 0x00000001c4c4d824 */ /* 0x100fe200078e0a2a */
[----:B------:R-:W-:Y:S01]  /*58a0*/  ISETP.GE.AND P5, PT, R9, RZ, PT ;  /* 0x000000ff0900720c */ /* 0x000fe20003fa6270 */
[----:B------:R-:W-:Y:S01]  /*58b0*/  VIADD R13, R0, 0x8d ;  /* 0x0000008d000d7836 */ /* 0x000fe20000000000 */
[----:B------:R-:W-:Y:S01]  /*58c0*/  IABS R209, R8 ;  /* 0x0000000800d17213 */ /* 0x000fe20000000000 */
[----:B------:R-:W-:Y:S01]  /*58d0*/  @!P0 IMAD.IADD R201, R201, 0x1, -R42 ;  /* 0x00000001c9c98824 */ /* 0x000fe200078e0a2a */
[----:B------:R-:W-:Y:S01]  /*58e0*/  ISETP.GT.U32.AND P0, PT, R42, R199, PT ;  /* 0x000000c72a00720c */ /* 0x000fe20003f04070 */
[----:B------:R-:W-:Y:S01]  /*58f0*/  IMAD.HI.U32 R7, R2, R205, RZ ;  /* 0x000000cd02077227 */ /* 0x000fe200078e00ff */
[----:B------:R-:W-:-:S03]  /*5900*/  IABS R211, R13 ;  /* 0x0000000d00d37213 */ /* 0x000fc60000000000 */
[----:B------:R-:W-:Y:S02]  /*5910*/  @!P6 IMAD.IADD R203, R203, 0x1, -R42 ;  /* 0x00000001cbcbe824 */ /* 0x000fe400078e0a2a */
[----:B------:R-:W-:Y:S01]  /*5920*/  @!P1 IMAD.MOV R196, RZ, RZ, -R196 ;  /* 0x000000ffffc49224 */ /* 0x000fe200078e0ac4 */
[C---:B------:R-:W-:Y:S01]  /*5930*/  ISETP.GT.U32.AND P1, PT, R42.reuse, R201, PT ;  /* 0x000000c92a00720c */ /* 0x040fe20003f24070 */
[----:B------:R-:W-:Y:S01]  /*5940*/  IMAD.MOV R7, RZ, RZ, -R7 ;  /* 0x000000ffff077224 */ /* 0x000fe200078e0a07 */
[----:B------:R-:W-:Y:S01]  /*5950*/  ISETP.GT.U32.AND P6, PT, R42, R203, PT ;  /* 0x000000cb2a00720c */ /* 0x000fe20003fc4070 */
[----:B------:R-:W-:-:S04]  /*5960*/  IMAD.HI.U32 R3, R2, R209, RZ ;  /* 0x000000d102037227 */ /* 0x000fc800078e00ff */
[----:B------:R-:W-:Y:S02]  /*5970*/  IMAD R205, R42, R7, R205 ;  /* 0x000000072acd7224 */ /* 0x000fe400078e02cd */
[----:B------:R-:W-:-:S04]  /*5980*/  IMAD.HI.U32 R4, R2, R211, RZ ;  /* 0x000000d302047227 */ /* 0x000fc800078e00ff */
[----:B------:R-:W-:Y:S02]  /*5990*/  IMAD.MOV R3, RZ, RZ, -R3 ;  /* 0x000000ffff037224 */ /* 0x000fe400078e0a03 */
[----:B------:R-:W-:Y:S02]  /*59a0*/  IMAD.MOV R7, RZ, RZ, -R4 ;  /* 0x000000ffff077224 */ /* 0x000fe400078e0a04 */
[----:B------:R-:W-:Y:S01]  /*59b0*/  @!P3 IMAD.MOV R197, RZ, RZ, -R197 ;  /* 0x000000ffffc5b224 */ /* 0x000fe200078e0ac5 */
[C---:B------:R-:W-:Y:S01]  /*59c0*/  ISETP.GT.U32.AND P3, PT, R42.reuse, R205, PT ;  /* 0x000000cd2a00720c */ /* 0x040fe20003f64070 */
[----:B------:R-:W-:Y:S01]  /*59d0*/  @!P0 IMAD.IADD R199, R199, 0x1, -R42 ;  /* 0x00000001c7c78824 */ /* 0x000fe200078e0a2a */
[C---:B------:R-:W-:Y:S01]  /*59e0*/  ISETP.GT.U32.AND P0, PT, R42.reuse, R207, PT ;  /* 0x000000cf2a00720c */ /* 0x040fe20003f04070 */
[C---:B------:R-:W-:Y:S02]  /*59f0*/  IMAD R209, R42.reuse, R3, R209 ;  /* 0x000000032ad17224 */ /* 0x040fe400078e02d1 */
[----:B------:R-:W-:-:S02]  /*5a00*/  IMAD R211, R42, R7, R211 ;  /* 0x000000072ad37224 */ /* 0x000fc400078e02d3 */
[--C-:B------:R-:W-:Y:S01]  /*5a10*/  @!P1 IMAD.IADD R201, R201, 0x1, -R42.reuse ;  /* 0x00000001c9c99824 */ /* 0x100fe200078e0a2a */
[C---:B------:R-:W-:Y:S01]  /*5a20*/  ISETP.GT.U32.AND P1, PT, R42.reuse, R209, PT ;  /* 0x000000d12a00720c */ /* 0x040fe20003f24070 */
[--C-:B------:R-:W-:Y:S01]  /*5a30*/  @!P6 IMAD.IADD R203, R203, 0x1, -R42.reuse ;  /* 0x00000001cbcbe824 */ /* 0x100fe200078e0a2a */
[----:B------:R-:W-:Y:S01]  /*5a40*/  ISETP.GT.U32.AND P6, PT, R42, R211, PT ;  /* 0x000000d32a00720c */ /* 0x000fe20003fc4070 */
[C---:B------:R-:W-:Y:S02]  /*5a50*/  VIADD R15, R0.reuse, 0x8b ;  /* 0x0000008b000f7836 */ /* 0x040fe40000000000 */
[----:B------:R-:W-:Y:S02]  /*5a60*/  VIADD R14, R0, 0x8c ;  /* 0x0000008c000e7836 */ /* 0x000fe40000000000 */
[--C-:B------:R-:W-:Y:S01]  /*5a70*/  @!P3 IMAD.IADD R205, R205, 0x1, -R42.reuse ;  /* 0x00000001cdcdb824 */ /* 0x100fe200078e0a2a */
[----:B------:R-:W-:Y:S01]  /*5a80*/  IABS R11, R15 ;  /* 0x0000000f000b7213 */ /* 0x000fe20000000000 */
[--C-:B------:R-:W-:Y:S01]  /*5a90*/  @!P0 IMAD.IADD R207, R207, 0x1, -R42.reuse ;  /* 0x00000001cfcf8824 */ /* 0x100fe200078e0a2a */
[----:B------:R-:W-:Y:S01]  /*5aa0*/  IABS R9, R14 ;  /* 0x0000000e00097213 */ /* 0x000fe20000000000 */
[----:B------:R-:W-:Y:S01]  /*5ab0*/  @!P4 IMAD.MOV R199, RZ, RZ, -R199 ;  /* 0x000000ffffc7c224 */ /* 0x000fe200078e0ac7 */
[----:B------:R-:W-:Y:S01]  /*5ac0*/  ISETP.GE.AND P3, PT, R10, RZ, PT ;  /* 0x000000ff0a00720c */ /* 0x000fe20003f66270 */
[----:B------:R-:W-:Y:S01]  /*5ad0*/  @!P1 IMAD.IADD R209, R209, 0x1, -R42 ;  /* 0x00000001d1d19824 */ /* 0x000fe200078e0a2a */
[----:B------:R-:W-:Y:S01]  /*5ae0*/  ISETP.GT.U32.AND P1, PT, R42, R205, PT ;  /* 0x000000cd2a00720c */ /* 0x000fe20003f24070 */
[----:B------:R-:W-:Y:S01]  /*5af0*/  IMAD.HI.U32 R4, R2, R11, RZ ;  /* 0x0000000b02047227 */ /* 0x000fe200078e00ff */
[----:B------:R-:W-:-:S02]  /*5b00*/  ISETP.GT.U32.AND P4, PT, R42, R207, PT ;  /* 0x000000cf2a00720c */ /* 0x000fc40003f84070 */
[----:B------:R-:W-:Y:S01]  /*5b10*/  ISETP.GE.AND P0, PT, R12, RZ, PT ;  /* 0x000000ff0c00720c */ /* 0x000fe20003f06270 */
[----:B------:R-:W-:Y:S01]  /*5b20*/  @!P6 IMAD.IADD R211, R211, 0x1, -R42 ;  /* 0x00000001d3d3e824 */ /* 0x000fe200078e0a2a */
[----:B------:R-:W-:Y:S01]  /*5b30*/  ISETP.GT.U32.AND P6, PT, R42, R209, PT ;  /* 0x000000d12a00720c */ /* 0x000fe20003fc4070 */
[----:B------:R-:W-:Y:S02]  /*5b40*/  IMAD.MOV R4, RZ, RZ, -R4 ;  /* 0x000000ffff047224 */ /* 0x000fe400078e0a04 */
[----:B------:R-:W-:-:S04]  /*5b50*/  IMAD.HI.U32 R3, R2, R9, RZ ;  /* 0x0000000902037227 */ /* 0x000fc800078e00ff */
[----:B------:R-:W-:Y:S02]  /*5b60*/  VIADD R10, R0, 0x8a ;  /* 0x0000008a000a7836 */ /* 0x000fe40000000000 */
[----:B------:R-:W-:Y:S02]  /*5b70*/  IMAD R214, R42, R4, R11 ;  /* 0x000000042ad67224 */ /* 0x000fe400078e020b */
[----:B------:R-:W-:Y:S01]  /*5b80*/  IMAD.MOV R3, RZ, RZ, -R3 ;  /* 0x000000ffff037224 */ /* 0x000fe200078e0a03 */
[----:B------:R-:W-:Y:S01]  /*5b90*/  IABS R7, R10 ;  /* 0x0000000a00077213 */ /* 0x000fe20000000000 */
[----:B------:R-:W-:Y:S02]  /*5ba0*/  VIADD R11, R0, 0x89 ;  /* 0x00000089000b7836 */ /* 0x000fe40000000000 */
[C---:B------:R-:W-:Y:S02]  /*5bb0*/  IMAD R212, R42.reuse, R3, R9 ;  /* 0x000000032ad47224 */ /* 0x040fe400078e0209 */
[----:B------:R-:W-:Y:S01]  /*5bc0*/  @!P2 IMAD.MOV R201, RZ, RZ, -R201 ;  /* 0x000000ffffc9a224 */ /* 0x000fe200078e0ac9 */
[----:B------:R-:W-:Y:S01]  /*5bd0*/  ISETP.GT.U32.AND P2, PT, R42, R211, PT ;  /* 0x000000d32a00720c */ /* 0x000fe20003f44070 */
[--C-:B------:R-:W-:Y:S01]  /*5be0*/  @!P1 IMAD.IADD R205, R205, 0x1, -R42.reuse ;  /* 0x00000001cdcd9824 */ /* 0x100fe200078e0a2a */
[----:B------:R-:W-:Y:S01]  /*5bf0*/  IABS R9, R11 ;  /* 0x0000000b00097213 */ /* 0x000fe20000000000 */
[----:B------:R-:W-:Y:S01]  /*5c00*/  @!P4 IMAD.IADD R207, R207, 0x1, -R42 ;  /* 0x00000001cfcfc824 */ /* 0x000fe200078e0a2a */
[----:B------:R-:W-:Y:S01]  /*5c10*/  ISETP.GE.AND P1, PT, R8, RZ, PT ;  /* 0x000000ff0800720c */ /* 0x000fe20003f26270 */
[----:B------:R-:W-:Y:S01]  /*5c20*/  IMAD.HI.U32 R3, R2, R7, RZ ;  /* 0x0000000702037227 */ /* 0x000fe200078e00ff */
[----:B------:R-:W-:-:S03]  /*5c30*/  ISETP.GT.U32.AND P4, PT, R42, R214, PT ;  /* 0x000000d62a00720c */ /* 0x000fc60003f84070 */
[----:B------:R-:W-:Y:S01]  /*5c40*/  @!P6 IMAD.IADD R209, R209, 0x1, -R42 ;  /* 0x00000001d1d1e824 */ /* 0x000fe200078e0a2a */
[----:B------:R-:W-:Y:S01]  /*5c50*/  ISETP.GE.AND P6, PT, R13, RZ, PT ;  /* 0x000000ff0d00720c */ /* 0x000fe20003fc6270 */
[----:B------:R-:W-:-:S04]  /*5c60*/  IMAD.HI.U32 R4, R2, R9, RZ ;  /* 0x0000000902047227 */ /* 0x000fc800078e00ff */
[----:B------:R-:W-:Y:S02]  /*5c70*/  IMAD.MOV R3, RZ, RZ, -R3 ;  /* 0x000000ffff037224 */ /* 0x000fe400078e0a03 */
[----:B------:R-:W-:Y:S01]  /*5c80*/  @!P5 IMAD.MOV R203, RZ, RZ, -R203 ;  /* 0x000000ffffcbd224 */ /* 0x000fe200078e0acb */
[C---:B------:R-:W-:Y:S01]  /*5c90*/  ISETP.GT.U32.AND P5, PT, R42.reuse, R212, PT ;  /* 0x000000d42a00720c */ /* 0x040fe20003fa4070 */
[----:B------:R-:W-:Y:S02]  /*5ca0*/  IMAD.MOV R4, RZ, RZ, -R4 ;  /* 0x000000ffff047224 */ /* 0x000fe400078e0a04 */
[----:B------:R-:W-:Y:S02]  /*5cb0*/  IMAD R216, R42, R3, R7 ;  /* 0x000000032ad87224 */ /* 0x000fe400078e0207 */
[--C-:B------:R-:W-:Y:S01]  /*5cc0*/  @!P2 IMAD.IADD R211, R211, 0x1, -R42.reuse ;  /* 0x00000001d3d3a824 */ /* 0x100fe200078e0a2a */
[----:B------:R-:W-:Y:S01]  /*5cd0*/  ISETP.GE.AND P2, PT, R14, RZ, PT ;  /* 0x000000ff0e00720c */ /* 0x000fe20003f46270 */
[----:B------:R-:W-:Y:S01]  /*5ce0*/  @!P4 IMAD.IADD R214, R214, 0x1, -R42 ;  /* 0x00000001d6d6c824 */ /* 0x000fe200078e0a2a */
[----:B------:R-:W-:Y:S01]  /*5cf0*/  ISETP.GE.AND P4, PT, R10, RZ, PT ;  /* 0x000000ff0a00720c */ /* 0x000fe20003f86270 */
[----:B------:R-:W-:-:S02]  /*5d00*/  IMAD R218, R42, R4, R9 ;  /* 0x000000042ada7224 */ /* 0x000fc400078e0209 */
[----:B------:R-:W-:Y:S01]  /*5d10*/  @!P1 IMAD.MOV R209, RZ, RZ, -R209 ;  /* 0x000000ffffd19224 */ /* 0x000fe200078e0ad1 */
[C---:B------:R-:W-:Y:S01]  /*5d20*/  ISETP.GT.U32.AND P1, PT, R42.reuse, R216, PT ;  /* 0x000000d82a00720c */ /* 0x040fe20003f24070 */
[----:B------:R-:W-:Y:S01]  /*5d30*/  @!P0 IMAD.MOV R207, RZ, RZ, -R207 ;  /* 0x000000ffffcf8224 */ /* 0x000fe200078e0acf */
[C---:B------:R-:W-:Y:S01]  /*5d40*/  ISETP.GT.U32.AND P0, PT, R42.reuse, R214, PT ;  /* 0x000000d62a00720c */ /* 0x040fe20003f04070 */
[----:B------:R-:W-:Y:S01]  /*5d50*/  @!P6 IMAD.MOV R211, RZ, RZ, -R211 ;  /* 0x000000ffffd3e224 */ /* 0x000fe200078e0ad3 */
[----:B------:R-:W-:Y:S01]  /*5d60*/  ISETP.GT.U32.AND P6, PT, R42, R218, PT ;  /* 0x000000da2a00720c */ /* 0x000fe20003fc4070 */
[--C-:B------:R-:W-:Y:S01]  /*5d70*/  @!P5 IMAD.IADD R212, R212, 0x1, -R42.reuse ;  /* 0x00000001d4d4d824 */ /* 0x100fe200078e0a2a */
[----:B------:R-:W-:Y:S01]  /*5d80*/  ISETP.GE.AND P5, PT, R15, RZ, PT ;  /* 0x000000ff0f00720c */ /* 0x000fe20003fa6270 */
[----:B------:R-:W-:Y:S02]  /*5d90*/  VIADD R3, R0, 0x88 ;  /* 0x0000008800037836 */ /* 0x000fe40000000000 */
[----:B------:R-:W-:Y:S01]  /*5da0*/  @!P3 IMAD.MOV R205, RZ, RZ, -R205 ;  /* 0x000000ffffcdb224 */ /* 0x000fe200078e0acd */
[----:B------:R-:W-:Y:S01]  /*5db0*/  ISETP.GT.U32.AND P3, PT, R42, R212, PT ;  /* 0x000000d42a00720c */ /* 0x000fe20003f64070 */
[----:B------:R-:W-:Y:S01]  /*5dc0*/  VIADD R4, R0, 0x87 ;  /* 0x0000008700047836 */ /* 0x000fe20000000000 */
[----:B------:R-:W-:Y:S01]  /*5dd0*/  IABS R219, R3 ;  /* 0x0000000300db7213 */ /* 0x000fe20000000000 */
[----:B------:R-:W-:-:S02]  /*5de0*/  @!P1 IMAD.IADD R216, R216, 0x1, -R42 ;  /* 0x00000001d8d89824 */ /* 0x000fc400078e0a2a */
[--C-:B------:R-:W-:Y:S01]  /*5df0*/  @!P0 IMAD.IADD R214, R214, 0x1, -R42.reuse ;  /* 0x00000001d6d68824 */ /* 0x100fe200078e0a2a */
[----:B------:R-:W-:Y:S01]  /*5e00*/  ISETP.GE.AND P0, PT, R3, RZ, PT ;  /* 0x000000ff0300720c */ /* 0x000fe20003f06270 */
[--C-:B------:R-:W-:Y:S01]  /*5e10*/  @!P6 IMAD.IADD R218, R218, 0x1, -R42.reuse ;  /* 0x00000001dadae824 */ /* 0x100fe200078e0a2a */
[----:B------:R-:W-:Y:S01]  /*5e20*/  ISETP.GT.U32.AND P6, PT, R42, R216, PT ;  /* 0x000000d82a00720c */ /* 0x000fe20003fc4070 */
[----:B------:R-:W-:Y:S01]  /*5e30*/  IMAD.HI.U32 R3, R2, R219, RZ ;  /* 0x000000db02037227 */ /* 0x000fe200078e00ff */
[----:B------:R-:W-:Y:S02]  /*5e40*/  IABS R221, R4 ;  /* 0x0000000400dd7213 */ /* 0x000fe40000000000 */
[----:B------:R-:W-:Y:S01]  /*5e50*/  ISETP.GE.AND P1, PT, R4, RZ, PT ;  /* 0x000000ff0400720c */ /* 0x000fe20003f26270 */
[----:B------:R-:W-:Y:S02]  /*5e60*/  IMAD.MOV R3, RZ, RZ, -R3 ;  /* 0x000000ffff037224 */ /* 0x000fe400078e0a03 */
[----:B------:R-:W-:Y:S01]  /*5e70*/  @!P3 IMAD.IADD R212, R212, 0x1, -R42 ;  /* 0x00000001d4d4b824 */ /* 0x000fe200078e0a2a */
[----:B------:R-:W-:Y:S01]  /*5e80*/  ISETP.GE.AND P3, PT, R11, RZ, PT ;  /* 0x000000ff0b00720c */ /* 0x000fe20003f66270 */
[----:B------:R-:W-:-:S02]  /*5e90*/  IMAD R219, R42, R3, R219 ;  /* 0x000000032adb7224 */ /* 0x000fc400078e02db */
[----:B------:R-:W-:-:S04]  /*5ea0*/  IMAD.HI.U32 R4, R2, R221, RZ ;  /* 0x000000dd02047227 */ /* 0x000fc800078e00ff */
[----:B------:R-:W-:Y:S01]  /*5eb0*/  @!P2 IMAD.MOV R212, RZ, RZ, -R212 ;  /* 0x000000ffffd4a224 */ /* 0x000fe200078e0ad4 */
[----:B------:R-:W-:Y:S01]  /*5ec0*/  ISETP.GT.U32.AND P2, PT, R42, R218, PT ;  /* 0x000000da2a00720c */ /* 0x000fe20003f44070 */
[----:B------:R-:W-:Y:S01]  /*5ed0*/  @!P6 IMAD.IADD R216, R216, 0x1, -R42 ;  /* 0x00000001d8d8e824 */ /* 0x000fe200078e0a2a */
[----:B------:R-:W-:Y:S01]  /*5ee0*/  ISETP.GT.U32.AND P6, PT, R42, R219, PT ;  /* 0x000000db2a00720c */ /* 0x000fe20003fc4070 */
[----:B------:R-:W-:Y:S02]  /*5ef0*/  IMAD.MOV R4, RZ, RZ, -R4 ;  /* 0x000000ffff047224 */ /* 0x000fe400078e0a04 */
[----:B------:R-:W-:Y:S02]  /*5f00*/  VIADD R7, R0, 0x86 ;  /* 0x0000008600077836 */ /* 0x000fe40000000000 */
[----:B------:R-:W-:Y:S02]  /*5f10*/  IMAD R221, R42, R4, R221 ;  /* 0x000000042add7224 */ /* 0x000fe400078e02dd */
[----:B------:R-:W-:Y:S01]  /*5f20*/  VIADD R3, R0, 0x85 ;  /* 0x0000008500037836 */ /* 0x000fe20000000000 */
[----:B------:R-:W-:Y:S01]  /*5f30*/  IABS R223, R7 ;  /* 0x0000000700df7213 */ /* 0x000fe20000000000 */
[----:B------:R-:W-:Y:S01]  /*5f40*/  @!P4 IMAD.MOV R216, RZ, RZ, -R216 ;  /* 0x000000ffffd8c224 */ /* 0x000fe200078e0ad8 */
[----:B------:R-:W-:Y:S01]  /*5f50*/  ISETP.GT.U32.AND P4, PT, R42, R221, PT ;  /* 0x000000dd2a00720c */ /* 0x000fe20003f84070 */
[--C-:B------:R-:W-:Y:S01]  /*5f60*/  @!P2 IMAD.IADD R218, R218, 0x1, -R42.reuse ;  /* 0x00000001dadaa824 */ /* 0x100fe200078e0a2a */
[----:B------:R-:W-:Y:S01]  /*5f70*/  ISETP.GE.AND P2, PT, R3, RZ, PT ;  /* 0x000000ff0300720c */ /* 0x000fe20003f46270 */
[----:B------:R-:W-:Y:S01]  /*5f80*/  @!P6 IMAD.IADD R219, R219, 0x1, -R42 ;  /* 0x00000001dbdbe824 */ /* 0x000fe200078e0a2a */
[----:B------:R-:W-:Y:S01]  /*5f90*/  IABS R225, R3 ;  /* 0x0000000300e17213 */ /* 0x000fe20000000000 */
[----:B------:R-:W-:-:S02]  /*5fa0*/  VIADD R4, R0, 0x84 ;  /* 0x0000008400047836 */ /* 0x000fc40000000000 */
[----:B------:R-:W-:Y:S01]  /*5fb0*/  IMAD.HI.U32 R3, R2, R223, RZ ;  /* 0x000000df02037227 */ /* 0x000fe200078e00ff */
[----:B------:R-:W-:-:S03]  /*5fc0*/  ISETP.GT.U32.AND P6, PT, R42, R219, PT ;  /* 0x000000db2a00720c */ /* 0x000fc60003fc4070 */
[----:B------:R-:W-:Y:S01]  /*5fd0*/  @!P5 IMAD.MOV R214, RZ, RZ, -R214 ;  /* 0x000000ffffd6d224 */ /* 0x000fe200078e0ad6 */
[----:B------:R-:W-:Y:S01]  /*5fe0*/  ISETP.GE.AND P5, PT, R7, RZ, PT ;  /* 0x000000ff0700720c */ /* 0x000fe20003fa6270 */
[----:B------:R-:W-:Y:S01]  /*5ff0*/  @!P3 IMAD.MOV R218, RZ, RZ, -R218 ;  /* 0x000000ffffdab224 */ /* 0x000fe200078e0ada */
[----:B------:R-:W-:Y:S01]  /*6000*/  ISETP.GE.AND P3, PT, R4, RZ, PT ;  /* 0x000000ff0400720c */ /* 0x000fe20003f66270 */
[----:B------:R-:W-:Y:S01]  /*6010*/  IMAD.MOV R7, RZ, RZ, -R3 ;  /* 0x000000ffff077224 */ /* 0x000fe200078e0a03 */
[----:B------:R-:W-:Y:S01]  /*6020*/  IABS R4, R4 ;  /* 0x0000000400047213 */ /* 0x000fe20000000000 */
[----:B------:R-:W-:-:S04]  /*6030*/  IMAD.HI.U32 R3, R2, R225, RZ ;  /* 0x000000e102037227 */ /* 0x000fc800078e00ff */
[----:B------:R-:W-:Y:S02]  /*6040*/  VIADD R8, R0, 0x83 ;  /* 0x0000008300087836 */ /* 0x000fe40000000000 */
[----:B------:R-:W-:Y:S02]  /*6050*/  @!P4 IMAD.IADD R221, R221, 0x1, -R42 ;  /* 0x00000001ddddc824 */ /* 0x000fe400078e0a2a */
[C---:B------:R-:W-:Y:S01]  /*6060*/  IMAD R223, R42.reuse, R7, R223 ;  /* 0x000000072adf7224 */ /* 0x040fe200078e02df */
[----:B------:R-:W-:Y:S01]  /*6070*/  IABS R9, R8 ;  /* 0x0000000800097213 */ /* 0x000fe20000000000 */
[----:B------:R-:W-:Y:S01]  /*6080*/  IMAD.MOV R3, RZ, RZ, -R3 ;  /* 0x000000ffff037224 */ /* 0x000fe200078e0a03 */
[C---:B------:R-:W-:Y:S01]  /*6090*/  ISETP.GT.U32.AND P4, PT, R42.reuse, R221, PT ;  /* 0x000000dd2a00720c */ /* 0x040fe20003f84070 */
[----:B------:R-:W-:Y:S02]  /*60a0*/  IMAD.MOV.U32 R7, RZ, RZ, R4 ;  /* 0x000000ffff077224 */ /* 0x000fe400078e0004 */
[----:B------:R-:W-:-:S02]  /*60b0*/  IMAD R225, R42, R3, R225 ;  /* 0x000000032ae17224 */ /* 0x000fc400078e02e1 */
[----:B------:R-:W-:-:S04]  /*60c0*/  IMAD.HI.U32 R3, R2, R7, RZ ;  /* 0x0000000702037227 */ /* 0x000fc800078e00ff */
[----:B------:R-:W-:Y:S01]  /*60d0*/  @!P6 IMAD.IADD R219, R219, 0x1, -R42 ;  /* 0x00000001dbdbe824 */ /* 0x000fe200078e0a2a */
[----:B------:R-:W-:Y:S01]  /*60e0*/  ISETP.GT.U32.AND P6, PT, R42, R223, PT ;  /* 0x000000df2a00720c */ /* 0x000fe20003fc4070 */
[----:B------:R-:W-:-:S04]  /*60f0*/  IMAD.HI.U32 R4, R2, R9, RZ ;  /* 0x0000000902047227 */ /* 0x000fc800078e00ff */
[----:B------:R-:W-:Y:S02]  /*6100*/  IMAD.MOV R3, RZ, RZ, -R3 ;  /* 0x000000ffff037224 */ /* 0x000fe400078e0a03 */
[----:B------:R-:W-:Y:S02]  /*6110*/  IMAD.MOV R4, RZ, RZ, -R4 ;  /* 0x000000ffff047224 */ /* 0x000fe400078e0a04 */
[C---:B------:R-:W-:Y:S02]  /*6120*/  IMAD R226, R42.reuse, R3, R7 ;  /* 0x000000032ae27224 */ /* 0x040fe400078e0207 */
[C---:B------:R-:W-:Y:S02]  /*6130*/  IMAD R228, R42.reuse, R4, R9 ;  /* 0x000000042ae47224 */ /* 0x040fe400078e0209 */
[----:B------:R-:W-:Y:S01]  /*6140*/  @!P4 IMAD.IADD R221, R221, 0x1, -R42 ;  /* 0x00000001ddddc824 */ /* 0x000fe200078e0a2a */
[----:B------:R-:W-:Y:S01]  /*6150*/  ISETP.GT.U32.AND P4, PT, R42, R226, PT ;  /* 0x000000e22a00720c */ /* 0x000fe20003f84070 */
[----:B------:R-:W-:-:S02]  /*6160*/  VIADD R10, R0, 0x82 ;  /* 0x00000082000a7836 */ /* 0x000fc40000000000 */
[----:B------:R-:W-:Y:S01]  /*6170*/  @!P6 IMAD.IADD R223, R223, 0x1, -R42 ;  /* 0x00000001dfdfe824 */ /* 0x000fe200078e0a2a */
[----:B------:R-:W-:Y:S01]  /*6180*/  ISETP.GT.U32.AND P6, PT, R42, R228, PT ;  /* 0x000000e42a00720c */ /* 0x000fe20003fc4070 */
[----:B------:R-:W-:Y:S01]  /*6190*/  VIADD R9, R0, 0x81 ;  /* 0x0000008100097836 */ /* 0x000fe20000000000 */
[----:B------:R-:W-:Y:S01]  /*61a0*/  IABS R11, R10 ;  /* 0x0000000a000b7213 */ /* 0x000fe20000000000 */
[----:B------:R-:W-:Y:S01]  /*61b0*/  @!P0 IMAD.MOV R219, RZ, RZ, -R219 ;  /* 0x000000ffffdb8224 */ /* 0x000fe200078e0adb */
[----:B------:R-:W-:Y:S01]  /*61c0*/  ISETP.GT.U32.AND P0, PT, R42, R225, PT ;  /* 0x000000e12a00720c */ /* 0x000fe20003f04070 */
[----:B------:R-:W-:Y:S01]  /*61d0*/  VIADD R12, R0, 0x80 ;  /* 0x00000080000c7836 */ /* 0x000fe20000000000 */
[----:B------:R-:W-:Y:S01]  /*61e0*/  IABS R7, R9 ;  /* 0x0000000900077213 */ /* 0x000fe20000000000 */
[----:B------:R-:W-:-:S03]  /*61f0*/  IMAD.HI.U32 R3, R2, R11, RZ ;  /* 0x0000000b02037227 */ /* 0x000fc600078e00ff */
[----:B------:R-:W-:Y:S01]  /*6200*/  IABS R233, R12 ;  /* 0x0000000c00e97213 */ /* 0x000fe20000000000 */
[--C-:B------:R-:W-:Y:S02]  /*6210*/  @!P4 IMAD.IADD R226, R226, 0x1, -R42.reuse ;  /* 0x00000001e2e2c824 */ /* 0x100fe400078e0a2a */
[----:B------:R-:W-:Y:S02]  /*6220*/  IMAD.MOV R3, RZ, RZ, -R3 ;  /* 0x000000ffff037224 */ /* 0x000fe400078e0a03 */
[----:B------:R-:W-:Y:S01]  /*6230*/  @!P6 IMAD.IADD R228, R228, 0x1, -R42 ;  /* 0x00000001e4e4e824 */ /* 0x000fe200078e0a2a */
[C---:B------:R-:W-:Y:S01]  /*6240*/  ISETP.GT.U32.AND P6, PT, R42.reuse, R226, PT ;  /* 0x000000e22a00720c */ /* 0x040fe20003fc4070 */
[----:B------:R-:W-:Y:S02]  /*6250*/  IMAD R230, R42, R3, R11 ;  /* 0x000000032ae67224 */ /* 0x000fe400078e020b */
[----:B------:R-:W-:-:S04]  /*6260*/  IMAD.HI.U32 R3, R2, R7, RZ ;  /* 0x0000000702037227 */ /* 0x000fc800078e00ff */
[----:B------:R-:W-:Y:S02]  /*6270*/  IMAD.MOV R3, RZ, RZ, -R3 ;  /* 0x000000ffff037224 */ /* 0x000fe400078e0a03 */
[--C-:B------:R-:W-:Y:S01]  /*6280*/  @!P0 IMAD.IADD R225, R225, 0x1, -R42.reuse ;  /* 0x00000001e1e18824 */ /* 0x100fe200078e0a2a */
[C---:B------:R-:W-:Y:S01]  /*6290*/  ISETP.GT.U32.AND P0, PT, R42.reuse, R223, PT ;  /* 0x000000df2a00720c */ /* 0x040fe20003f04070 */
[----:B------:R-:W-:Y:S02]  /*62a0*/  IMAD R232, R42, R3, R7 ;  /* 0x000000032ae87224 */ /* 0x000fe400078e0207 */
[----:B------:R-:W-:Y:S01]  /*62b0*/  @!P6 IMAD.IADD R226, R226, 0x1, -R42 ;  /* 0x00000001e2e2e824 */ /* 0x000fe200078e0a2a */
[----:B------:R-:W-:Y:S01]  /*62c0*/  ISETP.GT.U32.AND P4, PT, R42, R225, PT ;  /* 0x000000e12a00720c */ /* 0x000fe20003f84070 */
[----:B------:R-:W-:Y:S01]  /*62d0*/  VIADD R7, R0, 0x7e ;  /* 0x0000007e00077836 */ /* 0x000fe20000000000 */
[----:B------:R-:W-:Y:S01]  /*62e0*/  ISETP.GT.U32.AND P6, PT, R42, R232, PT ;  /* 0x000000e82a00720c */ /* 0x000fe20003fc4070 */
[----:B------:R-:W-:-:S03]  /*62f0*/  IMAD.HI.U32 R3, R2, R233, RZ ;  /* 0x000000e902037227 */ /* 0x000fc600078e00ff */
[----:B------:R-:W-:Y:S01]  /*6300*/  IABS R237, R7 ;  /* 0x0000000700ed7213 */ /* 0x000fe20000000000 */
[----:B------:R-:W-:Y:S02]  /*6310*/  IMAD.MOV R3, RZ, RZ, -R3 ;  /* 0x000000ffff037224 */ /* 0x000fe400078e0a03 */
[----:B------:R-:W-:Y:S02]  /*6320*/  VIADD R11, R0, 0x7f ;  /* 0x0000007f000b7836 */ /* 0x000fe40000000000 */
[----:B------:R-:W-:Y:S02]  /*6330*/  IMAD R233, R42, R3, R233 ;  /* 0x000000032ae97224 */ /* 0x000fe400078e02e9 */
[----:B------:R-:W-:Y:S01]  /*6340*/  IMAD.HI.U32 R3, R2, R237, RZ ;  /* 0x000000ed02037227 */ /* 0x000fe200078e00ff */
[----:B------:R-:W-:-:S03]  /*6350*/  IABS R235, R11 ;  /* 0x0000000b00eb7213 */ /* 0x000fc60000000000 */
[--C-:B------:R-:W-:Y:S02]  /*6360*/  @!P6 IMAD.IADD R232, R232, 0x1, -R42.reuse ;  /* 0x00000001e8e8e824 */ /* 0x100fe400078e0a2a */
[----:B------:R-:W-:Y:S01]  /*6370*/  @!P1 IMAD.MOV R221, RZ, RZ, -R221 ;  /* 0x000000ffffdd9224 */ /* 0x000fe200078e0add */
[C---:B------:R-:W-:Y:S01]  /*6380*/  ISETP.GT.U32.AND P1, PT, R42.reuse, R228, PT ;  /* 0x000000e42a00720c */ /* 0x040fe20003f24070 */
[--C-:B------:R-:W-:Y:S01]  /*6390*/  @!P0 IMAD.IADD R223, R223, 0x1, -R42.reuse ;  /* 0x00000001dfdf8824 */ /* 0x100fe200078e0a2a */
[C---:B------:R-:W-:Y:S01]  /*63a0*/  ISETP.GT.U32.AND P6, PT, R42.reuse, R232, PT ;  /* 0x000000e82a00720c */ /* 0x040fe20003fc4070 */
[----:B------:R-:W-:Y:S01]  /*63b0*/  IMAD.MOV R3, RZ, RZ, -R3 ;  /* 0x000000ffff037224 */ /* 0x000fe200078e0a03 */
[----:B------:R-:W-:Y:S01]  /*63c0*/  ISETP.GT.U32.AND P0, PT, R42, R230, PT ;  /* 0x000000e62a00720c */ /* 0x000fe20003f04070 */
[----:B------:R-:W-:Y:S01]  /*63d0*/  @!P4 IMAD.IADD R225, R225, 0x1, -R42 ;  /* 0x00000001e1e1c824 */ /* 0x000fe200078e0a2a */
[----:B------:R-:W-:Y:S01]  /*63e0*/  ISETP.GE.AND P4, PT, R8, RZ, PT ;  /* 0x000000ff0800720c */ /* 0x000fe20003f86270 */
[----:B------:R-:W-:-:S04]  /*63f0*/  IMAD.HI.U32 R4, R2, R235, RZ ;  /* 0x000000eb02047227 */ /* 0x000fc800078e00ff */
[C---:B------:R-:W-:Y:S02]  /*6400*/  IMAD R237, R42.reuse, R3, R237 ;  /* 0x000000032aed7224 */ /* 0x040fe400078e02ed */
[----:B------:R-:W-:Y:S01]  /*6410*/  @!P2 IMAD.MOV R225, RZ, RZ, -R225 ;  /* 0x000000ffffe1a224 */ /* 0x000fe200078e0ae1 */
[----:B------:R-:W-:Y:S01]  /*6420*/  ISETP.GT.U32.AND P2, PT, R42, R233, PT ;  /* 0x000000e92a00720c */ /* 0x000fe20003f44070 */
[----:B------:R-:W-:Y:S02]  /*6430*/  IMAD.MOV R4, RZ, RZ, -R4 ;  /* 0x000000ffff047224 */ /* 0x000fe400078e0a04 */
[--C-:B------:R-:W-:Y:S01]  /*6440*/  @!P6 IMAD.IADD R232, R232, 0x1, -R42.reuse ;  /* 0x00000001e8e8e824 */ /* 0x100fe200078e0a2a */
[----:B------:R-:W-:Y:S01]  /*6450*/  ISETP.GT.U32.AND P6, PT, R42, R237, PT ;  /* 0x000000ed2a00720c */ /* 0x000fe20003fc4070 */
[--C-:B------:R-:W-:Y:S01]  /*6460*/  @!P1 IMAD.IADD R228, R228, 0x1, -R42.reuse ;  /* 0x00000001e4e49824 */ /* 0x100fe200078e0a2a */
[----:B------:R-:W-:Y:S01]  /*6470*/  ISETP.GE.AND P1, PT, R10, RZ, PT ;  /* 0x000000ff0a00720c */ /* 0x000fe20003f26270 */
[----:B------:R-:W-:Y:S01]  /*6480*/  @!P0 IMAD.IADD R230, R230, 0x1, -R42 ;  /* 0x00000001e6e68824 */ /* 0x000fe200078e0a2a */
[----:B------:R-:W-:Y:S01]  /*6490*/  ISETP.GE.AND P0, PT, R9, RZ, PT ;  /* 0x000000ff0900720c */ /* 0x000fe20003f06270 */
[----:B------:R-:W-:-:S02]  /*64a0*/  IMAD R235, R42, R4, R235 ;  /* 0x000000042aeb7224 */ /* 0x000fc400078e02eb */
[----:B------:R-:W-:Y:S02]  /*64b0*/  VIADD R8, R0, 0x7d ;  /* 0x0000007d00087836 */ /* 0x000fe40000000000 */
[----:B------:R-:W-:Y:S01]  /*64c0*/  @!P5 IMAD.MOV R223, RZ, RZ, -R223 ;  /* 0x000000ffffdfd224 */ /* 0x000fe200078e0adf */
[C---:B------:R-:W-:Y:S01]  /*64d0*/  ISETP.GT.U32.AND P5, PT, R42.reuse, R230, PT ;  /* 0x000000e62a00720c */ /* 0x040fe20003fa4070 */
[----:B------:R-:W-:Y:S01]  /*64e0*/  @!P4 IMAD.MOV R228, RZ, RZ, -R228 ;  /* 0x000000ffffe4c224 */ /* 0x000fe200078e0ae4 */
[----:B------:R-:W-:Y:S01]  /*64f0*/  ISETP.GT.U32.AND P4, PT, R42, R235, PT ;  /* 0x000000eb2a00720c */ /* 0x000fe20003f84070 */
[----:B------:R-:W-:Y:S01]  /*6500*/  VIADD R10, R0, 0x7c ;  /* 0x0000007c000a7836 */ /* 0x000fe20000000000 */
[----:B------:R-:W-:Y:S01]  /*6510*/  IABS R239, R8 ;  /* 0x0000000800ef7213 */ /* 0x000fe20000000000 */
[--C-:B------:R-:W-:Y:S01]  /*6520*/  @!P2 IMAD.IADD R233, R233, 0x1, -R42.reuse ;  /* 0x00000001e9e9a824 */ /* 0x100fe200078e0a2a */
[----:B------:R-:W-:Y:S01]  /*6530*/  ISETP.GE.AND P2, PT, R7, RZ, PT ;  /* 0x000000ff0700720c */ /* 0x000fe20003f46270 */
[----:B------:R-:W-:Y:S01]  /*6540*/  @!P6 IMAD.IADD R237, R237, 0x1, -R42 ;  /* 0x00000001edede824 */ /* 0x000fe200078e0a2a */
[----:B------:R-:W-:Y:S01]  /*6550*/  IABS R7, R10 ;  /* 0x0000000a00077213 */ /* 0x000fe20000000000 */
[----:B------:R-:W-:-:S03]  /*6560*/  IMAD.HI.U32 R3, R2, R239, RZ ;  /* 0x000000ef02037227 */ /* 0x000fc600078e00ff */
[----:B------:R-:W-:Y:S01]  /*6570*/  ISETP.GT.U32.AND P6, PT, R42, R237, PT ;  /* 0x000000ed2a00720c */ /* 0x000fe20003fc4070 */
[----:B------:R-:W-:Y:S02]  /*6580*/  IMAD.MOV R4, RZ, RZ, -R3 ;  /* 0x000000ffff047224 */ /* 0x000fe400078e0a03 */
[----:B------:R-:W-:-:S04]  /*6590*/  IMAD.HI.U32 R3, R2, R7, RZ ;  /* 0x0000000702037227 */ /* 0x000fc800078e00ff */
[--C-:B------:R-:W-:Y:S01]  /*65a0*/  @!P5 IMAD.IADD R230, R230, 0x1, -R42.reuse ;  /* 0x00000001e6e6d824 */ /* 0x100fe200078e0a2a */
[----:B------:R-:W-:Y:S01]  /*65b0*/  ISETP.GE.AND P5, PT, R11, RZ, PT ;  /* 0x000000ff0b00720c */ /* 0x000fe20003fa6270 */
[----:B------:R-:W-:Y:S01]  /*65c0*/  @!P4 IMAD.IADD R235, R235, 0x1, -R42 ;  /* 0x00000001ebebc824 */ /* 0x000fe200078e0a2a */
[C---:B------:R-:W-:Y:S01]  /*65d0*/  ISETP.GT.U32.AND P4, PT, R42.reuse, R233, PT ;  /* 0x000000e92a00720c */ /* 0x040fe20003f84070 */
[----:B------:R-:W-:Y:S02]  /*65e0*/  IMAD.MOV R3, RZ, RZ, -R3 ;  /* 0x000000ffff037224 */ /* 0x000fe400078e0a03 */
[----:B------:R-:W-:Y:S01]  /*65f0*/  @!P1 IMAD.MOV R230, RZ, RZ, -R230 ;  /* 0x000000ffffe69224 */ /* 0x000fe200078e0ae6 */
[C---:B------:R-:W-:Y:S01]  /*6600*/  ISETP.GT.U32.AND P1, PT, R42.reuse, R235, PT ;  /* 0x000000eb2a00720c */ /* 0x040fe20003f24070 */
[----:B------:R-:W-:Y:S02]  /*6610*/  IMAD R240, R42, R3, R7 ;  /* 0x000000032af07224 */ /* 0x000fe400078e0207 */
[----:B------:R-:W-:Y:S01]  /*6620*/  @!P3 IMAD.MOV R226, RZ, RZ, -R226 ;  /* 0x000000ffffe2b224 */ /* 0x000fe200078e0ae2 */
[----:B------:R-:W-:Y:S01]  /*6630*/  ISETP.GE.AND P3, PT, R12, RZ, PT ;  /* 0x000000ff0c00720c */ /* 0x000fe20003f66270 */
[----:B------:R-:W-:Y:S01]  /*6640*/  @!P6 IMAD.IADD R237, R237, 0x1, -R42 ;  /* 0x00000001edede824 */ /* 0x000fe200078e0a2a */
[----:B------:R-:W-:Y:S01]  /*6650*/  ISETP.GT.U32.AND P6, PT, R42, R240, PT ;  /* 0x000000f02a00720c */ /* 0x000fe20003fc4070 */
[----:B------:R-:W-:-:S02]  /*6660*/  VIADD R12, R0, 0x7b ;  /* 0x0000007b000c7836 */ /* 0x000fc40000000000 */
[----:B------:R-:W-:Y:S02]  /*6670*/  IMAD R239, R42, R4, R239 ;  /* 0x000000042aef7224 */ /* 0x000fe400078e02ef */
[--C-:B------:R-:W-:Y:S01]  /*6680*/  @!P4 IMAD.IADD R233, R233, 0x1, -R42.reuse ;  /* 0x00000001e9e9c824 */ /* 0x100fe200078e0a2a */
[----:B------:R-:W-:Y:S01]  /*6690*/  IABS R9, R12 ;  /* 0x0000000c00097213 */ /* 0x000fe20000000000 */
[----:B------:R-:W-:Y:S01]  /*66a0*/  @!P1 IMAD.IADD R235, R235, 0x1, -R42 ;  /* 0x00000001ebeb9824 */ /* 0x000fe200078e0a2a */
[----:B------:R-:W-:Y:S01]  /*66b0*/  ISETP.GE.AND P1, PT, R8, RZ, PT ;  /* 0x000000ff0800720c */ /* 0x000fe20003f26270 */
[----:B------:R-:W-:Y:S01]  /*66c0*/  VIADD R8, R0, 0x79 ;  /* 0x0000007900087836 */ /* 0x000fe20000000000 */
[----:B------:R-:W-:Y:S01]  /*66d0*/  ISETP.GT.U32.AND P4, PT, R42, R239, PT ;  /* 0x000000ef2a00720c */ /* 0x000fe20003f84070 */
[----:B------:R-:W-:-:S03]  /*66e0*/  IMAD.HI.U32 R3, R2, R9, RZ ;  /* 0x0000000902037227 */ /* 0x000fc600078e00ff */
[----:B------:R-:W-:Y:S01]  /*66f0*/  IABS R7, R8 ;  /* 0x0000000800077213 */ /* 0x000fe20000000000 */
[----:B------:R-:W-:Y:S02]  /*6700*/  @!P6 IMAD.IADD R240, R240, 0x1, -R42 ;  /* 0x00000001f0f0e824 */ /* 0x000fe400078e0a2a */
[----:B------:R-:W-:Y:S02]  /*6710*/  VIADD R13, R0, 0x7a ;  /* 0x0000007a000d7836 */ /* 0x000fe40000000000 */
[----:B------:R-:W-:Y:S02]  /*6720*/  IMAD.MOV R3, RZ, RZ, -R3 ;  /* 0x000000ffff037224 */ /* 0x000fe400078e0a03 */
[----:B------:R-:W-:Y:S01]  /*6730*/  @!P3 IMAD.MOV R233, RZ, RZ, -R233 ;  /* 0x000000ffffe9b224 */ /* 0x000fe200078e0ae9 */
[C---:B------:R-:W-:Y:S01]  /*6740*/  ISETP.GT.U32.AND P3, PT, R42.reuse, R240, PT ;  /* 0x000000f02a00720c */ /* 0x040fe20003f64070 */
[----:B------:R-:W-:Y:S01]  /*6750*/  IMAD R242, R42, R3, R9 ;  /* 0x000000032af27224 */ /* 0x000fe200078e0209 */
[----:B------:R-:W-:Y:S01]  /*6760*/  IABS R11, R13 ;  /* 0x0000000d000b7213 */ /* 0x000fe20000000000 */
[----:B------:R-:W-:-:S03]  /*6770*/  IMAD.HI.U32 R3, R2, R7, RZ ;  /* 0x0000000702037227 */ /* 0x000fc600078e00ff */
[----:B------:R-:W-:Y:S01]  /*6780*/  ISETP.GT.U32.AND P6, PT, R42, R242, PT ;  /* 0x000000f22a00720c */ /* 0x000fe20003fc4070 */
[----:B------:R-:W-:Y:S02]  /*6790*/  IMAD.MOV R3, RZ, RZ, -R3 ;  /* 0x000000ffff037224 */ /* 0x000fe400078e0a03 */
[----:B------:R-:W-:-:S04]  /*67a0*/  IMAD.HI.U32 R4, R2, R11, RZ ;  /* 0x0000000b02047227 */ /* 0x000fc800078e00ff */
[----:B------:R-:W-:Y:S01]  /*67b0*/  @!P4 IMAD.IADD R239, R239, 0x1, -R42 ;  /* 0x00000001efefc824 */ /* 0x000fe200078e0a2a */
[----:B------:R-:W-:Y:S01]  /*67c0*/  ISETP.GE.AND P4, PT, R10, RZ, PT ;  /* 0x000000ff0a00720c */ /* 0x000fe20003f86270 */
[----:B------:R-:W-:Y:S02]  /*67d0*/  IMAD R246, R42, R3, R7 ;  /* 0x000000032af67224 */ /* 0x000fe400078e0207 */
[----:B------:R-:W-:Y:S02]  /*67e0*/  IMAD.MOV R4, RZ, RZ, -R4 ;  /* 0x000000ffff047224 */ /* 0x000fe400078e0a04 */
[----:B------:R-:W-:Y:S02]  /*67f0*/  VIADD R10, R0, 0x78 ;  /* 0x00000078000a7836 */ /* 0x000fe40000000000 */
[----:B------:R-:W-:Y:S01]  /*6800*/  @!P3 IMAD.IADD R240, R240, 0x1, -R42 ;  /* 0x00000001f0f0b824 */ /* 0x000fe200078e0a2a */
[C---:B------:R-:W-:Y:S01]  /*6810*/  ISETP.GT.U32.AND P3, PT, R42.reuse, R246, PT ;  /* 0x000000f62a00720c */ /* 0x040fe20003f64070 */
[----:B------:R-:W-:Y:S01]  /*6820*/  IMAD R244, R42, R4, R11 ;  /* 0x000000042af47224 */ /* 0x000fe200078e020b */
[----:B------:R-:W-:Y:S01]  /*6830*/  IABS R4, R10 ;  /* 0x0000000a00047213 */ /* 0x000fe20000000000 */
[----:B------:R-:W-:-:S02]  /*6840*/  @!P2 IMAD.MOV R237, RZ, RZ, -R237 ;  /* 0x000000ffffeda224 */ /* 0x000fc400078e0aed */
[----:B------:R-:W-:Y:S01]  /*6850*/  @!P0 IMAD.MOV R232, RZ, RZ, -R232 ;  /* 0x000000ffffe88224 */ /* 0x000fe200078e0ae8 */
[C---:B------:R-:W-:Y:S01]  /*6860*/  ISETP.GT.U32.AND P2, PT, R42.reuse, R244, PT ;  /* 0x000000f42a00720c */ /* 0x040fe20003f44070 */
[----:B------:R-:W-:Y:S01]  /*6870*/  IMAD.MOV.U32 R7, RZ, RZ, R4 ;  /* 0x000000ffff077224 */ /* 0x000fe200078e0004 */
[----:B------:R-:W-:Y:S01]  /*6880*/  ISETP.GT.U32.AND P0, PT, R42, R239, PT ;  /* 0x000000ef2a00720c */ /* 0x000fe20003f04070 */
[----:B------:R-:W-:Y:S02]  /*6890*/  VIADD R4, R0, 0x77 ;  /* 0x0000007700047836 */ /* 0x000fe40000000000 */
[----:B------:R-:W-:-:S03]  /*68a0*/  IMAD.HI.U32 R3, R2, R7, RZ ;  /* 0x0000000702037227 */ /* 0x000fc600078e00ff */
[----:B------:R-:W-:Y:S01]  /*68b0*/  IABS R9, R4 ;  /* 0x0000000400097213 */ /* 0x000fe20000000000 */
[--C-:B------:R-:W-:Y:S02]  /*68c0*/  @!P3 IMAD.IADD R246, R246, 0x1, -R42.reuse ;  /* 0x00000001f6f6b824 */ /* 0x100fe400078e0a2a */
[----:B------:R-:W-:Y:S02]  /*68d0*/  IMAD.MOV R3, RZ, RZ, -R3 ;  /* 0x000000ffff037224 */ /* 0x000fe400078e0a03 */
[--C-:B------:R-:W-:Y:S01]  /*68e0*/  @!P6 IMAD.IADD R242, R242, 0x1, -R42.reuse ;  /* 0x00000001f2f2e824 */ /* 0x100fe200078e0a2a */
[C---:B------:R-:W-:Y:S01]  /*68f0*/  ISETP.GT.U32.AND P3, PT, R42.reuse, R246, PT ;  /* 0x000000f62a00720c */ /* 0x040fe20003f64070 */
[----:B------:R-:W-:Y:S01]  /*6900*/  IMAD R248, R42, R3, R7 ;  /* 0x000000032af87224 */ /* 0x000fe200078e0207 */
[----:B------:R-:W-:Y:S01]  /*6910*/  ISETP.GE.AND P6, PT, R8, RZ, PT ;  /* 0x000000ff0800720c */ /* 0x000fe20003fc6270 */
[----:B------:R-:W-:Y:S01]  /*6920*/  @!P2 IMAD.IADD R244, R244, 0x1, -R42 ;  /* 0x00000001f4f4a824 */ /* 0x000fe200078e0a2a */
[----:B------:R-:W-:Y:S01]  /*6930*/  ISETP.GT.U32.AND P2, PT, R42, R242, PT ;  /* 0x000000f22a00720c */ /* 0x000fe20003f44070 */
[----:B------:R-:W-:-:S04]  /*6940*/  IMAD.HI.U32 R3, R2, R9, RZ ;  /* 0x0000000902037227 */ /* 0x000fc800078e00ff */
[----:B------:R-:W-:Y:S02]  /*6950*/  IMAD.MOV R3, RZ, RZ, -R3 ;  /* 0x000000ffff037224 */ /* 0x000fe400078e0a03 */
[--C-:B------:R-:W-:Y:S01]  /*6960*/  @!P0 IMAD.IADD R239, R239, 0x1, -R42.reuse ;  /* 0x00000001efef8824 */ /* 0x100fe200078e0a2a */
[----:B------:R-:W-:Y:S01]  /*6970*/  ISETP.GE.AND P0, PT, R13, RZ, PT ;  /* 0x000000ff0d00720c */ /* 0x000fe20003f06270 */
[----:B------:R-:W-:Y:S02]  /*6980*/  IMAD R250, R42, R3, R9 ;  /* 0x000000032afa7224 */ /* 0x000fe400078e0209 */
[--C-:B------:R-:W-:Y:S02]  /*6990*/  @!P3 IMAD.IADD R246, R246, 0x1, -R42.reuse ;  /* 0x00000001f6f6b824 */ /* 0x100fe400078e0a2a */
[----:B------:R-:W-:Y:S01]  /*69a0*/  VIADD R8, R0, 0x76 ;  /* 0x0000007600087836 */ /* 0x000fe20000000000 */
[C---:B------:R-:W-:Y:S01]  /*69b0*/  ISETP.GT.U32.AND P3, PT, R42.reuse, R250, PT ;  /* 0x000000fa2a00720c */ /* 0x040fe20003f64070 */
[----:B------:R-:W-:Y:S01]  /*69c0*/  @!P1 IMAD.MOV R239, RZ, RZ, -R239 ;  /* 0x000000ffffef9224 */ /* 0x000fe200078e0aef */
[----:B------:R-:W-:Y:S01]  /*69d0*/  ISETP.GT.U32.AND P1, PT, R42, R244, PT ;  /* 0x000000f42a00720c */ /* 0x000fe20003f24070 */
[----:B------:R-:W-:Y:S01]  /*69e0*/  @!P2 IMAD.IADD R242, R242, 0x1, -R42 ;  /* 0x00000001f2f2a824 */ /* 0x000fe200078e0a2a */
[----:B------:R-:W-:Y:S01]  /*69f0*/  ISETP.GT.U32.AND P2, PT, R42, R248, PT ;  /* 0x000000f82a00720c */ /* 0x000fe20003f44070 */
[----:B------:R-:W-:Y:S01]  /*6a00*/  @!P5 IMAD.MOV R235, RZ, RZ, -R235 ;  /* 0x000000ffffebd224 */ /* 0x000fe200078e0aeb */
[----:B------:R-:W-:Y:S01]  /*6a10*/  IABS R7, R8 ;  /* 0x0000000800077213 */ /* 0x000fe20000000000 */
[----:B------:R-:W-:Y:S01]  /*6a20*/  @!P4 IMAD.MOV R240, RZ, RZ, -R240 ;  /* 0x000000fffff0c224 */ /* 0x000fe200078e0af0 */
[----:B------:R-:W-:Y:S01]  /*6a30*/  ISETP.GE.AND P5, PT, R12, RZ, PT ;  /* 0x000000ff0c00720c */ /* 0x000fe20003fa6270 */
[----:B------:R-:W-:Y:S01]  /*6a40*/  VIADD R11, R0, 0x74 ;  /* 0x00000074000b7836 */ /* 0x000fe20000000000 */
[----:B------:R-:W-:Y:S01]  /*6a50*/  ISETP.GE.AND P4, PT, R10, RZ, PT ;  /* 0x000000ff0a00720c */ /* 0x000fe20003f86270 */
[----:B------:R-:W-:-:S02]  /*6a60*/  VIADD R10, R0, 0x75 ;  /* 0x00000075000a7836 */ /* 0x000fc40000000000 */
[----:B------:R-:W-:-:S03]  /*6a70*/  IMAD.HI.U32 R3, R2, R7, RZ ;  /* 0x0000000702037227 */ /* 0x000fc600078e00ff */
[----:B------:R-:W-:Y:S01]  /*6a80*/  IABS R9, R10 ;  /* 0x0000000a00097213 */ /* 0x000fe20000000000 */
[--C-:B------:R-:W-:Y:S02]  /*6a90*/  @!P3 IMAD.IADD R250, R250, 0x1, -R42.reuse ;  /* 0x00000001fafab824 */ /* 0x100fe400078e0a2a */
[--C-:B------:R-:W-:Y:S01]  /*6aa0*/  @!P1 IMAD.IADD R244, R244, 0x1, -R42.reuse ;  /* 0x00000001f4f49824 */ /* 0x100fe200078e0a2a */
[----:B------:R-:W-:Y:S01]  /*6ab0*/  ISETP.GE.AND P1, PT, R4, RZ, PT ;  /* 0x000000ff0400720c */ /* 0x000fe20003f26270 */
[----:B------:R-:W-:Y:S01]  /*6ac0*/  IMAD.MOV R3, RZ, RZ, -R3 ;  /* 0x000000ffff037224 */ /* 0x000fe200078e0a03 */
[----:B------:R-:W-:Y:S01]  /*6ad0*/  IABS R4, R11 ;  /* 0x0000000b00047213 */ /* 0x000fe20000000000 */
[----:B------:R-:W-:Y:S01]  /*6ae0*/  @!P2 IMAD.IADD R248, R248, 0x1, -R42 ;  /* 0x00000001f8f8a824 */ /* 0x000fe200078e0a2a */
[C---:B------:R-:W-:Y:S01]  /*6af0*/  ISETP.GT.U32.AND P3, PT, R42.reuse, R250, PT ;  /* 0x000000fa2a00720c */ /* 0x040fe20003f64070 */
[----:B------:R-:W-:Y:S01]  /*6b00*/  IMAD R50, R42, R3, R7 ;  /* 0x000000032a327224 */ /* 0x000fe200078e0207 */
[----:B------:R-:W-:Y:S01]  /*6b10*/  ISETP.GE.AND P2, PT, R8, RZ, PT ;  /* 0x000000ff0800720c */ /* 0x000fe20003f46270 */
[----:B------:R-:W-:Y:S01]  /*6b20*/  @!P5 IMAD.MOV R242, RZ, RZ, -R242 ;  /* 0x000000fffff2d224 */ /* 0x000fe200078e0af2 */
[----:B------:R-:W-:Y:S01]  /*6b30*/  ISETP.GT.U32.AND P5, PT, R42, R248, PT ;  /* 0x000000f82a00720c */ /* 0x000fe20003fa4070 */
[----:B------:R-:W-:-:S04]  /*6b40*/  IMAD.HI.U32 R3, R2, R9, RZ ;  /* 0x0000000902037227 */ /* 0x000fc800078e00ff */
[----:B------:R-:W-:Y:S02]  /*6b50*/  IMAD.MOV.U32 R7, RZ, RZ, R4 ;  /* 0x000000ffff077224 */ /* 0x000fe400078e0004 */
[----:B------:R-:W-:Y:S02]  /*6b60*/  IMAD.MOV R3, RZ, RZ, -R3 ;  /* 0x000000ffff037224 */ /* 0x000fe400078e0a03 */
[----:B------:R-:W-:-:S04]  /*6b70*/  IMAD.HI.U32 R4, R2, R7, RZ ;  /* 0x0000000702047227 */ /* 0x000fc800078e00ff */
[----:B------:R-:W-:Y:S01]  /*6b80*/  @!P0 IMAD.MOV R244, RZ, RZ, -R244 ;  /* 0x000000fffff48224 */ /* 0x000fe200078e0af4 */
[C---:B------:R-:W-:Y:S01]  /*6b90*/  ISETP.GT.U32.AND P0, PT, R42.reuse, R50, PT ;  /* 0x000000322a00720c */ /* 0x040fe20003f04070 */
[----:B------:R-:W-:Y:S02]  /*6ba0*/  IMAD R124, R42, R3, R9 ;  /* 0x000000032a7c7224 */ /* 0x000fe400078e0209 */
[----:B------:R-:W-:Y:S02]  /*6bb0*/  IMAD.MOV R4, RZ, RZ, -R4 ;  /* 0x000000ffff047224 */ /* 0x000fe400078e0a04 */
[--C-:B------:R-:W-:Y:S01]  /*6bc0*/  @!P3 IMAD.IADD R250, R250, 0x1, -R42.reuse ;  /* 0x00000001fafab824 */ /* 0x100fe200078e0a2a */
[----:B------:R-:W-:Y:S01]  /*6bd0*/  ISETP.GT.U32.AND P3, PT, R42, R124, PT ;  /* 0x0000007c2a00720c */ /* 0x000fe20003f64070 */
[----:B------:R-:W-:Y:S01]  /*6be0*/  @!P5 IMAD.IADD R248, R248, 0x1, -R42 ;  /* 0x00000001f8f8d824 */ /* 0x000fe200078e0a2a */
[----:B------:R-:W-:Y:S01]  /*6bf0*/  ISETP.GE.AND P5, PT, R11, RZ, PT ;  /* 0x000000ff0b00720c */ /* 0x000fe20003fa6270 */
[----:B------:R-:W-:-:S02]  /*6c00*/  IMAD R204, R42, R4, R7 ;  /* 0x000000042acc7224 */ /* 0x000fc400078e0207 */
[----:B------:R-:W-:Y:S02]  /*6c10*/  @!P4 IMAD.MOV R248, RZ, RZ, -R248 ;  /* 0x000000fffff8c224 */ /* 0x000fe400078e0af8 */
[----:B------:R-:W-:Y:S01]  /*6c20*/  VIADD R8, R0, 0x73 ;  /* 0x0000007300087836 */ /* 0x000fe20000000000 */
[----:B------:R-:W-:Y:S01]  /*6c30*/  ISETP.GT.U32.AND P4, PT, R42, R204, PT ;  /* 0x000000cc2a00720c */ /* 0x000fe20003f84070 */
[----:B------:R-:W-:Y:S02]  /*6c40*/  @!P0 IMAD.IADD R50, R50, 0x1, -R42 ;  /* 0x0000000132328824 */ /* 0x000fe400078e0a2a */
[----:B------:R-:W-:Y:S01]  /*6c50*/  @!P6 IMAD.MOV R246, RZ, RZ, -R246 ;  /* 0x000000fffff6e224 */ /* 0x000fe200078e0af6 */
[----:B------:R-:W-:Y:S01]  /*6c60*/  IABS R7, R8 ;  /* 0x0000000800077213 */ /* 0x000fe20000000000 */
[----:B------:R-:W-:Y:S01]  /*6c70*/  @!P3 IMAD.IADD R124, R124, 0x1, -R42 ;  /* 0x000000017c7cb824 */ /* 0x000fe200078e0a2a */
[----:B------:R-:W-:Y:S01]  /*6c80*/  ISETP.GT.U32.AND P0, PT, R42, R50, PT ;  /* 0x000000322a00720c */ /* 0x000fe20003f04070 */
[----:B------:R-:W-:Y:S01]  /*6c90*/  @!P1 IMAD.MOV R250, RZ, RZ, -R250 ;  /* 0x000000fffffa9224 */ /* 0x000fe200078e0afa */
[----:B------:R-:W-:Y:S01]  /*6ca0*/  ISETP.GE.AND P6, PT, R10, RZ, PT ;  /* 0x000000ff0a00720c */ /* 0x000fe20003fc6270 */
[----:B------:R-:W-:Y:S01]  /*6cb0*/  VIADD R10, R0, 0x71 ;  /* 0x00000071000a7836 */ /* 0x000fe20000000000 */
[----:B------:R-:W-:Y:S01]  /*6cc0*/  ISETP.GT.U32.AND P3, PT, R42, R124, PT ;  /* 0x0000007c2a00720c */ /* 0x000fe20003f64070 */
[----:B------:R-:W-:Y:S01]  /*6cd0*/  IMAD.HI.U32 R3, R2, R7, RZ ;  /* 0x0000000702037227 */ /* 0x000fe200078e00ff */
[----:B------:R-:W-:-:S02]  /*6ce0*/  ISETP.GE.AND P1, PT, R8, RZ, PT ;  /* 0x000000ff0800720c */ /* 0x000fc40003f26270 */
[----:B------:R-:W-:Y:S01]  /*6cf0*/  IABS R11, R10 ;  /* 0x0000000a000b7213 */ /* 0x000fe20000000000 */
[--C-:B------:R-:W-:Y:S02]  /*6d00*/  @!P4 IMAD.IADD R204, R204, 0x1, -R42.reuse ;  /* 0x00000001ccccc824 */ /* 0x100fe400078e0a2a */
[----:B------:R-:W-:Y:S02]  /*6d10*/  VIADD R4, R0, 0x72 ;  /* 0x0000007200047836 */ /* 0x000fe40000000000 */
[----:B------:R-:W-:Y:S01]  /*6d20*/  IMAD.MOV R8, RZ, RZ, -R3 ;  /* 0x000000ffff087224 */ /* 0x000fe200078e0a03 */
[----:B------:R-:W-:Y:S01]  /*6d30*/  ISETP.GT.U32.AND P4, PT, R42, R204, PT ;  /* 0x000000cc2a00720c */ /* 0x000fe20003f84070 */
[----:B------:R-:W-:Y:S01]  /*6d40*/  @!P0 IMAD.IADD R50, R50, 0x1, -R42 ;  /* 0x0000000132328824 */ /* 0x000fe200078e0a2a */
[----:B------:R-:W-:Y:S01]  /*6d50*/  IABS R9, R4 ;  /* 0x0000000400097213 */ /* 0x000fe20000000000 */
[----:B------:R-:W-:Y:S01]  /*6d60*/  IMAD R7, R42, R8, R7 ;  /* 0x000000082a077224 */ /* 0x000fe200078e0207 */
[----:B------:R-:W-:Y:S01]  /*6d70*/  ISETP.GE.AND P0, PT, R4, RZ, PT ;  /* 0x000000ff0400720c */ /* 0x000fe20003f06270 */
[----:B------:R-:W-:-:S04]  /*6d80*/  IMAD.HI.U32 R4, R2, R11, RZ ;  /* 0x0000000b02047227 */ /* 0x000fc800078e00ff */
[----:B------:R-:W-:Y:S01]  /*6d90*/  @!P3 IMAD.IADD R124, R124, 0x1, -R42 ;  /* 0x000000017c7cb824 */ /* 0x000fe200078e0a2a */
[----:B------:R-:W-:Y:S01]  /*6da0*/  ISETP.GT.U32.AND P3, PT, R42, R7, PT ;  /* 0x000000072a00720c */ /* 0x000fe20003f64070 */
[----:B------:R-:W-:Y:S02]  /*6db0*/  IMAD.MOV R4, RZ, RZ, -R4 ;  /* 0x000000ffff047224 */ /* 0x000fe400078e0a04 */
[----:B------:R-:W-:-:S04]  /*6dc0*/  IMAD.HI.U32 R3, R2, R9, RZ ;  /* 0x0000000902037227 */ /* 0x000fc800078e00ff */
[----:B------:R-:W-:Y:S02]  /*6dd0*/  IMAD R11, R42, R4, R11 ;  /* 0x000000042a0b7224 */ /* 0x000fe400078e020b */
[----:B------:R-:W-:Y:S02]  /*6de0*/  @!P4 IMAD.IADD R204, R204, 0x1, -R42 ;  /* 0x00000001ccccc824 */ /* 0x000fe400078e0a2a */
[----:B------:R-:W-:Y:S02]  /*6df0*/  IMAD.MOV R3, RZ, RZ, -R3 ;  /* 0x000000ffff037224 */ /* 0x000fe400078e0a03 */
[----:B------:R-:W-:Y:S01]  /*6e00*/  @!P5 IMAD.MOV R204, RZ, RZ, -R204 ;  /* 0x000000ffffccd224 */ /* 0x000fe200078e0acc */
[C---:B------:R-:W-:Y:S01]  /*6e10*/  ISETP.GT.U32.AND P5, PT, R42.reuse, R11, PT ;  /* 0x0000000b2a00720c */ /* 0x040fe20003fa4070 */
[----:B------:R-:W-:Y:S02]  /*6e20*/  IMAD R9, R42, R3, R9 ;  /* 0x000000032a097224 */ /* 0x000fe400078e0209 */
[----:B------:R-:W-:-:S02]  /*6e30*/  VIADD R8, R0, 0x6f ;  /* 0x0000006f00087836 */ /* 0x000fc40000000000 */
[----:B------:R-:W-:Y:S02]  /*6e40*/  @!P3 IMAD.IADD R7, R7, 0x1, -R42 ;  /* 0x000000010707b824 */ /* 0x000fe400078e0a2a */
[----:B------:R-:W-:Y:S01]  /*6e50*/  @!P6 IMAD.MOV R124, RZ, RZ, -R124 ;  /* 0x000000ffff7ce224 */ /* 0x000fe200078e0a7c */
[----:B------:R-:W-:Y:S01]  /*6e60*/  ISETP.GT.U32.AND P6, PT, R42, R9, PT ;  /* 0x000000092a00720c */ /* 0x000fe20003fc4070 */
[----:B------:R-:W-:Y:S01]  /*6e70*/  @!P2 IMAD.MOV R50, RZ, RZ, -R50 ;  /* 0x000000ffff32a224 */ /* 0x000fe200078e0a32 */
[----:B------:R-:W-:Y:S01]  /*6e80*/  IABS R15, R8 ;  /* 0x00000008000f7213 */ /* 0x000fe20000000000 */
[----:B------:R-:W-:Y:S01]  /*6e90*/  VIADD R3, R0, 0x70 ;  /* 0x0000007000037836 */ /* 0x000fe20000000000 */
[----:B------:R-:W-:Y:S01]  /*6ea0*/  ISETP.GT.U32.AND P3, PT, R42, R7, PT ;  /* 0x000000072a00720c */ /* 0x000fe20003f64070 */
[----:B------:R-:W-:Y:S01]  /*6eb0*/  @!P5 IMAD.IADD R11, R11, 0x1, -R42 ;  /* 0x000000010b0bd824 */ /* 0x000fe200078e0a2a */
[----:B------:R-:W-:Y:S01]  /*6ec0*/  ISETP.GE.AND P2, PT, R10, RZ, PT ;  /* 0x000000ff0a00720c */ /* 0x000fe20003f46270 */
[----:B------:R-:W-:Y:S01]  /*6ed0*/  IMAD.HI.U32 R4, R2, R15, RZ ;  /* 0x0000000f02047227 */ /* 0x000fe200078e00ff */
[----:B------:R-:W-:-:S02]  /*6ee0*/  IABS R13, R3 ;  /* 0x00000003000d7213 */ /* 0x000fc40000000000 */
[C---:B------:R-:W-:Y:S01]  /*6ef0*/  ISETP.GT.U32.AND P5, PT, R42.reuse, R11, PT ;  /* 0x0000000b2a00720c */ /* 0x040fe20003fa4070 */
[----:B------:R-:W-:Y:S01]  /*6f00*/  IMAD.MOV R4, RZ, RZ, -R4 ;  /* 0x000000ffff047224 */ /* 0x000fe200078e0a04 */
[----:B------:R-:W-:Y:S01]  /*6f10*/  ISETP.GE.AND P4, PT, R3, RZ, PT ;  /* 0x000000ff0300720c */ /* 0x000fe20003f86270 */
[--C-:B------:R-:W-:Y:S02]  /*6f20*/  @!P6 IMAD.IADD R9, R9, 0x1, -R42.reuse ;  /* 0x000000010909e824 */ /* 0x100fe400078e0a2a */
[C---:B------:R-:W-:Y:S02]  /*6f30*/  IMAD R14, R42.reuse, R4, R15 ;  /* 0x000000042a0e7224 */ /* 0x040fe400078e020f */
[----:B------:R-:W-:Y:S01]  /*6f40*/  @!P3 IMAD.IADD R7, R7, 0x1, -R42 ;  /* 0x000000010707b824 */ /* 0x000fe200078e0a2a */
[----:B------:R-:W-:Y:S01]  /*6f50*/  ISETP.GT.U32.AND P6, PT, R42, R9, PT ;  /* 0x000000092a00720c */ /* 0x000fe20003fc4070 */
[----:B------:R-:W-:Y:S01]  /*6f60*/  IMAD.HI.U32 R4, R2, R21, RZ ;  /* 0x0000001502047227 */ /* 0x000fe200078e00ff */
[----:B------:R-:W-:-:S03]  /*6f70*/  ISETP.GE.AND P3, PT, R8, RZ, PT ;  /* 0x000000ff0800720c */ /* 0x000fc60003f66270 */
[----:B------:R-:W-:Y:S01]  /*6f80*/  @!P1 IMAD.MOV R7, RZ, RZ, -R7 ;  /* 0x000000ffff079224 */ /* 0x000fe200078e0a07 */
[----:B------:R-:W-:Y:S01]  /*6f90*/  ISETP.GT.U32.AND P1, PT, R42, R14, PT ;  /* 0x0000000e2a00720c */ /* 0x000fe20003f24070 */
[----:B------:R-:W-:Y:S02]  /*6fa0*/  VIADD R10, R0, 0x6e ;  /* 0x0000006e000a7836 */ /* 0x000fe40000000000 */
[----:B------:R-:W-:Y:S02]  /*6fb0*/  IMAD.MOV R4, RZ, RZ, -R4 ;  /* 0x000000ffff047224 */ /* 0x000fe400078e0a04 */
[----:B------:R-:W-:Y:S01]  /*6fc0*/  IMAD.HI.U32 R3, R2, R13, RZ ;  /* 0x0000000d02037227 */ /* 0x000fe200078e00ff */
[----:B------:R-:W-:-:S03]  /*6fd0*/  IABS R17, R10 ;  /* 0x0000000a00117213 */ /* 0x000fc60000000000 */
[----:B------:R-:W-:Y:S02]  /*6fe0*/  IMAD R18, R42, R4, R21 ;  /* 0x000000042a127224 */ /* 0x000fe400078e0215 */
[----:B------:R-:W-:Y:S02]  /*6ff0*/  @!P5 IMAD.IADD R11, R11, 0x1, -R42 ;  /* 0x000000010b0bd824 */ /* 0x000fe400078e0a2a */
[----:B------:R-:W-:Y:S02]  /*7000*/  IMAD.MOV R12, RZ, RZ, -R3 ;  /* 0x000000ffff0c7224 */ /* 0x000fe400078e0a03 */
[----:B------:R-:W-:Y:S02]  /*7010*/  VIADD R8, R0, 0x6c ;  /* 0x0000006c00087836 */ /* 0x000fe40000000000 */
[----:B------:R-:W-:Y:S01]  /*7020*/  @!P2 IMAD.MOV R11, RZ, RZ, -R11 ;  /* 0x000000ffff0ba224 */ /* 0x000fe200078e0a0b */
[----:B------:R-:W-:Y:S01]  /*7030*/  ISETP.GT.U32.AND P2, PT, R42, R18, PT ;  /* 0x000000122a00720c */ /* 0x000fe20003f44070 */
[----:B------:R-:W-:Y:S01]  /*7040*/  IMAD.HI.U32 R3, R2, R17, RZ ;  /* 0x0000001102037227 */ /* 0x000fe200078e00ff */
[----:B------:R-:W-:-:S03]  /*7050*/  IABS R21, R8 ;  /* 0x0000000800157213 */ /* 0x000fc60000000000 */
[--C-:B------:R-:W-:Y:S02]  /*7060*/  @!P6 IMAD.IADD R9, R9, 0x1, -R42.reuse ;  /* 0x000000010909e824 */ /* 0x100fe400078e0a2a */
[----:B------:R-:W-:Y:S02]  /*7070*/  @!P1 IMAD.IADD R14, R14, 0x1, -R42 ;  /* 0x000000010e0e9824 */ /* 0x000fe400078e0a2a */
[----:B------:R-:W-:Y:S02]  /*7080*/  IMAD.MOV R3, RZ, RZ, -R3 ;  /* 0x000000ffff037224 */ /* 0x000fe400078e0a03 */
[----:B------:R-:W-:Y:S01]  /*7090*/  @!P0 IMAD.MOV R9, RZ, RZ, -R9 ;  /* 0x000000ffff098224 */ /* 0x000fe200078e0a09 */
[----:B------:R-:W-:Y:S01]  /*70a0*/  ISETP.GE.AND P0, PT, R10, RZ, PT ;  /* 0x000000ff0a00720c */ /* 0x000fe20003f06270 */
[C---:B------:R-:W-:Y:S01]  /*70b0*/  IMAD R16, R42.reuse, R3, R17 ;  /* 0x000000032a107224 */ /* 0x040fe200078e0211 */
[----:B------:R-:W-:Y:S01]  /*70c0*/  ISETP.GT.U32.AND P1, PT, R42, R14, PT ;  /* 0x0000000e2a00720c */ /* 0x000fe20003f24070 */
[----:B------:R-:W-:-:S02]  /*70d0*/  VIADD R10, R0, 0x6b ;  /* 0x0000006b000a7836 */ /* 0x000fc40000000000 */
[----:B------:R-:W-:Y:S01]  /*70e0*/  IMAD.HI.U32 R3, R2, R21, RZ ;  /* 0x0000001502037227 */ /* 0x000fe200078e00ff */
[C---:B------:R-:W-:Y:S02]  /*70f0*/  ISETP.GT.U32.AND P5, PT, R42.reuse, R16, PT ;  /* 0x000000102a00720c */ /* 0x040fe40003fa4070 */
[----:B------:R-:W-:Y:S01]  /*7100*/  IABS R25, R10 ;  /* 0x0000000a00197213 */ /* 0x000fe20000000000 */
[----:B------:R-:W-:Y:S02]  /*7110*/  IMAD R12, R42, R12, R13 ;  /* 0x0000000c2a0c7224 */ /* 0x000fe400078e020d */
[----:B------:R-:W-:Y:S02]  /*7120*/  IMAD.MOV R3, RZ, RZ, -R3 ;  /* 0x000000ffff037224 */ /* 0x000fe400078e0a03 */
[----:B------:R-:W-:Y:S01]  /*7130*/  @!P2 IMAD.IADD R18, R18, 0x1, -R42 ;  /* 0x000000011212a824 */ /* 0x000fe200078e0a2a */
[C---:B------:R-:W-:Y:S01]  /*7140*/  ISETP.GT.U32.AND P6, PT, R42.reuse, R12, PT ;  /* 0x0000000c2a00720c */ /* 0x040fe20003fc4070 */
[----:B------:R-:W-:-:S02]  /*7150*/  IMAD R21, R42, R3, R21 ;  /* 0x000000032a157224 */ /* 0x000fc400078e0215 */
[----:B------:R-:W-:Y:S01]  /*7160*/  IMAD.HI.U32 R3, R2, R25, RZ ;  /* 0x0000001902037227 */ /* 0x000fe200078e00ff */
[----:B------:R-:W-:-:S03]  /*7170*/  ISETP.GT.U32.AND P2, PT, R42, R18, PT ;  /* 0x000000122a00720c */ /* 0x000fc60003f44070 */
[--C-:B------:R-:W-:Y:S01]  /*7180*/  @!P1 IMAD.IADD R14, R14, 0x1, -R42.reuse ;  /* 0x000000010e0e9824 */ /* 0x100fe200078e0a2a */
[----:B------:R-:W-:Y:S01]  /*7190*/  ISETP.GT.U32.AND P1, PT, R42, R21, PT ;  /* 0x000000152a00720c */ /* 0x000fe20003f24070 */
[----:B------:R-:W-:Y:S02]  /*71a0*/  IMAD.MOV R3, RZ, RZ, -R3 ;  /* 0x000000ffff037224 */ /* 0x000fe400078e0a03 */
[--C-:B------:R-:W-:Y:S02]  /*71b0*/  @!P5 IMAD.IADD R16, R16, 0x1, -R42.reuse ;  /* 0x000000011010d824 */ /* 0x100fe400078e0a2a */
[----:B------:R-:W-:Y:S02]  /*71c0*/  IMAD R25, R42, R3, R25 ;  /* 0x000000032a197224 */ /* 0x000fe400078e0219 */
[----:B------:R-:W-:Y:S01]  /*71d0*/  @!P6 IMAD.IADD R12, R12, 0x1, -R42 ;  /* 0x000000010c0ce824 */ /* 0x000fe200078e0a2a */
[----:B------:R-:W-:Y:S01]  /*71e0*/  ISETP.GT.U32.AND P5, PT, R42, R16, PT ;  /* 0x000000102a00720c */ /* 0x000fe20003fa4070 */
[----:B------:R-:W-:-:S02]  /*71f0*/  VIADD R13, R0, 0x6a ;  /* 0x0000006a000d7836 */ /* 0x000fc40000000000 */
[--C-:B------:R-:W-:Y:S01]  /*7200*/  @!P2 IMAD.IADD R18, R18, 0x1, -R42.reuse ;  /* 0x000000011212a824 */ /* 0x100fe200078e0a2a */
[C---:B------:R-:W-:Y:S01]  /*7210*/  ISETP.GT.U32.AND P2, PT, R42.reuse, R25, PT ;  /* 0x000000192a00720c */ /* 0x040fe20003f44070 */
[----:B------:R-:W-:Y:S01]  /*7220*/  @!P1 IMAD.IADD R21, R21, 0x1, -R42 ;  /* 0x0000000115159824 */ /* 0x000fe200078e0a2a */
[----:B------:R-:W-:Y:S01]  /*7230*/  ISETP.GT.U32.AND P6, PT, R42, R12, PT ;  /* 0x0000000c2a00720c */ /* 0x000fe20003fc4070 */
[----:B------:R-:W-:Y:S01]  /*7240*/  VIADD R3, R0, 0x69 ;  /* 0x0000006900037836 */ /* 0x000fe20000000000 */
[----:B------:R-:W-:Y:S01]  /*7250*/  IABS R29, R13 ;  /* 0x0000000d001d7213 */ /* 0x000fe20000000000 */
[----:B------:R-:W-:Y:S01]  /*7260*/  @!P3 IMAD.MOV R14, RZ, RZ, -R14 ;  /* 0x000000ffff0eb224 */ /* 0x000fe200078e0a0e */
[----:B------:R-:W-:Y:S01]  /*7270*/  ISETP.GT.U32.AND P1, PT, R42, R21, PT ;  /* 0x000000152a00720c */ /* 0x000fe20003f24070 */
[----:B0-----:R-:W-:Y:S01]  /*7280*/  VIADD R156, R0, 0x6 ;  /* 0x00000006009c7836 */ /* 0x001fe20000000000 */
[----:B------:R-:W-:Y:S01]  /*7290*/  IABS R33, R3 ;  /* 0x0000000300217213 */ /* 0x000fe20000000000 */
[----:B------:R-:W-:Y:S01]  /*72a0*/  IMAD.HI.U32 R4, R2, R29, RZ ;  /* 0x0000001d02047227 */ /* 0x000fe200078e00ff */
[----:B------:R-:W-:-:S02]  /*72b0*/  ISETP.GE.AND P3, PT, R10, RZ, PT ;  /* 0x000000ff0a00720c */ /* 0x000fc40003f66270 */
[----:B------:R-:W-:Y:S01]  /*72c0*/  IABS R252, R156 ;  /* 0x0000009c00fc7213 */ /* 0x000fe20000000000 */
[----:B------:R-:W-:Y:S02]  /*72d0*/  IMAD.MOV R4, RZ, RZ, -R4 ;  /* 0x000000ffff047224 */ /* 0x000fe400078e0a04 */
[--C-:B------:R-:W-:Y:S01]  /*72e0*/  @!P5 IMAD.IADD R16, R16, 0x1, -R42.reuse ;  /* 0x000000011010d824 */ /* 0x100fe200078e0a2a */
[----:B------:R-:W-:Y:S01]  /*72f0*/  ISETP.GE.AND P5, PT, R13, RZ, PT ;  /* 0x000000ff0d00720c */ /* 0x000fe20003fa6270 */
[--C-:B------:R-:W-:Y:S02]  /*7300*/  @!P2 IMAD.IADD R25, R25, 0x1, -R42.reuse ;  /* 0x000000011919a824 */ /* 0x100fe400078e0a2a */
[----:B------:R-:W-:Y:S01]  /*7310*/  @!P6 IMAD.IADD R12, R12, 0x1, -R42 ;  /* 0x000000010c0ce824 */ /* 0x000fe200078e0a2a */
[----:B------:R-:W-:Y:S01]  /*7320*/  ISETP.GE.AND P6, PT, R23, RZ, PT ;  /* 0x000000ff1700720c */ /* 0x000fe20003fc6270 */
[C---:B------:R-:W-:Y:S01]  /*7330*/  IMAD R29, R42.reuse, R4, R29 ;  /* 0x000000042a1d7224 */ /* 0x040fe200078e021d */
[----:B------:R-:W-:Y:S01]  /*7340*/  ISETP.GT.U32.AND P2, PT, R42, R25, PT ;  /* 0x000000192a00720c */ /* 0x000fe20003f44070 */
[----:B------:R-:W-:Y:S01]  /*7350*/  @!P0 IMAD.MOV R16, RZ, RZ, -R16 ;  /* 0x000000ffff108224 */ /* 0x000fe200078e0a10 */
[----:B------:R-:W-:Y:S01]  /*7360*/  ISETP.GE.AND P0, PT, R3, RZ, PT ;  /* 0x000000ff0300720c */ /* 0x000fe20003f06270 */
[----:B------:R-:W-:Y:S01]  /*7370*/  IMAD.HI.U32 R3, R2, R33, RZ ;  /* 0x0000002102037227 */ /* 0x000fe200078e00ff */
[----:B------:R-:W-:-:S03]  /*7380*/  IABS R23, R46 ;  /* 0x0000002e00177213 */ /* 0x000fc60000000000 */
[----:B------:R-:W-:Y:S01]  /*7390*/  @!P1 IMAD.IADD R21, R21, 0x1, -R42 ;  /* 0x0000000115159824 */ /* 0x000fe200078e0a2a */
[----:B------:R-:W-:Y:S01]  /*73a0*/  ISETP.GT.U32.AND P1, PT, R42, R29, PT ;  /* 0x0000001d2a00720c */ /* 0x000fe20003f24070 */
[----:B------:R-:W-:Y:S02]  /*73b0*/  VIADD R4, R0, 0x68 ;  /* 0x0000006800047836 */ /* 0x000fe40000000000 */
[----:B------:R-:W-:Y:S02]  /*73c0*/  IMAD.MOV R3, RZ, RZ, -R3 ;  /* 0x000000ffff037224 */ /* 0x000fe400078e0a03 */
[----:B------:R-:W-:Y:S01]  /*73d0*/  @!P4 IMAD.MOV R12, RZ, RZ, -R12 ;  /* 0x000000ffff0cc224 */ /* 0x000fe200078e0a0c */
[----:B------:R-:W-:Y:S01]  /*73e0*/  IABS R13, R4 ;  /* 0x00000004000d7213 */ /* 0x000fe20000000000 */
[----:B------:R-:W-:Y:S01]  /*73f0*/  IMAD R33, R42, R3, R33 ;  /* 0x000000032a217224 */ /* 0x000fe200078e0221 */
[----:B------:R-:W-:Y:S01]  /*7400*/  ISETP.GE.AND P4, PT, R8, RZ, PT ;  /* 0x000000ff0800720c */ /* 0x000fe20003f86270 */
[----:B------:R-:W-:Y:S01]  /*7410*/  @!P6 IMAD.MOV R18, RZ, RZ, -R18 ;  /* 0x000000ffff12e224 */ /* 0x000fe200078e0a12 */
[----:B------:R-:W-:Y:S01]  /*7420*/  ISETP.GE.AND P6, PT, R4, RZ, PT ;  /* 0x000000ff0400720c */ /* 0x000fe20003fc6270 */
[----:B------:R-:W-:Y:S01]  /*7430*/  @!P2 IMAD.IADD R25, R25, 0x1, -R42 ;  /* 0x000000011919a824 */ /* 0x000fe200078e0a2a */
[----:B------:R-:W-:Y:S01]  /*7440*/  ISETP.GT.U32.AND P2, PT, R42, R33, PT ;  /* 0x000000212a00720c */ /* 0x000fe20003f44070 */
[----:B------:R-:W-:-:S04]  /*7450*/  IMAD.HI.U32 R4, R2, R13, RZ ;  /* 0x0000000d02047227 */ /* 0x000fc800078e00ff */
[----:B------:R-:W-:Y:S02]  /*7460*/  @!P1 IMAD.IADD R29, R29, 0x1, -R42 ;  /* 0x000000011d1d9824 */ /* 0x000fe400078e0a2a */
[----:B------:R-:W-:Y:S02]  /*7470*/  IMAD.MOV R4, RZ, RZ, -R4 ;  /* 0x000000ffff047224 */ /* 0x000fe400078e0a04 */
[----:B------:R-:W-:Y:S01]  /*7480*/  VIADD R8, R0, 0x67 ;  /* 0x0000006700087836 */ /* 0x000fe20000000000 */
[C---:B------:R-:W-:Y:S01]  /*7490*/  ISETP.GT.U32.AND P1, PT, R42.reuse, R29, PT ;  /* 0x0000001d2a00720c */ /* 0x040fe20003f24070 */
[C---:B------:R-:W-:Y:S02]  /*74a0*/  IMAD R36, R42.reuse, R4, R13 ;  /* 0x000000042a247224 */ /* 0x040fe400078e020d */
[----:B------:R-:W-:Y:S01]  /*74b0*/  @!P4 IMAD.MOV R21, RZ, RZ, -R21 ;  /* 0x000000ffff15c224 */ /* 0x000fe200078e0a15 */
[----:B------:R-:W-:Y:S01]  /*74c0*/  IABS R15, R8 ;  /* 0x00000008000f7213 */ /* 0x000fe20000000000 */
[----:B------:R-:W-:Y:S01]  /*74d0*/  @!P2 IMAD.IADD R33, R33, 0x1, -R42 ;  /* 0x000000012121a824 */ /* 0x000fe200078e0a2a */
[----:B------:R-:W-:Y:S01]  /*74e0*/  ISETP.GT.U32.AND P4, PT, R42, R36, PT ;  /* 0x000000242a00720c */ /* 0x000fe20003f84070 */
[----:B------:R-:W-:-:S02]  /*74f0*/  VIADD R10, R0, 0x66 ;  /* 0x00000066000a7836 */ /* 0x000fc40000000000 */
[----:B------:R-:W-:Y:S01]  /*7500*/  IMAD.HI.U32 R3, R2, R15, RZ ;  /* 0x0000000f02037227 */ /* 0x000fe200078e00ff */
[----:B------:R-:W-:Y:S02]  /*7510*/  ISETP.GT.U32.AND P2, PT, R42, R33, PT ;  /* 0x000000212a00720c */ /* 0x000fe40003f44070 */
[----:B------:R-:W-:Y:S01]  /*7520*/  IABS R17, R10 ;  /* 0x0000000a00117213 */ /* 0x000fe20000000000 */
[--C-:B------:R-:W-:Y:S01]  /*7530*/  @!P1 IMAD.IADD R29, R29, 0x1, -R42.reuse ;  /* 0x000000011d1d9824 */ /* 0x100fe200078e0a2a */
[----:B------:R-:W-:Y:S01]  /*7540*/  ISETP.GE.AND P1, PT, R10, RZ, PT ;  /* 0x000000ff0a00720c */ /* 0x000fe20003f26270 */
[----:B------:R-:W-:Y:S02]  /*7550*/  IMAD.MOV R3, RZ, RZ, -R3 ;  /* 0x000000ffff037224 */ /* 0x000fe400078e0a03 */
[----:B------:R-:W-:Y:S02]  /*7560*/  VIADD R10, R0, 0x65 ;  /* 0x00000065000a7836 */ /* 0x000fe40000000000 */
[----:B------:R-:W-:Y:S01]  /*7570*/  IMAD R40, R42, R3, R15 ;  /* 0x000000032a287224 */ /* 0x000fe200078e020f */
[----:B------:R-:W-:Y:S01]  /*7580*/  IABS R15, R31 ;  /* 0x0000001f000f7213 */ /* 0x000fe20000000000 */
[--C-:B------:R-:W-:Y:S01]  /*7590*/  @!P4 IMAD.IADD R36, R36, 0x1, -R42.reuse ;  /* 0x000000012424c824 */ /* 0x100fe200078e0a2a */
[----:B------:R-:W-:Y:S01]  /*75a0*/  IABS R13, R10 ;  /* 0x0000000a000d7213 */ /* 0x000fe20000000000 */
[----:B------:R-:W-:Y:S01]  /*75b0*/  @!P2 IMAD.IADD R33, R33, 0x1, -R42 ;  /* 0x000000012121a824 */ /* 0x000fe200078e0a2a */
[----:B------:R-:W-:Y:S01]  /*75c0*/  ISETP.GT.U32.AND P2, PT, R42, R40, PT ;  /* 0x000000282a00720c */ /* 0x000fe20003f44070 */
[----:B------:R-:W-:Y:S01]  /*75d0*/  IMAD.HI.U32 R4, R2, R17, RZ ;  /* 0x0000001102047227 */ /* 0x000fe200078e00ff */
[----:B------:R-:W-:-:S03]  /*75e0*/  ISETP.GT.U32.AND P4, PT, R42, R36, PT ;  /* 0x000000242a00720c */ /* 0x000fc60003f84070 */
[----:B------:R-:W-:-:S04]  /*75f0*/  IMAD.HI.U32 R3, R2, R13, RZ ;  /* 0x0000000d02037227 */ /* 0x000fc800078e00ff */
[----:B------:R-:W-:Y:S02]  /*7600*/  IMAD.MOV R4, RZ, RZ, -R4 ;  /* 0x000000ffff047224 */ /* 0x000fe400078e0a04 */
[----:B------:R-:W-:Y:S02]  /*7610*/  IMAD.MOV R48, RZ, RZ, -R3 ;  /* 0x000000ffff307224 */ /* 0x000fe400078e0a03 */
[C---:B------:R-:W-:Y:S01]  /*7620*/  IMAD R44, R42.reuse, R4, R17 ;  /* 0x000000042a2c7224 */ /* 0x040fe200078e0211 */
[----:B------:R-:W-:Y:S01]  /*7630*/  IABS R17, R38 ;  /* 0x0000002600117213 */ /* 0x000fe20000000000 */
[----:B------:R-:W-:Y:S02]  /*7640*/  IMAD R48, R42, R48, R13 ;  /* 0x000000302a307224 */ /* 0x000fe400078e020d */
[--C-:B------:R-:W-:Y:S01]  /*7650*/  @!P4 IMAD.IADD R36, R36, 0x1, -R42.reuse ;  /* 0x000000012424c824 */ /* 0x100fe200078e0a2a */
[----:B------:R-:W-:Y:S01]  /*7660*/  ISETP.GT.U32.AND P4, PT, R42, R44, PT ;  /* 0x0000002c2a00720c */ /* 0x000fe20003f84070 */
[----:B------:R-:W-:Y:S01]  /*7670*/  @!P2 IMAD.IADD R40, R40, 0x1, -R42 ;  /* 0x000000012828a824 */ /* 0x000fe200078e0a2a */
[----:B------:R-:W-:Y:S01]  /*7680*/  ISETP.GT.U32.AND P2, PT, R42, R48, PT ;  /* 0x000000302a00720c */ /* 0x000fe20003f44070 */
[----:B------:R-:W-:-:S04]  /*7690*/  IMAD.HI.U32 R3, R2, R15, RZ ;  /* 0x0000000f02037227 */ /* 0x000fc800078e00ff */
[----:B------:R-:W-:Y:S02]  /*76a0*/  IMAD.MOV R52, RZ, RZ, -R3 ;  /* 0x000000ffff347224 */ /* 0x000fe400078e0a03 */
[----:B------:R-:W-:-:S04]  /*76b0*/  IMAD.HI.U32 R4, R2, R17, RZ ;  /* 0x0000001102047227 */ /* 0x000fc800078e00ff */
[----:B------:R-:W-:Y:S02]  /*76c0*/  IMAD R52, R42, R52, R15 ;  /* 0x000000342a347224 */ /* 0x000fe400078e020f */
[--C-:B------:R-:W-:Y:S02]  /*76d0*/  @!P4 IMAD.IADD R44, R44, 0x1, -R42.reuse ;  /* 0x000000012c2cc824 */ /* 0x100fe400078e0a2a */
[----:B------:R-:W-:Y:S01]  /*76e0*/  @!P2 IMAD.IADD R48, R48, 0x1, -R42 ;  /* 0x000000013030a824 */ /* 0x000fe200078e0a2a */
[C---:B------:R-:W-:Y:S01]  /*76f0*/  ISETP.GT.U32.AND P4, PT, R42.reuse, R52, PT ;  /* 0x000000342a00720c */ /* 0x040fe20003f84070 */
[----:B------:R-:W-:Y:S01]  /*7700*/  @!P0 IMAD.MOV R33, RZ, RZ, -R33 ;  /* 0x000000ffff218224 */ /* 0x000fe200078e0a21 */
[----:B------:R-:W-:Y:S01]  /*7710*/  ISETP.GT.U32.AND P2, PT, R42, R40, PT ;  /* 0x000000282a00720c */ /* 0x000fe20003f44070 */
[----:B------:R-:W-:Y:S01]  /*7720*/  IMAD.HI.U32 R3, R2, R27, RZ ;  /* 0x0000001b02037227 */ /* 0x000fe200078e00ff */
[----:B------:R-:W-:-:S03]  /*7730*/  ISETP.GT.U32.AND P0, PT, R42, R48, PT ;  /* 0x000000302a00720c */ /* 0x000fc60003f04070 */
[----:B------:R-:W-:Y:S02]  /*7740*/  IMAD.MOV R4, RZ, RZ, -R4 ;  /* 0x000000ffff047224 */ /* 0x000fe400078e0a04 */
[----:B------:R-:W-:Y:S01]  /*7750*/  @!P3 IMAD.MOV R25, RZ, RZ, -R25 ;  /* 0x000000ffff19b224 */ /* 0x000fe200078e0a19 */
[----:B------:R-:W-:Y:S01]  /*7760*/  ISETP.GE.AND P3, PT, R8, RZ, PT ;  /* 0x000000ff0800720c */ /* 0x000fe20003f66270 */
[----:B------:R-:W-:Y:S02]  /*7770*/  IMAD R56, R42, R4, R17 ;  /* 0x000000042a387224 */ /* 0x000fe400078e0211 */
[----:B------:R-:W-:Y:S02]  /*7780*/  IMAD.MOV R3, RZ, RZ, -R3 ;  /* 0x000000ffff037224 */ /* 0x000fe400078e0a03 */
[----:B------:R-:W-:-:S04]  /*7790*/  IMAD.HI.U32 R8, R2, R23, RZ ;  /* 0x0000001702087227 */ /* 0x000fc800078e00ff */
[C---:B------:R-:W-:Y:S02]  /*77a0*/  IMAD R64, R42.reuse, R3, R27 ;  /* 0x000000032a407224 */ /* 0x040fe400078e021b */
[----:B------:R-:W-:Y:S01]  /*77b0*/  @!P5 IMAD.MOV R29, RZ, RZ, -R29 ;  /* 0x000000ffff1dd224 */ /* 0x000fe200078e0a1d */
[----:B------:R-:W-:Y:S01]  /*77c0*/  ISETP.GT.U32.AND P5, PT, R42, R44, PT ;  /* 0x0000002c2a00720c */ /* 0x000fe20003fa4070 */
[----:B------:R-:W-:Y:S02]  /*77d0*/  @!P4 IMAD.IADD R52, R52, 0x1, -R42 ;  /* 0x000000013434c824 */ /* 0x000fe400078e0a2a */
[----:B------:R-:W-:Y:S01]  /*77e0*/  @!P6 IMAD.MOV R36, RZ, RZ, -R36 ;  /* 0x000000ffff24e224 */ /* 0x000fe200078e0a24 */
[C---:B------:R-:W-:Y:S01]  /*77f0*/  ISETP.GT.U32.AND P6, PT, R42.reuse, R56, PT ;  /* 0x000000382a00720c */ /* 0x040fe20003fc4070 */
[----:B------:R-:W-:Y:S01]  /*7800*/  IMAD.MOV R8, RZ, RZ, -R8 ;  /* 0x000000ffff087224 */ /* 0x000fe200078e0a08 */
[----:B------:R-:W-:Y:S01]  /*7810*/  ISETP.GT.U32.AND P4, PT, R42, R52, PT ;  /* 0x000000342a00720c */ /* 0x000fe20003f84070 */
[----:B------:R-:W-:Y:S01]  /*7820*/  @!P0 IMAD.IADD R48, R48, 0x1, -R42 ;  /* 0x0000000130308824 */ /* 0x000fe200078e0a2a */
[C---:B------:R-:W-:Y:S01]  /*7830*/  ISETP.GT.U32.AND P0, PT, R42.reuse, R64, PT ;  /* 0x000000402a00720c */ /* 0x040fe20003f04070 */
[----:B------:R-:W-:-:S02]  /*7840*/  IMAD R60, R42, R8, R23 ;  /* 0x000000082a3c7224 */ /* 0x000fc400078e0217 */
[C---:B------:R-:W-:Y:S02]  /*7850*/  VIADD R13, R0.reuse, 0x5f ;  /* 0x0000005f000d7836 */ /* 0x040fe40000000000 */
[----:B------:R-:W-:Y:S02]  /*7860*/  VIADD R8, R0, 0x60 ;  /* 0x0000006000087836 */ /* 0x000fe40000000000 */
[--C-:B------:R-:W-:Y:S01]  /*7870*/  @!P5 IMAD.IADD R44, R44, 0x1, -R42.reuse ;  /* 0x000000012c2cd824 */ /* 0x100fe200078e0a2a */
[----:B------:R-:W-:Y:S01]  /*7880*/  IABS R71, R13 ;  /* 0x0000000d00477213 */ /* 0x000fe20000000000 */
[--C-:B------:R-:W-:Y:S01]  /*7890*/  @!P6 IMAD.IADD R56, R56, 0x1, -R42.reuse ;  /* 0x000000013838e824 */ /* 0x100fe200078e0a2a */
[----:B------:R-:W-:Y:S01]  /*78a0*/  IABS R67, R8 ;  /* 0x0000000800437213 */ /* 0x000fe20000000000 */
[----:B------:R-:W-:Y:S01]  /*78b0*/  @!P2 IMAD.IADD R40, R40, 0x1, -R42 ;  /* 0x000000012828a824 */ /* 0x000fe200078e0a2a */
[----:B------:R-:W-:Y:S01]  /*78c0*/  ISETP.GE.AND P5, PT, R10, RZ, PT ;  /* 0x000000ff0a00720c */ /* 0x000fe20003fa6270 */
[----:B------:R-:W-:Y:S01]  /*78d0*/  IMAD.HI.U32 R4, R2, R71, RZ ;  /* 0x0000004702047227 */ /* 0x000fe200078e00ff */
[----:B------:R-:W-:-:S02]  /*78e0*/  ISETP.GT.U32.AND P2, PT, R42, R60, PT ;  /* 0x0000003c2a00720c */ /* 0x000fc40003f44070 */
[----:B------:R-:W-:Y:S01]  /*78f0*/  ISETP.GE.AND P6, PT, R38, RZ, PT ;  /* 0x000000ff2600720c */ /* 0x000fe20003fc6270 */
[----:B------:R-:W-:-:S04]  /*7900*/  IMAD.HI.U32 R3, R2, R67, RZ ;  /* 0x0000004302037227 */ /* 0x000fc800078e00ff */
[--C-:B------:R-:W-:Y:S01]  /*7910*/  @!P4 IMAD.IADD R52, R52, 0x1, -R42.reuse ;  /* 0x000000013434c824 */ /* 0x100fe200078e0a2a */
[----:B------:R-:W-:Y:S01]  /*7920*/  ISETP.GE.AND P4, PT, R31, RZ, PT ;  /* 0x000000ff1f00720c */ /* 0x000fe20003f86270 */
[----:B------:R-:W-:Y:S01]  /*7930*/  @!P0 IMAD.IADD R64, R64, 0x1, -R42 ;  /* 0x0000000140408824 */ /* 0x000fe200078e0a2a */
[C---:B------:R-:W-:Y:S01]  /*7940*/  ISETP.GT.U32.AND P0, PT, R42.reuse, R56, PT ;  /* 0x000000382a00720c */ /* 0x040fe20003f04070 */
[----:B------:R-:W-:Y:S02]  /*7950*/  IMAD.MOV R4, RZ, RZ, -R4 ;  /* 0x000000ffff047224 */ /* 0x000fe400078e0a04 */
[----:B------:R-:W-:Y:S02]  /*7960*/  IMAD.MOV R3, RZ, RZ, -R3 ;  /* 0x000000ffff037224 */ /* 0x000fe400078e0a03 */
[C---:B------:R-:W-:Y:S02]  /*7970*/  IMAD R71, R42.reuse, R4, R71 ;  /* 0x000000042a477224 */ /* 0x040fe400078e0247 */
[----:B------:R-:W-:-:S02]  /*7980*/  IMAD R67, R42, R3, R67 ;  /* 0x000000032a437224 */ /* 0x000fc400078e0243 */
[----:B------:R-:W-:Y:S02]  /*7990*/  VIADD R4, R0, 0x5e ;  /* 0x0000005e00047836 */ /* 0x000fe40000000000 */
[----:B------:R-:W-:Y:S01]  /*79a0*/  @!P1 IMAD.MOV R44, RZ, RZ, -R44 ;  /* 0x000000ffff2c9224 */ /* 0x000fe200078e0a2c */
[C---:B------:R-:W-:Y:S01]  /*79b0*/  ISETP.GT.U32.AND P1, PT, R42.reuse, R64, PT ;  /* 0x000000402a00720c */ /* 0x040fe20003f24070 */
[----:B------:R-:W-:Y:S01]  /*79c0*/  @!P5 IMAD.MOV R48, RZ, RZ, -R48 ;  /* 0x000000ffff30d224 */ /* 0x000fe200078e0a30 */
[----:B------:R-:W-:Y:S01]  /*79d0*/  ISETP.GT.U32.AND P5, PT, R42, R67, PT ;  /* 0x000000432a00720c */ /* 0x000fe20003fa4070 */
[----:B------:R-:W-:Y:S01]  /*79e0*/  @!P2 IMAD.IADD R60, R60, 0x1, -R42 ;  /* 0x000000013c3ca824 */ /* 0x000fe200078e0a2a */
[----:B------:R-:W-:Y:S01]  /*79f0*/  IABS R75, R4 ;  /* 0x00000004004b7213 */ /* 0x000fe20000000000 */
[----:B------:R-:W-:Y:S01]  /*7a00*/  @!P4 IMAD.MOV R52, RZ, RZ, -R52 ;  /* 0x000000ffff34c224 */ /* 0x000fe200078e0a34 */
[----:B------:R-:W-:Y:S01]  /*7a10*/  ISETP.GE.AND P4, PT, R54, RZ, PT ;  /* 0x000000ff3600720c */ /* 0x000fe20003f86270 */
[----:B------:R-:W-:Y:S01]  /*7a20*/  @!P0 IMAD.IADD R56, R56, 0x1, -R42 ;  /* 0x0000000138388824 */ /* 0x000fe200078e0a2a */
[----:B------:R-:W-:Y:S01]  /*7a30*/  ISETP.GT.U32.AND P0, PT, R42, R71, PT ;  /* 0x000000472a00720c */ /* 0x000fe20003f04070 */
[----:B------:R-:W-:Y:S01]  /*7a40*/  IMAD.HI.U32 R3, R2, R75, RZ ;  /* 0x0000004b02037227 */ /* 0x000fe200078e00ff */
[----:B------:R-:W-:-:S03]  /*7a50*/  ISETP.GE.AND P2, PT, R46, RZ, PT ;  /* 0x000000ff2e00720c */ /* 0x000fc60003f46270 */
[----:B------:R-:W-:Y:S01]  /*7a60*/  @!P3 IMAD.MOV R40, RZ, RZ, -R40 ;  /* 0x000000ffff28b224 */ /* 0x000fe200078e0a28 */
[----:B------:R-:W-:Y:S01]  /*7a70*/  ISETP.GT.U32.AND P3, PT, R42, R60, PT ;  /* 0x0000003c2a00720c */ /* 0x000fe20003f64070 */
[----:B------:R-:W-:Y:S02]  /*7a80*/  IMAD.MOV R3, RZ, RZ, -R3 ;  /* 0x000000ffff037224 */ /* 0x000fe400078e0a03 */
[--C-:B------:R-:W-:Y:S01]  /*7a90*/  @!P1 IMAD.IADD R64, R64, 0x1, -R42.reuse ;  /* 0x0000000140409824 */ /* 0x100fe200078e0a2a */
[----:B------:R-:W-:Y:S01]  /*7aa0*/  ISETP.GE.AND P1, PT, R13, RZ, PT ;  /* 0x000000ff0d00720c */ /* 0x000fe20003f26270 */
[--C-:B------:R-:W-:Y:S01]  /*7ab0*/  @!P5 IMAD.IADD R67, R67, 0x1, -R42.reuse ;  /* 0x000000014343d824 */ /* 0x100fe200078e0a2a */
[----:B------:R-:W-:Y:S01]  /*7ac0*/  ISETP.GE.AND P5, PT, R4, RZ, PT ;  /* 0x000000ff0400720c */ /* 0x000fe20003fa6270 */
[C---:B------:R-:W-:Y:S02]  /*7ad0*/  IMAD R75, R42.reuse, R3, R75 ;  /* 0x000000032a4b7224 */ /* 0x040fe400078e024b */
[----:B------:R-:W-:Y:S01]  /*7ae0*/  @!P0 IMAD.IADD R71, R71, 0x1, -R42 ;  /* 0x0000000147478824 */ /* 0x000fe200078e0a2a */
[C---:B------:R-:W-:Y:S01]  /*7af0*/  ISETP.GT.U32.AND P0, PT, R42.reuse, R67, PT ;  /* 0x000000432a00720c */ /* 0x040fe20003f04070 */
[----:B------:R-:W-:Y:S01]  /*7b00*/  @!P4 IMAD.MOV R64, RZ, RZ, -R64 ;  /* 0x000000ffff40c224 */ /* 0x000fe200078e0a40 */
[----:B------:R-:W-:Y:S01]  /*7b10*/  ISETP.GT.U32.AND P4, PT, R42, R75, PT ;  /* 0x0000004b2a00720c */ /* 0x000fe20003f84070 */
[----:B------:R-:W-:Y:S01]  /*7b20*/  @!P3 IMAD.IADD R60, R60, 0x1, -R42 ;  /* 0x000000013c3cb824 */ /* 0x000fe200078e0a2a */
[----:B------:R-:W-:Y:S01]  /*7b30*/  ISETP.GE.AND P3, PT, R8, RZ, PT ;  /* 0x000000ff0800720c */ /* 0x000fe20003f66270 */
[----:B------:R-:W-:-:S02]  /*7b40*/  VIADD R3, R0, 0x5c ;  /* 0x0000005c00037836 */ /* 0x000fc40000000000 */
[----:B------:R-:W-:Y:S02]  /*7b50*/  VIADD R10, R0, 0x5d ;  /* 0x0000005d000a7836 */ /* 0x000fe40000000000 */
[----:B------:R-:W-:Y:S01]  /*7b60*/  @!P2 IMAD.MOV R60, RZ, RZ, -R60 ;  /* 0x000000ffff3ca224 */ /* 0x000fe200078e0a3c */
[----:B------:R-:W-:Y:S01]  /*7b70*/  IABS R83, R3 ;  /* 0x0000000300537213 */ /* 0x000fe20000000000 */
[----:B------:R-:W-:Y:S01]  /*7b80*/  @!P6 IMAD.MOV R56, RZ, RZ, -R56 ;  /* 0x000000ffff38e224 */ /* 0x000fe200078e0a38 */
[----:B------:R-:W-:Y:S01]  /*7b90*/  ISETP.GT.U32.AND P2, PT, R42, R71, PT ;  /* 0x000000472a00720c */ /* 0x000fe20003f44070 */
[--C-:B------:R-:W-:Y:S01]  /*7ba0*/  @!P0 IMAD.IADD R67, R67, 0x1, -R42.reuse ;  /* 0x0000000143438824 */ /* 0x100fe200078e0a2a */
[----:B------:R-:W-:Y:S01]  /*7bb0*/  ISETP.GE.AND P0, PT, R3, RZ, PT ;  /* 0x000000ff0300720c */ /* 0x000fe20003f06270 */
[----:B------:R-:W-:Y:S01]  /*7bc0*/  @!P4 IMAD.IADD R75, R75, 0x1, -R42 ;  /* 0x000000014b4bc824 */ /* 0x000fe200078e0a2a */
[----:B------:R-:W-:Y:S01]  /*7bd0*/  IABS R79, R10 ;  /* 0x0000000a004f7213 */ /* 0x000fe20000000000 */
[----:B------:R-:W-:Y:S01]  /*7be0*/  @!P3 IMAD.MOV R67, RZ, RZ, -R67 ;  /* 0x000000ffff43b224 */ /* 0x000fe200078e0a43 */
[----:B------:R-:W-:Y:S01]  /*7bf0*/  ISETP.GE.AND P6, PT, R10, RZ, PT ;  /* 0x000000ff0a00720c */ /* 0x000fe20003fc6270 */
[----:B------:R-:W-:Y:S01]  /*7c00*/  IMAD.HI.U32 R3, R2, R83, RZ ;  /* 0x0000005302037227 */ /* 0x000fe200078e00ff */
[----:B------:R-:W-:-:S03]  /*7c10*/  ISETP.GT.U32.AND P3, PT, R42, R75, PT ;  /* 0x0000004b2a00720c */ /* 0x000fc60003f64070 */
[----:B------:R-:W-:Y:S02]  /*7c20*/  IMAD.MOV R3, RZ, RZ, -R3 ;  /* 0x000000ffff037224 */ /* 0x000fe400078e0a03 */
[----:B------:R-:W-:Y:S02]  /*7c30*/  VIADD R10, R0, 0x5a ;  /* 0x0000005a000a7836 */ /* 0x000fe40000000000 */
[----:B------:R-:W-:Y:S02]  /*7c40*/  IMAD R83, R42, R3, R83 ;  /* 0x000000032a537224 */ /* 0x000fe400078e0253 */
[----:B------:R-:W-:Y:S01]  /*7c50*/  IMAD.HI.U32 R4, R2, R79, RZ ;  /* 0x0000004f02047227 */ /* 0x000fe200078e00ff */
[----:B------:R-:W-:-:S03]  /*7c60*/  IABS R13, R10 ;  /* 0x0000000a000d7213 */ /* 0x000fc60000000000 */
[--C-:B------:R-:W-:Y:S01]  /*7c70*/  @!P3 IMAD.IADD R75, R75, 0x1, -R42.reuse ;  /* 0x000000014b4bb824 */ /* 0x100fe200078e0a2a */
[----:B------:R-:W-:Y:S01]  /*7c80*/  ISETP.GT.U32.AND P3, PT, R42, R83, PT ;  /* 0x000000532a00720c */ /* 0x000fe20003f64070 */
[----:B------:R-:W-:Y:S02]  /*7c90*/  @!P2 IMAD.IADD R71, R71, 0x1, -R42 ;  /* 0x000000014747a824 */ /* 0x000fe400078e0a2a */
[----:B------:R-:W-:Y:S02]  /*7ca0*/  IMAD.MOV R4, RZ, RZ, -R4 ;  /* 0x000000ffff047224 */ /* 0x000fe400078e0a04 */
[----:B------:R-:W-:-:S04]  /*7cb0*/  IMAD.HI.U32 R8, R2, R13, RZ ;  /* 0x0000000d02087227 */ /* 0x000fc800078e00ff */
[----:B------:R-:W-:Y:S01]  /*7cc0*/  @!P1 IMAD.MOV R71, RZ, RZ, -R71 ;  /* 0x000000ffff479224 */ /* 0x000fe200078e0a47 */
[----:B------:R-:W-:Y:S01]  /*7cd0*/  ISETP.GE.AND P1, PT, R10, RZ, PT ;  /* 0x000000ff0a00720c */ /* 0x000fe20003f26270 */
[----:B------:R-:W-:Y:S02]  /*7ce0*/  IMAD R79, R42, R4, R79 ;  /* 0x000000042a4f7224 */ /* 0x000fe400078e024f */
[----:B------:R-:W-:Y:S02]  /*7cf0*/  IMAD.MOV R8, RZ, RZ, -R8 ;  /* 0x000000ffff087224 */ /* 0x000fe400078e0a08 */
[----:B------:R-:W-:Y:S01]  /*7d00*/  VIADD R10, R0, 0x59 ;  /* 0x00000059000a7836 */ /* 0x000fe20000000000 */
[----:B------:R-:W-:Y:S01]  /*7d10*/  ISETP.GT.U32.AND P2, PT, R42, R79, PT ;  /* 0x0000004f2a00720c */ /* 0x000fe20003f44070 */
[----:B------:R-:W-:Y:S02]  /*7d20*/  VIADD R4, R0, 0x5b ;  /* 0x0000005b00047836 */ /* 0x000fe40000000000 */
[C---:B------:R-:W-:Y:S01]  /*7d30*/  IMAD R90, R42.reuse, R8, R13 ;  /* 0x000000082a5a7224 */ /* 0x040fe200078e020d */
[----:B------:R-:W-:Y:S01]  /*7d40*/  IABS R13, R10 ;  /* 0x0000000a000d7213 */ /* 0x000fe20000000000 */
[----:B------:R-:W-:Y:S01]  /*7d50*/  @!P3 IMAD.IADD R83, R83, 0x1, -R42 ;  /* 0x000000015353b824 */ /* 0x000fe200078e0a2a */
[----:B------:R-:W-:Y:S01]  /*7d60*/  IABS R87, R4 ;  /* 0x0000000400577213 */ /* 0x000fe20000000000 */
[----:B------:R-:W-:Y:S01]  /*7d70*/  @!P5 IMAD.MOV R75, RZ, RZ, -R75 ;  /* 0x000000ffff4bd224 */ /* 0x000fe200078e0a4b */
[----:B------:R-:W-:Y:S01]  /*7d80*/  ISETP.GT.U32.AND P3, PT, R42, R90, PT ;  /* 0x0000005a2a00720c */ /* 0x000fe20003f64070 */
[----:B------:R-:W-:Y:S01]  /*7d90*/  IMAD.HI.U32 R3, R2, R13, RZ ;  /* 0x0000000d02037227 */ /* 0x000fe200078e00ff */
[----:B------:R-:W-:-:S02]  /*7da0*/  ISETP.GT.U32.AND P5, PT, R42, R83, PT ;  /* 0x000000532a00720c */ /* 0x000fc40003fa4070 */
[----:B------:R-:W-:Y:S01]  /*7db0*/  ISETP.GE.AND P4, PT, R4, RZ, PT ;  /* 0x000000ff0400720c */ /* 0x000fe20003f86270 */
[----:B------:R-:W-:-:S04]  /*7dc0*/  IMAD.HI.U32 R4, R2, R87, RZ ;  /* 0x0000005702047227 */ /* 0x000fc800078e00ff */
[----:B------:R-:W-:Y:S02]  /*7dd0*/  IMAD.MOV R3, RZ, RZ, -R3 ;  /* 0x000000ffff037224 */ /* 0x000fe400078e0a03 */
[----:B------:R-:W-:Y:S02]  /*7de0*/  IMAD.MOV R4, RZ, RZ, -R4 ;  /* 0x000000ffff047224 */ /* 0x000fe400078e0a04 */
[C---:B------:R-:W-:Y:S02]  /*7df0*/  VIADD R23, R0.reuse, 0x56 ;  /* 0x0000005600177836 */ /* 0x040fe40000000000 */
[--C-:B------:R-:W-:Y:S02]  /*7e00*/  @!P2 IMAD.IADD R79, R79, 0x1, -R42.reuse ;  /* 0x000000014f4fa824 */ /* 0x100fe400078e0a2a */
[----:B------:R-:W-:Y:S02]  /*7e10*/  VIADD R17, R0, 0x57 ;  /* 0x0000005700117836 */ /* 0x000fe40000000000 */
[C---:B------:R-:W-:Y:S01]  /*7e20*/  IMAD R94, R42.reuse, R3, R13 ;  /* 0x000000032a5e7224 */ /* 0x040fe200078e020d */
[C---:B------:R-:W-:Y:S01]  /*7e30*/  ISETP.GT.U32.AND P2, PT, R42.reuse, R79, PT ;  /* 0x0000004f2a00720c */ /* 0x040fe20003f44070 */
[----:B------:R-:W-:Y:S01]  /*7e40*/  IMAD R87, R42, R4, R87 ;  /* 0x000000042a577224 */ /* 0x000fe200078e0257 */
[----:B------:R-:W-:Y:S01]  /*7e50*/  IABS R4, R23 ;  /* 0x0000001700047213 */ /* 0x000fe20000000000 */
[--C-:B------:R-:W-:Y:S01]  /*7e60*/  @!P5 IMAD.IADD R83, R83, 0x1, -R42.reuse ;  /* 0x000000015353d824 */ /* 0x100fe200078e0a2a */
[----:B------:R-:W-:Y:S01]  /*7e70*/  IABS R101, R17 ;  /* 0x0000001100657213 */ /* 0x000fe20000000000 */
[----:B------:R-:W-:Y:S01]  /*7e80*/  @!P3 IMAD.IADD R90, R90, 0x1, -R42 ;  /* 0x000000015a5ab824 */ /* 0x000fe200078e0a2a */
[----:B------:R-:W-:Y:S01]  /*7e90*/  ISETP.GT.U32.AND P5, PT, R42, R94, PT ;  /* 0x0000005e2a00720c */ /* 0x000fe20003fa4070 */
[----:B------:R-:W-:-:S02]  /*7ea0*/  VIADD R15, R0, 0x58 ;  /* 0x00000058000f7836 */ /* 0x000fc40000000000 */
[----:B------:R-:W-:Y:S01]  /*7eb0*/  IMAD.MOV.U32 R13, RZ, RZ, R4 ;  /* 0x000000ffff0d7224 */ /* 0x000fe200078e0004 */
[----:B------:R-:W-:Y:S01]  /*7ec0*/  ISETP.GT.U32.AND P3, PT, R42, R90, PT ;  /* 0x0000005a2a00720c */ /* 0x000fe20003f64070 */
[----:B------:R-:W-:Y:S01]  /*7ed0*/  IMAD.HI.U32 R4, R2, R101, RZ ;  /* 0x0000006502047227 */ /* 0x000fe200078e00ff */
[----:B------:R-:W-:-:S03]  /*7ee0*/  IABS R97, R15 ;  /* 0x0000000f00617213 */ /* 0x000fc60000000000 */
[----:B------:R-:W-:Y:S02]  /*7ef0*/  IMAD.MOV R4, RZ, RZ, -R4 ;  /* 0x000000ffff047224 */ /* 0x000fe400078e0a04 */
[----:B------:R-:W-:-:S04]  /*7f00*/  IMAD.HI.U32 R3, R2, R97, RZ ;  /* 0x0000006102037227 */ /* 0x000fc800078e00ff */
[--C-:B------:R-:W-:Y:S01]  /*7f10*/  @!P2 IMAD.IADD R79, R79, 0x1, -R42.reuse ;  /* 0x000000014f4fa824 */ /* 0x100fe200078e0a2a */
[C---:B------:R-:W-:Y:S01]  /*7f20*/  ISETP.GT.U32.AND P2, PT, R42.reuse, R87, PT ;  /* 0x000000572a00720c */ /* 0x040fe20003f44070 */
[----:B------:R-:W-:Y:S02]  /*7f30*/  IMAD R101, R42, R4, R101 ;  /* 0x000000042a657224 */ /* 0x000fe400078e0265 */
[----:B------:R-:W-:Y:S02]  /*7f40*/  @!P5 IMAD.IADD R94, R94, 0x1, -R42 ;  /* 0x000000015e5ed824 */ /* 0x000fe400078e0a2a */
[----:B------:R-:W-:-:S04]  /*7f50*/  IMAD.HI.U32 R8, R2, R13, RZ ;  /* 0x0000000d02087227 */ /* 0x000fc800078e00ff */
[----:B------:R-:W-:Y:S02]  /*7f60*/  IMAD.MOV R3, RZ, RZ, -R3 ;  /* 0x000000ffff037224 */ /* 0x000fe400078e0a03 */
[----:B------:R-:W-:Y:S01]  /*7f70*/  @!P0 IMAD.MOV R83, RZ, RZ, -R83 ;  /* 0x000000ffff538224 */ /* 0x000fe200078e0a53 */
[----:B------:R-:W-:Y:S01]  /*7f80*/  ISETP.GT.U32.AND P0, PT, R42, R94, PT ;  /* 0x0000005e2a00720c */ /* 0x000fe20003f04070 */
[----:B------:R-:W-:Y:S01]  /*7f90*/  @!P3 IMAD.IADD R90, R90, 0x1, -R42 ;  /* 0x000000015a5ab824 */ /* 0x000fe200078e0a2a */
[----:B------:R-:W-:Y:S01]  /*7fa0*/  ISETP.GT.U32.AND P3, PT, R42, R101, PT ;  /* 0x000000652a00720c */ /* 0x000fe20003f64070 */
[----:B------:R-:W-:Y:S02]  /*7fb0*/  IMAD.MOV R8, RZ, RZ, -R8 ;  /* 0x000000ffff087224 */ /* 0x000fe400078e0a08 */
[----:B------:R-:W-:Y:S02]  /*7fc0*/  VIADD R4, R0, 0x55 ;  /* 0x0000005500047836 */ /* 0x000fe40000000000 */
[----:B------:R-:W-:-:S02]  /*7fd0*/  IMAD R97, R42, R3, R97 ;  /* 0x000000032a617224 */ /* 0x000fc400078e0261 */
[----:B------:R-:W-:Y:S01]  /*7fe0*/  @!P6 IMAD.MOV R79, RZ, RZ, -R79 ;  /* 0x000000ffff4fe224 */ /* 0x000fe200078e0a4f */
[----:B------:R-:W-:Y:S01]  /*7ff0*/  ISETP.GE.AND P6, PT, R10, RZ, PT ;  /* 0x000000ff0a00720c */ /* 0x000fe20003fc6270 */
[C---:B------:R-:W-:Y:S01]  /*8000*/  IMAD R104, R42.reuse, R8, R13 ;  /* 0x000000082a687224 */ /* 0x040fe200078e020d */
[----:B------:R-:W-:Y:S01]  /*8010*/  IABS R13, R4 ;  /* 0x00000004000d7213 */ /* 0x000fe20000000000 */
[--C-:B------:R-:W-:Y:S01]  /*8020*/  @!P2 IMAD.IADD R87, R87, 0x1, -R42.reuse ;  /* 0x000000015757a824 */ /* 0x100fe200078e0a2a */
[----:B------:R-:W-:Y:S01]  /*8030*/  ISETP.GT.U32.AND P5, PT, R42, R97, PT ;  /* 0x000000612a00720c */ /* 0x000fe20003fa4070 */
[----:B------:R-:W-:Y:S02]  /*8040*/  VIADD R8, R0, 0x54 ;  /* 0x0000005400087836 */ /* 0x000fe40000000000 */
[----:B------:R-:W-:Y:S01]  /*8050*/  IMAD.HI.U32 R3, R2, R13, RZ ;  /* 0x0000000d02037227 */ /* 0x000fe200078e00ff */
[----:B------:R-:W-:Y:S02]  /*8060*/  ISETP.GT.U32.AND P2, PT, R42, R87, PT ;  /* 0x000000572a00720c */ /* 0x000fe40003f44070 */
[----:B------:R-:W-:Y:S01]  /*8070*/  IABS R111, R8 ;  /* 0x00000008006f7213 */ /* 0x000fe20000000000 */
[--C-:B------:R-:W-:Y:S01]  /*8080*/  @!P0 IMAD.IADD R94, R94, 0x1, -R42.reuse ;  /* 0x000000015e5e8824 */ /* 0x100fe200078e0a2a */
[----:B------:R-:W-:Y:S01]  /*8090*/  ISETP.GE.AND P0, PT, R23, RZ, PT ;  /* 0x000000ff1700720c */ /* 0x000fe20003f06270 */
[----:B------:R-:W-:-:S02]  /*80a0*/  @!P3 IMAD.IADD R101, R101, 0x1, -R42 ;  /* 0x000000016565b824 */ /* 0x000fc400078e0a2a */
[----:B------:R-:W-:Y:S02]  /*80b0*/  IMAD.MOV R3, RZ, RZ, -R3 ;  /* 0x000000ffff037224 */ /* 0x000fe400078e0a03 */
[----:B------:R-:W-:Y:S01]  /*80c0*/  @!P1 IMAD.MOV R90, RZ, RZ, -R90 ;  /* 0x000000ffff5a9224 */ /* 0x000fe200078e0a5a */
[C---:B------:R-:W-:Y:S01]  /*80d0*/  ISETP.GT.U32.AND P1, PT, R42.reuse, R104, PT ;  /* 0x000000682a00720c */ /* 0x040fe20003f24070 */
[----:B------:R-:W-:Y:S01]  /*80e0*/  @!P6 IMAD.MOV R94, RZ, RZ, -R94 ;  /* 0x000000ffff5ee224 */ /* 0x000fe200078e0a5e */
[C---:B------:R-:W-:Y:S01]  /*80f0*/  ISETP.GT.U32.AND P6, PT, R42.reuse, R101, PT ;  /* 0x000000652a00720c */ /* 0x040fe20003fc4070 */
[----:B------:R-:W-:Y:S02]  /*8100*/  IMAD R108, R42, R3, R13 ;  /* 0x000000032a6c7224 */ /* 0x000fe400078e020d */
[----:B------:R-:W-:Y:S01]  /*8110*/  @!P5 IMAD.IADD R97, R97, 0x1, -R42 ;  /* 0x000000016161d824 */ /* 0x000fe200078e0a2a */
[----:B------:R-:W-:Y:S01]  /*8120*/  ISETP.GE.AND P5, PT, R4, RZ, PT ;  /* 0x000000ff0400720c */ /* 0x000fe20003fa6270 */
[----:B------:R-:W-:-:S03]  /*8130*/  IMAD.HI.U32 R3, R2, R111, RZ ;  /* 0x0000006f02037227 */ /* 0x000fc600078e00ff */
[C---:B------:R-:W-:Y:S01]  /*8140*/  ISETP.GT.U32.AND P3, PT, R42.reuse, R97, PT ;  /* 0x000000612a00720c */ /* 0x040fe20003f64070 */
[----:B------:R-:W-:Y:S02]  /*8150*/  IMAD.MOV R3, RZ, RZ, -R3 ;  /* 0x000000ffff037224 */ /* 0x000fe400078e0a03 */
[--C-:B------:R-:W-:Y:S01]  /*8160*/  @!P2 IMAD.IADD R87, R87, 0x1, -R42.reuse ;  /* 0x000000015757a824 */ /* 0x100fe200078e0a2a */
[----:B------:R-:W-:Y:S01]  /*8170*/  ISETP.GE.AND P2, PT, R15, RZ, PT ;  /* 0x000000ff0f00720c */ /* 0x000fe20003f46270 */
[----:B------:R-:W-:Y:S02]  /*8180*/  IMAD R111, R42, R3, R111 ;  /* 0x000000032a6f7224 */ /* 0x000fe400078e026f */
[----:B------:R-:W-:Y:S01]  /*8190*/  @!P4 IMAD.MOV R87, RZ, RZ, -R87 ;  /* 0x000000ffff57c224 */ /* 0x000fe200078e0a57 */
[----:B------:R-:W-:Y:S01]  /*81a0*/  ISETP.GE.AND P4, PT, R17, RZ, PT ;  /* 0x000000ff1100720c */ /* 0x000fe20003f86270 */
[--C-:B------:R-:W-:Y:S02]  /*81b0*/  @!P1 IMAD.IADD R104, R104, 0x1, -R42.reuse ;  /* 0x0000000168689824 */ /* 0x100fe400078e0a2a */
[----:B------:R-:W-:Y:S01]  /*81c0*/  @!P6 IMAD.IADD R101, R101, 0x1, -R42 ;  /* 0x000000016565e824 */ /* 0x000fe200078e0a2a */
[----:B------:R-:W-:Y:S01]  /*81d0*/  ISETP.GT.U32.AND P6, PT, R42, R111, PT ;  /* 0x0000006f2a00720c */ /* 0x000fe20003fc4070 */
[----:B------:R-:W-:Y:S01]  /*81e0*/  VIADD R10, R0, 0x53 ;  /* 0x00000053000a7836 */ /* 0x000fe20000000000 */
[----:B------:R-:W-:Y:S01]  /*81f0*/  ISETP.GT.U32.AND P1, PT, R42, R104, PT ;  /* 0x000000682a00720c */ /* 0x000fe20003f24070 */
[----:B------:R-:W-:-:S02]  /*8200*/  VIADD R17, R0, 0x52 ;  /* 0x0000005200117836 */ /* 0x000fc40000000000 */
[----:B------:R-:W-:Y:S01]  /*8210*/  @!P3 IMAD.IADD R97, R97, 0x1, -R42 ;  /* 0x000000016161b824 */ /* 0x000fe200078e0a2a */
[----:B------:R-:W-:Y:S01]  /*8220*/  IABS R115, R10 ;  /* 0x0000000a00737213 */ /* 0x000fe20000000000 */
[----:B------:R-:W-:Y:S01]  /*8230*/  VIADD R23, R0, 0x51 ;  /* 0x0000005100177836 */ /* 0x000fe20000000000 */
[----:B------:R-:W-:Y:S01]  /*8240*/  ISETP.GT.U32.AND P3, PT, R42, R108, PT ;  /* 0x0000006c2a00720c */ /* 0x000fe20003f64070 */
[----:B------:R-:W-:Y:S01]  /*8250*/  @!P2 IMAD.MOV R97, RZ, RZ, -R97 ;  /* 0x000000ffff61a224 */ /* 0x000fe200078e0a61 */
[----:B------:R-:W-:Y:S01]  /*8260*/  IABS R13, R17 ;  /* 0x00000011000d7213 */ /* 0x000fe20000000000 */
[----:B------:R-:W-:Y:S01]  /*8270*/  IMAD.HI.U32 R3, R2, R115, RZ ;  /* 0x0000007302037227 */ /* 0x000fe200078e00ff */
[----:B------:R-:W-:-:S03]  /*8280*/  IABS R15, R23 ;  /* 0x00000017000f7213 */ /* 0x000fc60000000000 */
[----:B------:R-:W-:-:S04]  /*8290*/  IMAD.HI.U32 R4, R2, R13, RZ ;  /* 0x0000000d02047227 */ /* 0x000fc800078e00ff */
[----:B------:R-:W-:Y:S02]  /*82a0*/  @!P6 IMAD.IADD R111, R111, 0x1, -R42 ;  /* 0x000000016f6fe824 */ /* 0x000fe400078e0a2a */
[----:B------:R-:W-:Y:S02]  /*82b0*/  IMAD.MOV R3, RZ, RZ, -R3 ;  /* 0x000000ffff037224 */ /* 0x000fe400078e0a03 */
[----:B------:R-:W-:Y:S01]  /*82c0*/  IMAD.MOV R4, RZ, RZ, -R4 ;  /* 0x000000ffff047224 */ /* 0x000fe200078e0a04 */
[----:B------:R-:W-:Y:S01]  /*82d0*/  ISETP.GT.U32.AND P2, PT, R42, R111, PT ;  /* 0x0000006f2a00720c */ /* 0x000fe20003f44070 */
[--C-:B------:R-:W-:Y:S01]  /*82e0*/  @!P1 IMAD.IADD R104, R104, 0x1, -R42.reuse ;  /* 0x0000000168689824 */ /* 0x100fe200078e0a2a */
[----:B------:R-:W-:Y:S01]  /*82f0*/  ISETP.GE.AND P1, PT, R8, RZ, PT ;  /* 0x000000ff0800720c */ /* 0x000fe20003f26270 */
[----:B------:R-:W-:Y:S01]  /*8300*/  @!P3 IMAD.IADD R108, R108, 0x1, -R42 ;  /* 0x000000016c6cb824 */ /* 0x000fe200078e0a2a */
[----:B------:R-:W-:Y:S01]  /*8310*/  ISETP.GE.AND P3, PT, R10, RZ, PT ;  /* 0x000000ff0a00720c */ /* 0x000fe20003f66270 */
[----:B------:R-:W-:-:S03]  /*8320*/  IMAD.HI.U32 R8, R2, R15, RZ ;  /* 0x0000000f02087227 */ /* 0x000fc600078e00ff */
[C---:B------:R-:W-:Y:S01]  /*8330*/  ISETP.GT.U32.AND P6, PT, R42.reuse, R108, PT ;  /* 0x0000006c2a00720c */ /* 0x040fe20003fc4070 */
[C---:B------:R-:W-:Y:S02]  /*8340*/  IMAD R115, R42.reuse, R3, R115 ;  /* 0x000000032a737224 */ /* 0x040fe400078e0273 */
[C---:B------:R-:W-:Y:S02]  /*8350*/  IMAD R118, R42.reuse, R4, R13 ;  /* 0x000000042a767224 */ /* 0x040fe400078e020d */
[----:B------:R-:W-:Y:S02]  /*8360*/  IMAD.MOV R8, RZ, RZ, -R8 ;  /* 0x000000ffff087224 */ /* 0x000fe400078e0a08 */
[----:B------:R-:W-:Y:S01]  /*8370*/  @!P4 IMAD.MOV R101, RZ, RZ, -R101 ;  /* 0x000000ffff65c224 */ /* 0x000fe200078e0a65 */
[C---:B------:R-:W-:Y:S01]  /*8380*/  ISETP.GT.U32.AND P4, PT, R42.reuse, R115, PT ;  /* 0x000000732a00720c */ /* 0x040fe20003f84070 */
[----:B------:R-:W-:Y:S01]  /*8390*/  @!P0 IMAD.MOV R104, RZ, RZ, -R104 ;  /* 0x000000ffff688224 */ /* 0x000fe200078e0a68 */
[C---:B------:R-:W-:Y:S01]  /*83a0*/  ISETP.GT.U32.AND P0, PT, R42.reuse, R118, PT ;  /* 0x000000762a00720c */ /* 0x040fe20003f04070 */
[----:B------:R-:W-:-:S02]  /*83b0*/  IMAD R122, R42, R8, R15 ;  /* 0x000000082a7a7224 */ /* 0x000fc400078e020f */
[----:B------:R-:W-:Y:S02]  /*83c0*/  VIADD R4, R0, 0x50 ;  /* 0x0000005000047836 */ /* 0x000fe40000000000 */
[--C-:B------:R-:W-:Y:S01]  /*83d0*/  @!P2 IMAD.IADD R111, R111, 0x1, -R42.reuse ;  /* 0x000000016f6fa824 */ /* 0x100fe200078e0a2a */
[----:B------:R-:W-:Y:S01]  /*83e0*/  ISETP.GT.U32.AND P2, PT, R42, R122, PT ;  /* 0x0000007a2a00720c */ /* 0x000fe20003f44070 */
[----:B------:R-:W-:Y:S01]  /*83f0*/  VIADD R8, R0, 0x4f ;  /* 0x0000004f00087836 */ /* 0x000fe20000000000 */
[----:B------:R-:W-:Y:S01]  /*8400*/  IABS R13, R4 ;  /* 0x00000004000d7213 */ /* 0x000fe20000000000 */
[--C-:B------:R-:W-:Y:S01]  /*8410*/  @!P6 IMAD.IADD R108, R108, 0x1, -R42.reuse ;  /* 0x000000016c6ce824 */ /* 0x100fe200078e0a2a */
[----:B------:R-:W-:Y:S01]  /*8420*/  ISETP.GE.AND P6, PT, R17, RZ, PT ;  /* 0x000000ff1100720c */ /* 0x000fe20003fc6270 */
[--C-:B------:R-:W-:Y:S01]  /*8430*/  @!P4 IMAD.IADD R115, R115, 0x1, -R42.reuse ;  /* 0x000000017373c824 */ /* 0x100fe200078e0a2a */
[----:B------:R-:W-:Y:S01]  /*8440*/  IABS R15, R8 ;  /* 0x00000008000f7213 */ /* 0x000fe20000000000 */
[----:B------:R-:W-:Y:S01]  /*8450*/  @!P0 IMAD.IADD R118, R118, 0x1, -R42 ;  /* 0x0000000176768824 */ /* 0x000fe200078e0a2a */
[----:B------:R-:W-:Y:S01]  /*8460*/  ISETP.GE.AND P4, PT, R23, RZ, PT ;  /* 0x000000ff1700720c */ /* 0x000fe20003f86270 */
[----:B------:R-:W-:Y:S01]  /*8470*/  IMAD.HI.U32 R3, R2, R13, RZ ;  /* 0x0000000d02037227 */ /* 0x000fe200078e00ff */
[----:B------:R-:W-:-:S03]  /*8480*/  ISETP.GT.U32.AND P0, PT, R42, R115, PT ;  /* 0x000000732a00720c */ /* 0x000fc60003f04070 */
[----:B------:R-:W-:Y:S01]  /*8490*/  @!P5 IMAD.MOV R108, RZ, RZ, -R108 ;  /* 0x000000ffff6cd224 */ /* 0x000fe200078e0a6c */
[----:B------:R-:W-:Y:S01]  /*84a0*/  ISETP.GT.U32.AND P5, PT, R42, R118, PT ;  /* 0x000000762a00720c */ /* 0x000fe20003fa4070 */
[----:B------:R-:W-:Y:S02]  /*84b0*/  IMAD.MOV R126, RZ, RZ, -R3 ;  /* 0x000000ffff7e7224 */ /* 0x000fe400078e0a03 */
[----:B------:R-:W-:-:S04]  /*84c0*/  IMAD.HI.U32 R3, R2, R15, RZ ;  /* 0x0000000f02037227 */ /* 0x000fc800078e00ff */
[--C-:B------:R-:W-:Y:S02]  /*84d0*/  @!P2 IMAD.IADD R122, R122, 0x1, -R42.reuse ;  /* 0x000000017a7aa824 */ /* 0x100fe400078e0a2a */
[----:B------:R-:W-:Y:S02]  /*84e0*/  IMAD.MOV R3, RZ, RZ, -R3 ;  /* 0x000000ffff037224 */ /* 0x000fe400078e0a03 */
[----:B------:R-:W-:Y:S01]  /*84f0*/  VIADD R10, R0, 0x4e ;  /* 0x0000004e000a7836 */ /* 0x000fe20000000000 */
[C---:B------:R-:W-:Y:S01]  /*8500*/  ISETP.GT.U32.AND P2, PT, R42.reuse, R122, PT ;  /* 0x0000007a2a00720c */ /* 0x040fe20003f44070 */
[C---:B------:R-:W-:Y:S02]  /*8510*/  IMAD R126, R42.reuse, R126, R13 ;  /* 0x0000007e2a7e7224 */ /* 0x040fe400078e020d */
[C---:B------:R-:W-:Y:S01]  /*8520*/  IMAD R130, R42.reuse, R3, R15 ;  /* 0x000000032a827224 */ /* 0x040fe200078e020f */
[----:B------:R-:W-:Y:S01]  /*8530*/  IABS R133, R10 ;  /* 0x0000000a00857213 */ /* 0x000fe20000000000 */
[--C-:B------:R-:W-:Y:S01]  /*8540*/  @!P0 IMAD.IADD R115, R115, 0x1, -R42.reuse ;  /* 0x0000000173738824 */ /* 0x100fe200078e0a2a */
[----:B------:R-:W-:Y:S01]  /*8550*/  ISETP.GT.U32.AND P0, PT, R42, R126, PT ;  /* 0x0000007e2a00720c */ /* 0x000fe20003f04070 */
[----:B------:R-:W-:Y:S01]  /*8560*/  @!P5 IMAD.IADD R118, R118, 0x1, -R42 ;  /* 0x000000017676d824 */ /* 0x000fe200078e0a2a */
[----:B------:R-:W-:Y:S01]  /*8570*/  ISETP.GT.U32.AND P5, PT, R42, R130, PT ;  /* 0x000000822a00720c */ /* 0x000fe20003fa4070 */
[----:B------:R-:W-:-:S04]  /*8580*/  IMAD.HI.U32 R3, R2, R133, RZ ;  /* 0x0000008502037227 */ /* 0x000fc800078e00ff */
[--C-:B------:R-:W-:Y:S01]  /*8590*/  @!P2 IMAD.IADD R122, R122, 0x1, -R42.reuse ;  /* 0x000000017a7aa824 */ /* 0x100fe200078e0a2a */
[----:B------:R-:W-:Y:S01]  /*85a0*/  ISETP.GE.AND P2, PT, R4, RZ, PT ;  /* 0x000000ff0400720c */ /* 0x000fe20003f46270 */
[C---:B------:R-:W-:Y:S02]  /*85b0*/  VIADD R13, R0.reuse, 0x4d ;  /* 0x0000004d000d7836 */ /* 0x040fe40000000000 */
[----:B------:R-:W-:Y:S02]  /*85c0*/  IMAD.MOV R4, RZ, RZ, -R3 ;  /* 0x000000ffff047224 */ /* 0x000fe400078e0a03 */
[----:B------:R-:W-:Y:S01]  /*85d0*/  VIADD R15, R0, 0x4c ;  /* 0x0000004c000f7836 */ /* 0x000fe20000000000 */
[----:B------:R-:W-:Y:S01]  /*85e0*/  IABS R137, R13 ;  /* 0x0000000d00897213 */ /* 0x000fe20000000000 */
[--C-:B------:R-:W-:Y:S01]  /*85f0*/  @!P0 IMAD.IADD R126, R126, 0x1, -R42.reuse ;  /* 0x000000017e7e8824 */ /* 0x100fe200078e0a2a */
[----:B------:R-:W-:Y:S01]  /*8600*/  ISETP.GE.AND P0, PT, R8, RZ, PT ;  /* 0x000000ff0800720c */ /* 0x000fe20003f06270 */
[----:B------:R-:W-:Y:S01]  /*8610*/  IMAD R133, R42, R4, R133 ;  /* 0x000000042a857224 */ /* 0x000fe200078e0285 */
[----:B------:R-:W-:Y:S01]  /*8620*/  IABS R141, R15 ;  /* 0x0000000f008d7213 */ /* 0x000fe20000000000 */
[----:B------:R-:W-:-:S02]  /*8630*/  @!P5 IMAD.IADD R130, R130, 0x1, -R42 ;  /* 0x000000018282d824 */ /* 0x000fc400078e0a2a */
[----:B------:R-:W-:Y:S01]  /*8640*/  @!P1 IMAD.MOV R111, RZ, RZ, -R111 ;  /* 0x000000ffff6f9224 */ /* 0x000fe200078e0a6f */
[C---:B------:R-:W-:Y:S01]  /*8650*/  ISETP.GT.U32.AND P1, PT, R42.reuse, R126, PT ;  /* 0x0000007e2a00720c */ /* 0x040fe20003f24070 */
[----:B------:R-:W-:Y:S01]  /*8660*/  @!P3 IMAD.MOV R115, RZ, RZ, -R115 ;  /* 0x000000ffff73b224 */ /* 0x000fe200078e0a73 */
[----:B------:R-:W-:Y:S01]  /*8670*/  ISETP.GT.U32.AND P3, PT, R42, R130, PT ;  /* 0x000000822a00720c */ /* 0x000fe20003f64070 */
[----:B------:R-:W-:Y:S01]  /*8680*/  IMAD.HI.U32 R3, R2, R137, RZ ;  /* 0x0000008902037227 */ /* 0x000fe200078e00ff */
[----:B------:R-:W-:-:S03]  /*8690*/  ISETP.GT.U32.AND P5, PT, R42, R133, PT ;  /* 0x000000852a00720c */ /* 0x000fc60003fa4070 */
[----:B------:R-:W-:Y:S02]  /*86a0*/  IMAD.MOV R4, RZ, RZ, -R3 ;  /* 0x000000ffff047224 */ /* 0x000fe400078e0a03 */
[----:B------:R-:W-:-:S04]  /*86b0*/  IMAD.HI.U32 R3, R2, R141, RZ ;  /* 0x0000008d02037227 */ /* 0x000fc800078e00ff */
[----:B------:R-:W-:Y:S02]  /*86c0*/  IMAD.MOV R3, RZ, RZ, -R3 ;  /* 0x000000ffff037224 */ /* 0x000fe400078e0a03 */
[--C-:B------:R-:W-:Y:S02]  /*86d0*/  @!P1 IMAD.IADD R126, R126, 0x1, -R42.reuse ;  /* 0x000000017e7e9824 */ /* 0x100fe400078e0a2a */
[--C-:B------:R-:W-:Y:S01]  /*86e0*/  @!P3 IMAD.IADD R130, R130, 0x1, -R42.reuse ;  /* 0x000000018282b824 */ /* 0x100fe200078e0a2a */
[----:B------:R-:W-:Y:S01]  /*86f0*/  ISETP.GE.AND P3, PT, R15, RZ, PT ;  /* 0x000000ff0f00720c */ /* 0x000fe20003f66270 */
[----:B------:R-:W-:Y:S02]  /*8700*/  @!P5 IMAD.IADD R133, R133, 0x1, -R42 ;  /* 0x000000018585d824 */ /* 0x000fe400078e0a2a */
[C---:B------:R-:W-:Y:S02]  /*8710*/  IMAD R141, R42.reuse, R3, R141 ;  /* 0x000000032a8d7224 */ /* 0x040fe400078e028d */
[----:B------:R-:W-:-:S02]  /*8720*/  IMAD R137, R42, R4, R137 ;  /* 0x000000042a897224 */ /* 0x000fc400078e0289 */
[----:B------:R-:W-:Y:S01]  /*8730*/  @!P2 IMAD.MOV R126, RZ, RZ, -R126 ;  /* 0x000000ffff7ea224 */ /* 0x000fe200078e0a7e */
[C---:B------:R-:W-:Y:S01]  /*8740*/  ISETP.GT.U32.AND P2, PT, R42.reuse, R133, PT ;  /* 0x000000852a00720c */ /* 0x040fe20003f44070 */
[----:B------:R-:W-:Y:S01]  /*8750*/  @!P0 IMAD.MOV R130, RZ, RZ, -R130 ;  /* 0x000000ffff828224 */ /* 0x000fe200078e0a82 */
[C---:B------:R-:W-:Y:S01]  /*8760*/  ISETP.GT.U32.AND P0, PT, R42.reuse, R141, PT ;  /* 0x0000008d2a00720c */ /* 0x040fe20003f04070 */
[----:B------:R-:W-:Y:S01]  /*8770*/  @!P6 IMAD.MOV R118, RZ, RZ, -R118 ;  /* 0x000000ffff76e224 */ /* 0x000fe200078e0a76 */
[----:B------:R-:W-:Y:S01]  /*8780*/  ISETP.GT.U32.AND P1, PT, R42, R137, PT ;  /* 0x000000892a00720c */ /* 0x000fe20003f24070 */
[----:B------:R-:W-:Y:S01]  /*8790*/  VIADD R4, R0, 0x4b ;  /* 0x0000004b00047836 */ /* 0x000fe20000000000 */
[----:B------:R-:W-:Y:S01]  /*87a0*/  ISETP.GE.AND P6, PT, R10, RZ, PT ;  /* 0x000000ff0a00720c */ /* 0x000fe20003fc6270 */
[C---:B------:R-:W-:Y:S02]  /*87b0*/  VIADD R10, R0.reuse, 0x49 ;  /* 0x00000049000a7836 */ /* 0x040fe40000000000 */
[----:B------:R-:W-:Y:S01]  /*87c0*/  VIADD R8, R0, 0x4a ;  /* 0x0000004a00087836 */ /* 0x000fe20000000000 */
[----:B------:R-:W-:Y:S01]  /*87d0*/  IABS R145, R4 ;  /* 0x0000000400917213 */ /* 0x000fe20000000000 */
[----:B------:R-:W-:Y:S01]  /*87e0*/  @!P4 IMAD.MOV R122, RZ, RZ, -R122 ;  /* 0x000000ffff7ac224 */ /* 0x000fe200078e0a7a */
[----:B------:R-:W-:Y:S01]  /*87f0*/  IABS R15, R10 ;  /* 0x0000000a000f7213 */ /* 0x000fe20000000000 */
[--C-:B------:R-:W-:Y:S01]  /*8800*/  @!P2 IMAD.IADD R133, R133, 0x1, -R42.reuse ;  /* 0x000000018585a824 */ /* 0x100fe200078e0a2a */
[----:B------:R-:W-:Y:S01]  /*8810*/  ISETP.GE.AND P5, PT, R4, RZ, PT ;  /* 0x000000ff0400720c */ /* 0x000fe20003fa6270 */
[--C-:B------:R-:W-:Y:S01]  /*8820*/  @!P0 IMAD.IADD R141, R141, 0x1, -R42.reuse ;  /* 0x000000018d8d8824 */ /* 0x100fe200078e0a2a */
[----:B------:R-:W-:Y:S01]  /*8830*/  ISETP.GE.AND P4, PT, R13, RZ, PT ;  /* 0x000000ff0d00720c */ /* 0x000fe20003f86270 */
[----:B------:R-:W-:Y:S01]  /*8840*/  @!P1 IMAD.IADD R137, R137, 0x1, -R42 ;  /* 0x0000000189899824 */ /* 0x000fe200078e0a2a */
[----:B------:R-:W-:Y:S01]  /*8850*/  IABS R13, R8 ;  /* 0x00000008000d7213 */ /* 0x000fe20000000000 */
[----:B------:R-:W-:Y:S01]  /*8860*/  IMAD.HI.U32 R3, R2, R145, RZ ;  /* 0x0000009102037227 */ /* 0x000fe200078e00ff */
[----:B------:R-:W-:-:S02]  /*8870*/  ISETP.GE.AND P0, PT, R10, RZ, PT ;  /* 0x000000ff0a00720c */ /* 0x000fc40003f06270 */
[C---:B------:R-:W-:Y:S01]  /*8880*/  ISETP.GT.U32.AND P1, PT, R42.reuse, R137, PT ;  /* 0x000000892a00720c */ /* 0x040fe20003f24070 */
[----:B------:R-:W-:Y:S01]  /*8890*/  @!P6 IMAD.MOV R133, RZ, RZ, -R133 ;  /* 0x000000ffff85e224 */ /* 0x000fe200078e0a85 */
[----:B------:R-:W-:Y:S01]  /*88a0*/  ISETP.GT.U32.AND P6, PT, R42, R141, PT ;  /* 0x0000008d2a00720c */ /* 0x000fe20003fc4070 */
[----:B------:R-:W-:-:S04]  /*88b0*/  IMAD.HI.U32 R4, R2, R15, RZ ;  /* 0x0000000f02047227 */ /* 0x000fc800078e00ff */
[----:B------:R-:W-:Y:S02]  /*88c0*/  IMAD.MOV R3, RZ, RZ, -R3 ;  /* 0x000000ffff037224 */ /* 0x000fe400078e0a03 */
[----:B------:R-:W-:Y:S02]  /*88d0*/  IMAD.MOV R4, RZ, RZ, -R4 ;  /* 0x000000ffff047224 */ /* 0x000fe400078e0a04 */
[----:B------:R-:W-:Y:S02]  /*88e0*/  IMAD R145, R42, R3, R145 ;  /* 0x000000032a917224 */ /* 0x000fe400078e0291 */
[----:B------:R-:W-:-:S03]  /*88f0*/  IMAD.HI.U32 R3, R2, R13, RZ ;  /* 0x0000000d02037227 */ /* 0x000fc600078e00ff */
[C---:B------:R-:W-:Y:S01]  /*8900*/  ISETP.GT.U32.AND P2, PT, R42.reuse, R145, PT ;  /* 0x000000912a00720c */ /* 0x040fe20003f44070 */
[C---:B------:R-:W-:Y:S02]  /*8910*/  IMAD R152, R42.reuse, R4, R15 ;  /* 0x000000042a987224 */ /* 0x040fe400078e020f */
[----:B------:R-:W-:Y:S02]  /*8920*/  IMAD.MOV R148, RZ, RZ, -R3 ;  /* 0x000000ffff947224 */ /* 0x000fe400078e0a03 */
[--C-:B------:R-:W-:Y:S01]  /*8930*/  @!P6 IMAD.IADD R141, R141, 0x1, -R42.reuse ;  /* 0x000000018d8de824 */ /* 0x100fe200078e0a2a */
[----:B------:R-:W-:Y:S01]  /*8940*/  ISETP.GT.U32.AND P6, PT, R42, R152, PT ;  /* 0x000000982a00720c */ /* 0x000fe20003fc4070 */
[----:B------:R-:W-:Y:S01]  /*8950*/  @!P1 IMAD.IADD R137, R137, 0x1, -R42 ;  /* 0x0000000189899824 */ /* 0x000fe200078e0a2a */
[----:B------:R-:W-:Y:S01]  /*8960*/  ISETP.GE.AND P1, PT, R8, RZ, PT ;  /* 0x000000ff0800720c */ /* 0x000fe20003f26270 */
[----:B------:R-:W-:Y:S02]  /*8970*/  IMAD R148, R42, R148, R13 ;  /* 0x000000942a947224 */ /* 0x000fe400078e020d */
[----:B------:R-:W-:-:S02]  /*8980*/  VIADD R10, R0, 0x46 ;  /* 0x00000046000a7836 */ /* 0x000fc40000000000 */
[----:B------:R-:W-:Y:S01]  /*8990*/  @!P4 IMAD.MOV R137, RZ, RZ, -R137 ;  /* 0x000000ffff89c224 */ /* 0x000fe200078e0a89 */
[----:B------:R-:W-:Y:S01]  /*89a0*/  ISETP.GT.U32.AND P4, PT, R42, R148, PT ;  /* 0x000000942a00720c */ /* 0x000fe20003f84070 */
[C---:B------:R-:W-:Y:S01]  /*89b0*/  VIADD R17, R0.reuse, 0x48 ;  /* 0x0000004800117836 */ /* 0x040fe20000000000 */
[----:B------:R-:W-:Y:S01]  /*89c0*/  IABS R13, R10 ;  /* 0x0000000a000d7213 */ /* 0x000fe20000000000 */
[--C-:B------:R-:W-:Y:S02]  /*89d0*/  @!P2 IMAD.IADD R145, R145, 0x1, -R42.reuse ;  /* 0x000000019191a824 */ /* 0x100fe400078e0a2a */
[----:B------:R-:W-:Y:S01]  /*89e0*/  VIADD R27, R0, 0x44 ;  /* 0x00000044001b7836 */ /* 0x000fe20000000000 */
[----:B------:R-:W-:Y:S01]  /*89f0*/  IABS R155, R17 ;  /* 0x00000011009b7213 */ /* 0x000fe20000000000 */
[----:B------:R-:W-:Y:S01]  /*8a00*/  @!P6 IMAD.IADD R152, R152, 0x1, -R42 ;  /* 0x000000019898e824 */ /* 0x000fe200078e0a2a */
[----:B------:R-:W-:Y:S01]  /*8a10*/  ISETP.GT.U32.AND P2, PT, R42, R145, PT ;  /* 0x000000912a00720c */ /* 0x000fe20003f44070 */
[----:B------:R-:W-:Y:S01]  /*8a20*/  IMAD.HI.U32 R4, R2, R13, RZ ;  /* 0x0000000d02047227 */ /* 0x000fe200078e00ff */
[----:B------:R-:W-:-:S03]  /*8a30*/  IABS R169, R27 ;  /* 0x0000001b00a97213 */ /* 0x000fc60000000000 */
[----:B------:R-:W-:Y:S02]  /*8a40*/  VIADD R8, R0, 0x47 ;  /* 0x0000004700087836 */ /* 0x000fe40000000000 */
[----:B------:R-:W-:-:S03]  /*8a50*/  IMAD.HI.U32 R3, R2, R155, RZ ;  /* 0x0000009b02037227 */ /* 0x000fc600078e00ff */
[----:B------:R-:W-:Y:S01]  /*8a60*/  IABS R159, R8 ;  /* 0x00000008009f7213 */ /* 0x000fe20000000000 */
[----:B------:R-:W-:Y:S01]  /*8a70*/  @!P3 IMAD.MOV R141, RZ, RZ, -R141 ;  /* 0x000000ffff8db224 */ /* 0x000fe200078e0a8d */
[----:B------:R-:W-:Y:S01]  /*8a80*/  ISETP.GT.U32.AND P3, PT, R42, R152, PT ;  /* 0x000000982a00720c */ /* 0x000fe20003f64070 */
[----:B------:R-:W-:Y:S02]  /*8a90*/  IMAD.MOV R4, RZ, RZ, -R4 ;  /* 0x000000ffff047224 */ /* 0x000fe400078e0a04 */
[----:B------:R-:W-:Y:S01]  /*8aa0*/  @!P4 IMAD.IADD R148, R148, 0x1, -R42 ;  /* 0x000000019494c824 */ /* 0x000fe200078e0a2a */
[----:B------:R-:W-:Y:S01]  /*8ab0*/  ISETP.GE.AND P4, PT, R17, RZ, PT ;  /* 0x000000ff1100720c */ /* 0x000fe20003f86270 */
[----:B------:R-:W-:Y:S02]  /*8ac0*/  IMAD.MOV R3, RZ, RZ, -R3 ;  /* 0x000000ffff037224 */ /* 0x000fe400078e0a03 */
[C---:B------:R-:W-:Y:S01]  /*8ad0*/  IMAD R162, R42.reuse, R4, R13 ;  /* 0x000000042aa27224 */ /* 0x040fe200078e020d */
[----:B------:R-:W-:Y:S01]  /*8ae0*/  ISETP.GT.U32.AND P6, PT, R42, R148, PT ;  /* 0x000000942a00720c */ /* 0x000fe20003fc4070 */
[----:B------:R-:W-:-:S04]  /*8af0*/  IMAD.HI.U32 R4, R2, R169, RZ ;  /* 0x000000a902047227 */ /* 0x000fc800078e00ff */
[----:B------:R-:W-:Y:S02]  /*8b00*/  IMAD R155, R42, R3, R155 ;  /* 0x000000032a9b7224 */ /* 0x000fe400078e029b */
[----:B------:R-:W-:-:S04]  /*8b10*/  IMAD.HI.U32 R3, R2, R159, RZ ;  /* 0x0000009f02037227 */ /* 0x000fc800078e00ff */
[----:B------:R-:W-:Y:S02]  /*8b20*/  VIADD R23, R0, 0x45 ;  /* 0x0000004500177836 */ /* 0x000fe40000000000 */
[----:B------:R-:W-:Y:S02]  /*8b30*/  IMAD.MOV R4, RZ, RZ, -R4 ;  /* 0x000000ffff047224 */ /* 0x000fe400078e0a04 */
[----:B------:R-:W-:Y:S01]  /*8b40*/  IMAD.MOV R3, RZ, RZ, -R3 ;  /* 0x000000ffff037224 */ /* 0x000fe200078e0a03 */
[----:B------:R-:W-:Y:S01]  /*8b50*/  IABS R15, R23 ;  /* 0x00000017000f7213 */ /* 0x000fe20000000000 */
[--C-:B------:R-:W-:Y:S01]  /*8b60*/  @!P2 IMAD.IADD R145, R145, 0x1, -R42.reuse ;  /* 0x000000019191a824 */ /* 0x100fe200078e0a2a */
[----:B------:R-:W-:Y:S01]  /*8b70*/  ISETP.GT.U32.AND P2, PT, R42, R155, PT ;  /* 0x0000009b2a00720c */ /* 0x000fe20003f44070 */
[----:B------:R-:W-:Y:S01]  /*8b80*/  @!P3 IMAD.IADD R152, R152, 0x1, -R42 ;  /* 0x000000019898b824 */ /* 0x000fe200078e0a2a */
[C---:B------:R-:W-:Y:S01]  /*8b90*/  ISETP.GT.U32.AND P3, PT, R42.reuse, R162, PT ;  /* 0x000000a22a00720c */ /* 0x040fe20003f64070 */
[----:B------:R-:W-:-:S02]  /*8ba0*/  IMAD R169, R42, R4, R169 ;  /* 0x000000042aa97224 */ /* 0x000fc400078e02a9 */
[----:B------:R-:W-:Y:S02]  /*8bb0*/  IMAD R159, R42, R3, R159 ;  /* 0x000000032a9f7224 */ /* 0x000fe400078e029f */
[----:B------:R-:W-:Y:S01]  /*8bc0*/  @!P5 IMAD.MOV R145, RZ, RZ, -R145 ;  /* 0x000000ffff91d224 */ /* 0x000fe200078e0a91 */
[----:B------:R-:W-:Y:S01]  /*8bd0*/  ISETP.GE.AND P5, PT, R8, RZ, PT ;  /* 0x000000ff0800720c */ /* 0x000fe20003fa6270 */
[----:B------:R-:W-:Y:S01]  /*8be0*/  @!P0 IMAD.MOV R152, RZ, RZ, -R152 ;  /* 0x000000ffff988224 */ /* 0x000fe200078e0a98 */
[----:B------:R-:W-:Y:S01]  /*8bf0*/  ISETP.GT.U32.AND P0, PT, R42, R169, PT ;  /* 0x000000a92a00720c */ /* 0x000fe20003f04070 */
[----:B------:R-:W-:Y:S02]  /*8c00*/  VIADD R8, R0, 0x43 ;  /* 0x0000004300087836 */ /* 0x000fe40000000000 */
[----:B------:R-:W-:-:S03]  /*8c10*/  IMAD.HI.U32 R3, R2, R15, RZ ;  /* 0x0000000f02037227 */ /* 0x000fc600078e00ff */
[----:B------:R-:W-:Y:S01]  /*8c20*/  IABS R173, R8 ;  /* 0x0000000800ad7213 */ /* 0x000fe20000000000 */
[--C-:B------:R-:W-:Y:S01]  /*8c30*/  @!P6 IMAD.IADD R148, R148, 0x1, -R42.reuse ;  /* 0x000000019494e824 */ /* 0x100fe200078e0a2a */
[----:B------:R-:W-:Y:S01]  /*8c40*/  ISETP.GT.U32.AND P6, PT, R42, R159, PT ;  /* 0x0000009f2a00720c */ /* 0x000fe20003fc4070 */
[----:B------:R-:W-:Y:S02]  /*8c50*/  IMAD.MOV R3, RZ, RZ, -R3 ;  /* 0x000000ffff037224 */ /* 0x000fe400078e0a03 */
[----:B------:R-:W-:Y:S02]  /*8c60*/  VIADD R4, R0, 0x42 ;  /* 0x0000004200047836 */ /* 0x000fe40000000000 */
[----:B------:R-:W-:Y:S02]  /*8c70*/  IMAD R166, R42, R3, R15 ;  /* 0x000000032aa67224 */ /* 0x000fe400078e020f */
[----:B------:R-:W-:Y:S01]  /*8c80*/  @!P3 IMAD.IADD R162, R162, 0x1, -R42 ;  /* 0x00000001a2a2b824 */ /* 0x000fe200078e0a2a */
[----:B------:R-:W-:Y:S01]  /*8c90*/  IABS R13, R4 ;  /* 0x00000004000d7213 */ /* 0x000fe20000000000 */
[----:B------:R-:W-:-:S03]  /*8ca0*/  IMAD.HI.U32 R3, R2, R173, RZ ;  /* 0x000000ad02037227 */ /* 0x000fc600078e00ff */
[C---:B------:R-:W-:Y:S01]  /*8cb0*/  ISETP.GT.U32.AND P3, PT, R42.reuse, R162, PT ;  /* 0x000000a22a00720c */ /* 0x040fe20003f64070 */
[--C-:B------:R-:W-:Y:S02]  /*8cc0*/  @!P2 IMAD.IADD R155, R155, 0x1, -R42.reuse ;  /* 0x000000019b9ba824 */ /* 0x100fe400078e0a2a */
[--C-:B------:R-:W-:Y:S02]  /*8cd0*/  @!P0 IMAD.IADD R169, R169, 0x1, -R42.reuse ;  /* 0x00000001a9a98824 */ /* 0x100fe400078e0a2a */
[----:B------:R-:W-:Y:S01]  /*8ce0*/  IMAD.MOV R3, RZ, RZ, -R3 ;  /* 0x000000ffff037224 */ /* 0x000fe200078e0a03 */
[C---:B------:R-:W-:Y:S01]  /*8cf0*/  ISETP.GT.U32.AND P2, PT, R42.reuse, R155, PT ;  /* 0x0000009b2a00720c */ /* 0x040fe20003f44070 */
[----:B------:R-:W-:Y:S01]  /*8d00*/  @!P6 IMAD.IADD R159, R159, 0x1, -R42 ;  /* 0x000000019f9fe824 */ /* 0x000fe200078e0a2a */
[C---:B------:R-:W-:Y:S01]  /*8d10*/  ISETP.GT.U32.AND P6, PT, R42.reuse, R166, PT ;  /* 0x000000a62a00720c */ /* 0x040fe20003fc4070 */
[C---:B------:R-:W-:Y:S01]  /*8d20*/  IMAD R173, R42.reuse, R3, R173 ;  /* 0x000000032aad7224 */ /* 0x040fe200078e02ad */
[----:B------:R-:W-:Y:S01]  /*8d30*/  ISETP.GT.U32.AND P0, PT, R42, R169, PT ;  /* 0x000000a92a00720c */ /* 0x000fe20003f04070 */
[----:B------:R-:W-:-:S04]  /*8d40*/  IMAD.HI.U32 R3, R2, R13, RZ ;  /* 0x0000000d02037227 */ /* 0x000fc800078e00ff */
[----:B------:R-:W-:Y:S02]  /*8d50*/  IMAD.MOV R3, RZ, RZ, -R3 ;  /* 0x000000ffff037224 */ /* 0x000fe400078e0a03 */
[----:B------:R-:W-:Y:S01]  /*8d60*/  @!P1 IMAD.MOV R148, RZ, RZ, -R148 ;  /* 0x000000ffff949224 */ /* 0x000fe200078e0a94 */
[----:B------:R-:W-:Y:S01]  /*8d70*/  ISETP.GT.U32.AND P1, PT, R42, R159, PT ;  /* 0x0000009f2a00720c */ /* 0x000fe20003f24070 */
[--C-:B------:R-:W-:Y:S01]  /*8d80*/  @!P3 IMAD.IADD R162, R162, 0x1, -R42.reuse ;  /* 0x00000001a2a2b824 */ /* 0x100fe200078e0a2a */
[C---:B------:R-:W-:Y:S01]  /*8d90*/  ISETP.GT.U32.AND P3, PT, R42.reuse, R173, PT ;  /* 0x000000ad2a00720c */ /* 0x040fe20003f64070 */
[----:B------:R-:W-:Y:S02]  /*8da0*/  IMAD R176, R42, R3, R13 ;  /* 0x000000032ab07224 */ /* 0x000fe400078e020d */
[--C-:B------:R-:W-:Y:S01]  /*8db0*/  @!P2 IMAD.IADD R155, R155, 0x1, -R42.reuse ;  /* 0x000000019b9ba824 */ /* 0x100fe200078e0a2a */
[----:B------:R-:W-:Y:S01]  /*8dc0*/  ISETP.GE.AND P2, PT, R10, RZ, PT ;  /* 0x000000ff0a00720c */ /* 0x000fe20003f46270 */
[--C-:B------:R-:W-:Y:S01]  /*8dd0*/  @!P6 IMAD.IADD R166, R166, 0x1, -R42.reuse ;  /* 0x00000001a6a6e824 */ /* 0x100fe200078e0a2a */
[----:B------:R-:W-:Y:S01]  /*8de0*/  ISETP.GE.AND P6, PT, R23, RZ, PT ;  /* 0x000000ff1700720c */ /* 0x000fe20003fc6270 */
[--C-:B------:R-:W-:Y:S01]  /*8df0*/  @!P0 IMAD.IADD R169, R169, 0x1, -R42.reuse ;  /* 0x00000001a9a98824 */ /* 0x100fe200078e0a2a */
[C---:B------:R-:W-:Y:S01]  /*8e00*/  ISETP.GT.U32.AND P0, PT, R42.reuse, R176, PT ;  /* 0x000000b02a00720c */ /* 0x040fe20003f04070 */
[----:B------:R-:W-:Y:S01]  /*8e10*/  @!P4 IMAD.MOV R155, RZ, RZ, -R155 ;  /* 0x000000ffff9bc224 */ /* 0x000fe200078e0a9b */
[----:B------:R-:W-:Y:S01]  /*8e20*/  ISETP.GT.U32.AND P4, PT, R42, R166, PT ;  /* 0x000000a62a00720c */ /* 0x000fe20003f84070 */
[----:B------:R-:W-:Y:S01]  /*8e30*/  @!P1 IMAD.IADD R159, R159, 0x1, -R42 ;  /* 0x000000019f9f9824 */ /* 0x000fe200078e0a2a */
[----:B------:R-:W-:Y:S01]  /*8e40*/  ISETP.GE.AND P1, PT, R27, RZ, PT ;  /* 0x000000ff1b00720c */ /* 0x000fe20003f26270 */
[----:B------:R-:W-:-:S02]  /*8e50*/  VIADD R3, R0, 0x41 ;  /* 0x0000004100037836 */ /* 0x000fc40000000000 */
[----:B------:R-:W-:Y:S02]  /*8e60*/  @!P3 IMAD.IADD R173, R173, 0x1, -R42 ;  /* 0x00000001adadb824 */ /* 0x000fe400078e0a2a */
[----:B------:R-:W-:Y:S01]  /*8e70*/  @!P5 IMAD.MOV R159, RZ, RZ, -R159 ;  /* 0x000000ffff9fd224 */ /* 0x000fe200078e0a9f */
[----:B------:R-:W-:Y:S01]  /*8e80*/  ISETP.GE.AND P5, PT, R8, RZ, PT ;  /* 0x000000ff0800720c */ /* 0x000fe20003fa6270 */
[----:B------:R-:W-:Y:S01]  /*8e90*/  VIADD R8, R0, 0x3f ;  /* 0x0000003f00087836 */ /* 0x000fe20000000000 */
[----:B------:R-:W-:Y:S01]  /*8ea0*/  IABS R13, R3 ;  /* 0x00000003000d7213 */ /* 0x000fe20000000000 */
[----:B------:R-:W-:Y:S01]  /*8eb0*/  @!P2 IMAD.MOV R162, RZ, RZ, -R162 ;  /* 0x000000ffffa2a224 */ /* 0x000fe200078e0aa2 */
[----:B------:R-:W-:Y:S01]  /*8ec0*/  ISETP.GT.U32.AND P2, PT, R42, R173, PT ;  /* 0x000000ad2a00720c */ /* 0x000fe20003f44070 */
[--C-:B------:R-:W-:Y:S01]  /*8ed0*/  @!P0 IMAD.IADD R176, R176, 0x1, -R42.reuse ;  /* 0x00000001b0b08824 */ /* 0x100fe200078e0a2a */
[----:B------:R-:W-:Y:S01]  /*8ee0*/  ISETP.GE.AND P3, PT, R3, RZ, PT ;  /* 0x000000ff0300720c */ /* 0x000fe20003f66270 */
[----:B------:R-:W-:Y:S01]  /*8ef0*/  @!P4 IMAD.IADD R166, R166, 0x1, -R42 ;  /* 0x00000001a6a6c824 */ /* 0x000fe200078e0a2a */
[----:B------:R-:W-:Y:S01]  /*8f00*/  ISETP.GE.AND P4, PT, R4, RZ, PT ;  /* 0x000000ff0400720c */ /* 0x000fe20003f86270 */
[----:B------:R-:W-:Y:S01]  /*8f10*/  VIADD R4, R0, 0x40 ;  /* 0x0000004000047836 */ /* 0x000fe20000000000 */
[----:B------:R-:W-:Y:S01]  /*8f20*/  IABS R187, R8 ;  /* 0x0000000800bb7213 */ /* 0x000fe20000000000 */
[----:B------:R-:W-:Y:S01]  /*8f30*/  IMAD.HI.U32 R3, R2, R13, RZ ;  /* 0x0000000d02037227 */ /* 0x000fe200078e00ff */
[----:B------:R-:W-:-:S02]  /*8f40*/  ISETP.GT.U32.AND P0, PT, R42, R176, PT ;  /* 0x000000b02a00720c */ /* 0x000fc40003f04070 */
[----:B------:R-:W-:Y:S01]  /*8f50*/  IABS R183, R4 ;  /* 0x0000000400b77213 */ /* 0x000fe20000000000 */
[----:B------:R-:W-:Y:S01]  /*8f60*/  @!P6 IMAD.MOV R166, RZ, RZ, -R166 ;  /* 0x000000ffffa6e224 */ /* 0x000fe200078e0aa6 */
[----:B------:R-:W-:Y:S01]  /*8f70*/  ISETP.GE.AND P6, PT, R4, RZ, PT ;  /* 0x000000ff0400720c */ /* 0x000fe20003fc6270 */
        /* <DEDUP_REMOVED lines=10> */
[----:B------:R-:W-:Y:S01]  /*9020*/  VIADD R10, R0, 0x3e ;  /* 0x0000003e000a7836 */ /* 0x000fe20000000000 */
[----:B------:R-:W-:Y:S01]  /*9030*/  ISETP.GT.U32.AND P4, PT, R42, R187, PT ;  /* 0x000000bb2a00720c */ /* 0x000fe20003f84070 */
[----:B------:R-:W-:-:S03]  /*9040*/  IMAD.HI.U32 R3, R2, R183, RZ ;  /* 0x000000b702037227 */ /* 0x000fc600078e00ff */
[----:B------:R-:W-:Y:S01]  /*9050*/  IABS R191, R10 ;  /* 0x0000000a00bf7213 */ /* 0x000fe20000000000 */
[----:B------:R-:W-:Y:S01]  /*9060*/  VIADD R23, R0, 0x3c ;  /* 0x0000003c00177836 */ /* 0x000fe20000000000 */
[----:B------:R-:W-:Y:S01]  /*9070*/  ISETP.GE.AND P2, PT, R10, RZ, PT ;  /* 0x000000ff0a00720c */ /* 0x000fe20003f46270 */
[--C-:B------:R-:W-:Y:S02]  /*9080*/  @!P5 IMAD.IADD R180, R180, 0x1, -R42.reuse ;  /* 0x00000001b4b4d824 */ /* 0x100fe400078e0a2a */
[----:B------:R-:W-:Y:S01]  /*9090*/  @!P1 IMAD.MOV R169, RZ, RZ, -R169 ;  /* 0x000000ffffa99224 */ /* 0x000fe200078e0aa9 */
[----:B------:R-:W-:Y:S01]  /*90a0*/  ISETP.GE.AND P1, PT, R8, RZ, PT ;  /* 0x000000ff0800720c */ /* 0x000fe20003f26270 */
[----:B------:R-:W-:Y:S01]  /*90b0*/  IMAD.MOV R8, RZ, RZ, -R3 ;  /* 0x000000ffff087224 */ /* 0x000fe200078e0a03 */
[----:B------:R-:W-:Y:S01]  /*90c0*/  IABS R13, R23 ;  /* 0x00000017000d7213 */ /* 0x000fe20000000000 */
[----:B------:R-:W-:Y:S01]  /*90d0*/  @!P4 IMAD.IADD R187, R187, 0x1, -R42 ;  /* 0x00000001bbbbc824 */ /* 0x000fe200078e0a2a */
[----:B------:R-:W-:Y:S01]  /*90e0*/  ISETP.GT.U32.AND P5, PT, R42, R180, PT ;  /* 0x000000b42a00720c */ /* 0x000fe20003fa4070 */
[----:B------:R-:W-:-:S03]  /*90f0*/  IMAD.HI.U32 R3, R2, R191, RZ ;  /* 0x000000bf02037227 */ /* 0x000fc600078e00ff */
[C---:B------:R-:W-:Y:S01]  /*9100*/  ISETP.GT.U32.AND P4, PT, R42.reuse, R187, PT ;  /* 0x000000bb2a00720c */ /* 0x040fe20003f84070 */
[----:B------:R-:W-:Y:S02]  /*9110*/  IMAD R183, R42, R8, R183 ;  /* 0x000000082ab77224 */ /* 0x000fe400078e02b7 */
[----:B------:R-:W-:Y:S02]  /*9120*/  IMAD.MOV R3, RZ, RZ, -R3 ;  /* 0x000000ffff037224 */ /* 0x000fe400078e0a03 */
[----:B------:R-:W-:Y:S01]  /*9130*/  IMAD.HI.U32 R4, R2, R13, RZ ;  /* 0x0000000d02047227 */ /* 0x000fe200078e00ff */
[----:B------:R-:W-:-:S03]  /*9140*/  ISETP.GT.U32.AND P0, PT, R42, R183, PT ;  /* 0x000000b72a00720c */ /* 0x000fc60003f04070 */
[----:B------:R-:W-:Y:S02]  /*9150*/  VIADD R10, R0, 0x3d ;  /* 0x0000003d000a7836 */ /* 0x000fe40000000000 */
[----:B------:R-:W-:Y:S02]  /*9160*/  IMAD R191, R42, R3, R191 ;  /* 0x000000032abf7224 */ /* 0x000fe400078e02bf */
[----:B------:R-:W-:Y:S01]  /*9170*/  IMAD.MOV R4, RZ, RZ, -R4 ;  /* 0x000000ffff047224 */ /* 0x000fe200078e0a04 */
[----:B------:R-:W-:Y:S01]  /*9180*/  IABS R195, R10 ;  /* 0x0000000a00c37213 */ /* 0x000fe20000000000 */
[----:B------:R-:W-:Y:S01]  /*9190*/  @!P5 IMAD.IADD R180, R180, 0x1, -R42 ;  /* 0x00000001b4b4d824 */ /* 0x000fe200078e0a2a */
[C---:B------:R-:W-:Y:S01]  /*91a0*/  ISETP.GT.U32.AND P5, PT, R42.reuse, R191, PT ;  /* 0x000000bf2a00720c */ /* 0x040fe20003fa4070 */
[----:B------:R-:W-:Y:S02]  /*91b0*/  IMAD R198, R42, R4, R13 ;  /* 0x000000042ac67224 */ /* 0x000fe400078e020d */
[----:B------:R-:W-:-:S02]  /*91c0*/  VIADD R27, R0, 0x3b ;  /* 0x0000003b001b7836 */ /* 0x000fc40000000000 */
[----:B------:R-:W-:Y:S01]  /*91d0*/  @!P4 IMAD.IADD R187, R187, 0x1, -R42 ;  /* 0x00000001bbbbc824 */ /* 0x000fe200078e0a2a */
[----:B------:R-:W-:Y:S01]  /*91e0*/  ISETP.GT.U32.AND P4, PT, R42, R198, PT ;  /* 0x000000c62a00720c */ /* 0x000fe20003f84070 */
[----:B------:R-:W-:Y:S01]  /*91f0*/  IMAD.HI.U32 R3, R2, R195, RZ ;  /* 0x000000c302037227 */ /* 0x000fe200078e00ff */
[----:B------:R-:W-:-:S03]  /*9200*/  IABS R8, R27 ;  /* 0x0000001b00087213 */ /* 0x000fc60000000000 */
[----:B------:R-:W-:Y:S02]  /*9210*/  @!P0 IMAD.IADD R183, R183, 0x1, -R42 ;  /* 0x00000001b7b78824 */ /* 0x000fe400078e0a2a */
[----:B------:R-:W-:Y:S02]  /*9220*/  IMAD.MOV R3, RZ, RZ, -R3 ;  /* 0x000000ffff037224 */ /* 0x000fe400078e0a03 */
[----:B------:R-:W-:Y:S01]  /*9230*/  IMAD.MOV.U32 R13, RZ, RZ, R8 ;  /* 0x000000ffff0d7224 */ /* 0x000fe200078e0008 */
[----:B------:R-:W-:Y:S01]  /*9240*/  ISETP.GT.U32.AND P0, PT, R42, R183, PT ;  /* 0x000000b72a00720c */ /* 0x000fe20003f04070 */
        /* <DEDUP_REMOVED lines=8> */
[----:B------:R-:W-:Y:S01]  /*92d0*/  @!P3 IMAD.MOV R180, RZ, RZ, -R180 ;  /* 0x000000ffffb4b224 */ /* 0x000fe200078e0ab4 */
[----:B------:R-:W-:Y:S01]  /*92e0*/  ISETP.GT.U32.AND P3, PT, R42, R191, PT ;  /* 0x000000bf2a00720c */ /* 0x000fe20003f64070 */
[----:B------:R-:W-:Y:S02]  /*92f0*/  @!P4 IMAD.IADD R198, R198, 0x1, -R42 ;  /* 0x00000001c6c6c824 */ /* 0x000fe400078e0a2a */
[----:B------:R-:W-:Y:S02]  /*9300*/  IMAD.MOV R3, RZ, RZ, -R3 ;  /* 0x000000ffff037224 */ /* 0x000fe400078e0a03 */
[----:B------:R-:W-:Y:S01]  /*9310*/  IMAD.HI.U32 R4, R2, R15, RZ ;  /* 0x0000000f02047227 */ /* 0x000fe200078e00ff */
[----:B------:R-:W-:-:S03]  /*9320*/  ISETP.GT.U32.AND P4, PT, R42, R198, PT ;  /* 0x000000c62a00720c */ /* 0x000fc60003f84070 */
[----:B------:R-:W-:Y:S02]  /*9330*/  IMAD R202, R42, R3, R13 ;  /* 0x000000032aca7224 */ /* 0x000fe400078e020d */
[----:B------:R-:W-:-:S04]  /*9340*/  IMAD.HI.U32 R3, R2, R17, RZ ;  /* 0x0000001102037227 */ /* 0x000fc800078e00ff */
[----:B------:R-:W-:Y:S01]  /*9350*/  @!P0 IMAD.IADD R183, R183, 0x1, -R42 ;  /* 0x00000001b7b78824 */ /* 0x000fe200078e0a2a */
[C---:B------:R-:W-:Y:S01]  /*9360*/  ISETP.GT.U32.AND P0, PT, R42.reuse, R195, PT ;  /* 0x000000c32a00720c */ /* 0x040fe20003f04070 */
[----:B------:R-:W-:Y:S02]  /*9370*/  IMAD.MOV R4, RZ, RZ, -R4 ;  /* 0x000000ffff047224 */ /* 0x000fe400078e0a04 */
[----:B------:R-:W-:Y:S02]  /*9380*/  IMAD.MOV R3, RZ, RZ, -R3 ;  /* 0x000000ffff037224 */ /* 0x000fe400078e0a03 */
[C---:B------:R-:W-:Y:S02]  /*9390*/  IMAD R206, R42.reuse, R4, R15 ;  /* 0x000000042ace7224 */ /* 0x040fe400078e020f */
[----:B------:R-:W-:Y:S01]  /*93a0*/  @!P3 IMAD.IADD R191, R191, 0x1, -R42 ;  /* 0x00000001bfbfb824 */ /* 0x000fe200078e0a2a */
[C---:B------:R-:W-:Y:S01]  /*93b0*/  ISETP.GT.U32.AND P3, PT, R42.reuse, R202, PT ;  /* 0x000000ca2a00720c */ /* 0x040fe20003f64070 */
[----:B------:R-:W-:-:S02]  /*93c0*/  IMAD R210, R42, R3, R17 ;  /* 0x000000032ad27224 */ /* 0x000fc400078e0211 */
[----:B------:R-:W-:Y:S01]  /*93d0*/  @!P2 IMAD.MOV R191, RZ, RZ, -R191 ;  /* 0x000000ffffbfa224 */ /* 0x000fe200078e0abf */
[----:B------:R-:W-:Y:S01]  /*93e0*/  ISETP.GT.U32.AND P2, PT, R42, R206, PT ;  /* 0x000000ce2a00720c */ /* 0x000fe20003f44070 */
[--C-:B------:R-:W-:Y:S01]  /*93f0*/  @!P4 IMAD.IADD R198, R198, 0x1, -R42.reuse ;  /* 0x00000001c6c6c824 */ /* 0x100fe200078e0a2a */
        /* <DEDUP_REMOVED lines=13> */
[----:B------:R-:W-:Y:S01]  /*94d0*/  ISETP.GT.U32.AND P2, PT, R42, R202, PT ;  /* 0x000000ca2a00720c */ /* 0x000fe20003f44070 */
[----:B------:R-:W-:-:S03]  /*94e0*/  IMAD.HI.U32 R3, R2, R213, RZ ;  /* 0x000000d502037227 */ /* 0x000fc600078e00ff */
[----:B------:R-:W-:Y:S01]  /*94f0*/  ISETP.GT.U32.AND P4, PT, R42, R210, PT ;  /* 0x000000d22a00720c */ /* 0x000fe20003f84070 */
[----:B------:R-:W-:Y:S02]  /*9500*/  IMAD.MOV R4, RZ, RZ, -R3 ;  /* 0x000000ffff047224 */ /* 0x000fe400078e0a03 */
[----:B------:R-:W-:-:S04]  /*9510*/  IMAD.HI.U32 R3, R2, R217, RZ ;  /* 0x000000d902037227 */ /* 0x000fc800078e00ff */
[--C-:B------:R-:W-:Y:S01]  /*9520*/  @!P6 IMAD.IADD R195, R195, 0x1, -R42.reuse ;  /* 0x00000001c3c3e824 */ /* 0x100fe200078e0a2a */
[----:B------:R-:W-:Y:S01]  /*9530*/  ISETP.GE.AND P6, PT, R31, RZ, PT ;  /* 0x000000ff1f00720c */ /* 0x000fe20003fc6270 */
[C---:B------:R-:W-:Y:S02]  /*9540*/  IMAD R213, R42.reuse, R4, R213 ;  /* 0x000000042ad57224 */ /* 0x040fe400078e02d5 */
[----:B------:R-:W-:Y:S02]  /*9550*/  IMAD.MOV R3, RZ, RZ, -R3 ;  /* 0x000000ffff037224 */ /* 0x000fe400078e0a03 */
[----:B------:R-:W-:Y:S01]  /*9560*/  @!P5 IMAD.MOV R195, RZ, RZ, -R195 ;  /* 0x000000ffffc3d224 */ /* 0x000fe200078e0ac3 */
[----:B------:R-:W-:Y:S01]  /*9570*/  ISETP.GT.U32.AND P5, PT, R42, R206, PT ;  /* 0x000000ce2a00720c */ /* 0x000fe20003fa4070 */
[----:B------:R-:W-:Y:S02]  /*9580*/  VIADD R8, R0, 0x36 ;  /* 0x0000003600087836 */ /* 0x000fe40000000000 */
[----:B------:R-:W-:Y:S01]  /*9590*/  @!P2 IMAD.IADD R202, R202, 0x1, -R42 ;  /* 0x00000001cacaa824 */ /* 0x000fe200078e0a2a */
[C---:B------:R-:W-:Y:S01]  /*95a0*/  ISETP.GT.U32.AND P2, PT, R42.reuse, R213, PT ;  /* 0x000000d52a00720c */ /* 0x040fe20003f44070 */
[----:B------:R-:W-:Y:S01]  /*95b0*/  IMAD R217, R42, R3, R217 ;  /* 0x000000032ad97224 */ /* 0x000fe200078e02d9 */
[----:B------:R-:W-:Y:S01]  /*95c0*/  IABS R13, R8 ;  /* 0x00000008000d7213 */ /* 0x000fe20000000000 */
[----:B------:R-:W-:-:S02]  /*95d0*/  VIADD R23, R0, 0x35 ;  /* 0x0000003500177836 */ /* 0x000fc40000000000 */
[--C-:B------:R-:W-:Y:S01]  /*95e0*/  @!P4 IMAD.IADD R210, R210, 0x1, -R42.reuse ;  /* 0x00000001d2d2c824 */ /* 0x100fe200078e0a2a */
[----:B------:R-:W-:Y:S01]  /*95f0*/  ISETP.GT.U32.AND P4, PT, R42, R217, PT ;  /* 0x000000d92a00720c */ /* 0x000fe20003f84070 */
[----:B------:R-:W-:Y:S01]  /*9600*/  @!P1 IMAD.MOV R187, RZ, RZ, -R187 ;  /* 0x000000ffffbb9224 */ /* 0x000fe200078e0abb */
[----:B------:R-:W-:Y:S01]  /*9610*/  ISETP.GE.AND P1, PT, R27, RZ, PT ;  /* 0x000000ff1b00720c */ /* 0x000fe20003f26270 */
[----:B------:R-:W-:Y:S01]  /*9620*/  IMAD.HI.U32 R3, R2, R13, RZ ;  /* 0x0000000d02037227 */ /* 0x000fe200078e00ff */
[----:B------:R-:W-:Y:S02]  /*9630*/  IABS R15, R23 ;  /* 0x00000017000f7213 */ /* 0x000fe40000000000 */
[----:B------:R-:W-:Y:S01]  /*9640*/  IABS R27, R58 ;  /* 0x0000003a001b7213 */ /* 0x000fe20000000000 */
[----:B------:R-:W-:Y:S01]  /*9650*/  @!P5 IMAD.IADD R206, R206, 0x1, -R42 ;  /* 0x00000001ceced824 */ /* 0x000fe200078e0a2a */
[----:B------:R-:W-:Y:S01]  /*9660*/  ISETP.GE.AND P5, PT, R10, RZ, PT ;  /* 0x000000ff0a00720c */ /* 0x000fe20003fa6270 */
[----:B------:R-:W-:-:S04]  /*9670*/  IMAD.HI.U32 R4, R2, R15, RZ ;  /* 0x0000000f02047227 */ /* 0x000fc800078e00ff */
[C---:B------:R-:W-:Y:S02]  /*9680*/  VIADD R10, R0.reuse, 0x34 ;  /* 0x00000034000a7836 */ /* 0x040fe40000000000 */
[----:B------:R-:W-:Y:S02]  /*9690*/  IMAD.MOV R3, RZ, RZ, -R3 ;  /* 0x000000ffff037224 */ /* 0x000fe400078e0a03 */
[----:B------:R-:W-:Y:S01]  /*96a0*/  @!P2 IMAD.IADD R213, R213, 0x1, -R42 ;  /* 0x00000001d5d5a824 */ /* 0x000fe200078e0a2a */
[----:B------:R-:W-:Y:S01]  /*96b0*/  ISETP.GE.AND P2, PT, R17, RZ, PT ;  /* 0x000000ff1100720c */ /* 0x000fe20003f46270 */
[----:B------:R-:W-:Y:S01]  /*96c0*/  IMAD.MOV R4, RZ, RZ, -R4 ;  /* 0x000000ffff047224 */ /* 0x000fe200078e0a04 */
[----:B------:R-:W-:Y:S01]  /*96d0*/  IABS R227, R10 ;  /* 0x0000000a00e37213 */ /* 0x000fe20000000000 */
[----:B------:R-:W-:Y:S02]  /*96e0*/  VIADD R17, R0, 0x33 ;  /* 0x0000003300117836 */ /* 0x000fe40000000000 */
[----:B------:R-:W-:-:S02]  /*96f0*/  IMAD R220, R42, R3, R13 ;  /* 0x000000032adc7224 */ /* 0x000fc400078e020d */
[----:B------:R-:W-:Y:S01]  /*9700*/  @!P4 IMAD.IADD R217, R217, 0x1, -R42 ;  /* 0x00000001d9d9c824 */ /* 0x000fe200078e0a2a */
[----:B------:R-:W-:Y:S01]  /*9710*/  IABS R231, R17 ;  /* 0x0000001100e77213 */ /* 0x000fe20000000000 */
[----:B------:R-:W-:Y:S01]  /*9720*/  @!P0 IMAD.MOV R198, RZ, RZ, -R198 ;  /* 0x000000ffffc68224 */ /* 0x000fe200078e0ac6 */
[C---:B------:R-:W-:Y:S01]  /*9730*/  ISETP.GT.U32.AND P0, PT, R42.reuse, R213, PT ;  /* 0x000000d52a00720c */ /* 0x040fe20003f04070 */
[C---:B------:R-:W-:Y:S01]  /*9740*/  IMAD R224, R42.reuse, R4, R15 ;  /* 0x000000042ae07224 */ /* 0x040fe200078e020f */
[C---:B------:R-:W-:Y:S01]  /*9750*/  ISETP.GT.U32.AND P4, PT, R42.reuse, R217, PT ;  /* 0x000000d92a00720c */ /* 0x040fe20003f84070 */
[----:B------:R-:W-:Y:S01]  /*9760*/  @!P1 IMAD.MOV R202, RZ, RZ, -R202 ;  /* 0x000000ffffca9224 */ /* 0x000fe200078e0aca */
[----:B------:R-:W-:Y:S01]  /*9770*/  ISETP.GT.U32.AND P1, PT, R42, R220, PT ;  /* 0x000000dc2a00720c */ /* 0x000fe20003f24070 */
[----:B------:R-:W-:-:S04]  /*9780*/  IMAD.HI.U32 R3, R2, R227, RZ ;  /* 0x000000e302037227 */ /* 0x000fc800078e00ff */
[----:B------:R-:W-:Y:S01]  /*9790*/  @!P6 IMAD.MOV R206, RZ, RZ, -R206 ;  /* 0x000000ffffcee224 */ /* 0x000fe200078e0ace */
[----:B------:R-:W-:Y:S01]  /*97a0*/  ISETP.GT.U32.AND P6, PT, R42, R224, PT ;  /* 0x000000e02a00720c */ /* 0x000fe20003fc4070 */
[----:B------:R-:W-:-:S04]  /*97b0*/  IMAD.HI.U32 R4, R2, R231, RZ ;  /* 0x000000e702047227 */ /* 0x000fc800078e00ff */
[----:B------:R-:W-:Y:S02]  /*97c0*/  IMAD.MOV R3, RZ, RZ, -R3 ;  /* 0x000000ffff037224 */ /* 0x000fe400078e0a03 */
[----:B------:R-:W-:Y:S01]  /*97d0*/  @!P0 IMAD.IADD R213, R213, 0x1, -R42 ;  /* 0x00000001d5d58824 */ /* 0x000fe200078e0a2a */
[----:B------:R-:W-:Y:S01]  /*97e0*/  ISETP.GE.AND P0, PT, R23, RZ, PT ;  /* 0x000000ff1700720c */ /* 0x000fe20003f06270 */
[----:B------:R-:W-:Y:S02]  /*97f0*/  IMAD.MOV R4, RZ, RZ, -R4 ;  /* 0x000000ffff047224 */ /* 0x000fe400078e0a04 */
[----:B------:R-:W-:Y:S02]  /*9800*/  IMAD R227, R42, R3, R227 ;  /* 0x000000032ae37224 */ /* 0x000fe400078e02e3 */
[--C-:B------:R-:W-:Y:S01]  /*9810*/  @!P4 IMAD.IADD R217, R217, 0x1, -R42.reuse ;  /* 0x00000001d9d9c824 */ /* 0x100fe200078e0a2a */
[----:B------:R-:W-:Y:S01]  /*9820*/  ISETP.GE.AND P4, PT, R10, RZ, PT ;  /* 0x000000ff0a00720c */ /* 0x000fe20003f86270 */
[----:B------:R-:W-:-:S02]  /*9830*/  @!P1 IMAD.IADD R220, R220, 0x1, -R42 ;  /* 0x00000001dcdc9824 */ /* 0x000fc400078e0a2a */
[C---:B------:R-:W-:Y:S02]  /*9840*/  IMAD R231, R42.reuse, R4, R231 ;  /* 0x000000042ae77224 */ /* 0x040fe400078e02e7 */
[----:B------:R-:W-:Y:S01]  /*9850*/  @!P5 IMAD.MOV R213, RZ, RZ, -R213 ;  /* 0x000000ffffd5d224 */ /* 0x000fe200078e0ad5 */
[----:B------:R-:W-:Y:S01]  /*9860*/  ISETP.GT.U32.AND P5, PT, R42, R227, PT ;  /* 0x000000e32a00720c */ /* 0x000fe20003fa4070 */
[----:B------:R-:W-:Y:S01]  /*9870*/  @!P6 IMAD.IADD R224, R224, 0x1, -R42 ;  /* 0x00000001e0e0e824 */ /* 0x000fe200078e0a2a */
[C---:B------:R-:W-:Y:S01]  /*9880*/  ISETP.GT.U32.AND P1, PT, R42.reuse, R220, PT ;  /* 0x000000dc2a00720c */ /* 0x040fe20003f24070 */
[----:B------:R-:W-:Y:S01]  /*9890*/  @!P2 IMAD.MOV R217, RZ, RZ, -R217 ;  /* 0x000000ffffd9a224 */ /* 0x000fe200078e0ad9 */
[----:B------:R-:W-:Y:S01]  /*98a0*/  ISETP.GT.U32.AND P2, PT, R42, R231, PT ;  /* 0x000000e72a00720c */ /* 0x000fe20003f44070 */
[----:B------:R-:W-:Y:S01]  /*98b0*/  @!P3 IMAD.MOV R210, RZ, RZ, -R210 ;  /* 0x000000ffffd2b224 */ /* 0x000fe200078e0ad2 */
[----:B------:R-:W-:Y:S01]  /*98c0*/  ISETP.GE.AND P3, PT, R8, RZ, PT ;  /* 0x000000ff0800720c */ /* 0x000fe20003f66270 */
[----:B------:R-:W-:Y:S01]  /*98d0*/  VIADD R4, R0, 0x32 ;  /* 0x0000003200047836 */ /* 0x000fe20000000000 */
[----:B------:R-:W-:Y:S01]  /*98e0*/  ISETP.GT.U32.AND P6, PT, R42, R224, PT ;  /* 0x000000e02a00720c */ /* 0x000fe20003fc4070 */
[----:B------:R-:W-:-:S02]  /*98f0*/  VIADD R8, R0, 0x31 ;  /* 0x0000003100087836 */ /* 0x000fc40000000000 */
[----:B------:R-:W-:Y:S01]  /*9900*/  VIADD R10, R0, 0x30 ;  /* 0x00000030000a7836 */ /* 0x000fe20000000000 */
[----:B------:R-:W-:Y:S01]  /*9910*/  IABS R13, R4 ;  /* 0x00000004000d7213 */ /* 0x000fe20000000000 */
[--C-:B------:R-:W-:Y:S01]  /*9920*/  @!P5 IMAD.IADD R227, R227, 0x1, -R42.reuse ;  /* 0x00000001e3e3d824 */ /* 0x100fe200078e0a2a */
[----:B------:R-:W-:Y:S01]  /*9930*/  IABS R15, R8 ;  /* 0x00000008000f7213 */ /* 0x000fe20000000000 */
[--C-:B------:R-:W-:Y:S01]  /*9940*/  @!P1 IMAD.IADD R220, R220, 0x1, -R42.reuse ;  /* 0x00000001dcdc9824 */ /* 0x100fe200078e0a2a */
[----:B------:R-:W-:Y:S01]  /*9950*/  IABS R241, R10 ;  /* 0x0000000a00f17213 */ /* 0x000fe20000000000 */
[--C-:B------:R-:W-:Y:S01]  /*9960*/  @!P2 IMAD.IADD R231, R231, 0x1, -R42.reuse ;  /* 0x00000001e7e7a824 */ /* 0x100fe200078e0a2a */
[----:B------:R-:W-:Y:S01]  /*9970*/  ISETP.GT.U32.AND P5, PT, R42, R227, PT ;  /* 0x000000e32a00720c */ /* 0x000fe20003fa4070 */
[----:B------:R-:W-:Y:S01]  /*9980*/  IMAD.HI.U32 R3, R2, R13, RZ ;  /* 0x0000000d02037227 */ /* 0x000fe200078e00ff */
[----:B------:R-:W-:Y:S02]  /*9990*/  ISETP.GE.AND P2, PT, R8, RZ, PT ;  /* 0x000000ff0800720c */ /* 0x000fe40003f46270 */
[----:B------:R-:W-:Y:S01]  /*99a0*/  ISETP.GE.AND P1, PT, R17, RZ, PT ;  /* 0x000000ff1100720c */ /* 0x000fe20003f26270 */
[----:B------:R-:W-:Y:S01]  /*99b0*/  @!P6 IMAD.IADD R224, R224, 0x1, -R42 ;  /* 0x00000001e0e0e824 */ /* 0x000fe200078e0a2a */
[----:B------:R-:W-:Y:S01]  /*99c0*/  ISETP.GE.AND P6, PT, R4, RZ, PT ;  /* 0x000000ff0400720c */ /* 0x000fe20003fc6270 */
[----:B------:R-:W-:Y:S01]  /*99d0*/  @!P3 IMAD.MOV R220, RZ, RZ, -R220 ;  /* 0x000000ffffdcb224 */ /* 0x000fe200078e0adc */
[----:B------:R-:W-:Y:S01]  /*99e0*/  ISETP.GT.U32.AND P3, PT, R42, R231, PT ;  /* 0x000000e72a00720c */ /* 0x000fe20003f64070 */
[----:B------:R-:W-:-:S04]  /*99f0*/  IMAD.HI.U32 R4, R2, R15, RZ ;  /* 0x0000000f02047227 */ /* 0x000fc800078e00ff */
[----:B------:R-:W-:Y:S02]  /*9a00*/  IMAD.MOV R3, RZ, RZ, -R3 ;  /* 0x000000ffff037224 */ /* 0x000fe400078e0a03 */
[----:B------:R-:W-:Y:S02]  /*9a10*/  IMAD.MOV R4, RZ, RZ, -R4 ;  /* 0x000000ffff047224 */ /* 0x000fe400078e0a04 */
[C---:B------:R-:W-:Y:S02]  /*9a20*/  IMAD R234, R42.reuse, R3, R13 ;  /* 0x000000032aea7224 */ /* 0x040fe400078e020d */
[C---:B------:R-:W-:Y:S02]  /*9a30*/  IMAD R238, R42.reuse, R4, R15 ;  /* 0x000000042aee7224 */ /* 0x040fe400078e020f */
[--C-:B------:R-:W-:Y:S01]  /*9a40*/  @!P5 IMAD.IADD R227, R227, 0x1, -R42.reuse ;  /* 0x00000001e3e3d824 */ /* 0x100fe200078e0a2a */
[C---:B------:R-:W-:Y:S01]  /*9a50*/  ISETP.GT.U32.AND P5, PT, R42.reuse, R234, PT ;  /* 0x000000ea2a00720c */ /* 0x040fe20003fa4070 */
[----:B------:R-:W-:Y:S01]  /*9a60*/  @!P3 IMAD.IADD R231, R231, 0x1, -R42 ;  /* 0x00000001e7e7b824 */ /* 0x000fe200078e0a2a */
[----:B------:R-:W-:Y:S01]  /*9a70*/  ISETP.GT.U32.AND P3, PT, R42, R238, PT ;  /* 0x000000ee2a00720c */ /* 0x000fe20003f64070 */
[----:B------:R-:W-:-:S04]  /*9a80*/  IMAD.HI.U32 R3, R2, R241, RZ ;  /* 0x000000f102037227 */ /* 0x000fc800078e00ff */
[C---:B------:R-:W-:Y:S02]  /*9a90*/  VIADD R8, R0.reuse, 0x2f ;  /* 0x0000002f00087836 */ /* 0x040fe40000000000 */
[----:B------:R-:W-:Y:S02]  /*9aa0*/  IMAD.MOV R3, RZ, RZ, -R3 ;  /* 0x000000ffff037224 */ /* 0x000fe400078e0a03 */
[----:B------:R-:W-:Y:S01]  /*9ab0*/  VIADD R15, R0, 0x2e ;  /* 0x0000002e000f7836 */ /* 0x000fe20000000000 */
[----:B------:R-:W-:Y:S01]  /*9ac0*/  IABS R245, R8 ;  /* 0x0000000800f57213 */ /* 0x000fe20000000000 */
[----:B------:R-:W-:Y:S02]  /*9ad0*/  IMAD R241, R42, R3, R241 ;  /* 0x000000032af17224 */ /* 0x000fe400078e02f1 */
[--C-:B------:R-:W-:Y:S01]  /*9ae0*/  @!P5 IMAD.IADD R234, R234, 0x1, -R42.reuse ;  /* 0x00000001eaead824 */ /* 0x100fe200078e0a2a */
[----:B------:R-:W-:Y:S01]  /*9af0*/  IABS R249, R15 ;  /* 0x0000000f00f97213 */ /* 0x000fe20000000000 */
[----:B------:R-:W-:Y:S01]  /*9b00*/  @!P3 IMAD.IADD R238, R238, 0x1, -R42 ;  /* 0x00000001eeeeb824 */ /* 0x000fe200078e0a2a */
[----:B------:R-:W-:Y:S01]  /*9b10*/  ISETP.GT.U32.AND P5, PT, R42, R241, PT ;  /* 0x000000f12a00720c */ /* 0x000fe20003fa4070 */
        /* <DEDUP_REMOVED lines=17> */
[----:B------:R-:W-:Y:S01]  /*9c30*/  @!P1 IMAD.MOV R231, RZ, RZ, -R231 ;  /* 0x000000ffffe79224 */ /* 0x000fe200078e0ae7 */
[----:B------:R-:W-:Y:S01]  /*9c40*/  ISETP.GT.U32.AND P1, PT, R42, R249, PT ;  /* 0x000000f92a00720c */ /* 0x000fe20003f24070 */
[--C-:B------:R-:W-:Y:S02]  /*9c50*/  @!P5 IMAD.IADD R238, R238, 0x1, -R42.reuse ;  /* 0x00000001eeeed824 */ /* 0x100fe400078e0a2a */
[----:B------:R-:W-:Y:S01]  /*9c60*/  @!P3 IMAD.IADD R245, R245, 0x1, -R42 ;  /* 0x00000001f5f5b824 */ /* 0x000fe200078e0a2a */
[----:B------:R-:W-:Y:S01]  /*9c70*/  ISETP.GE.AND P3, PT, R17, RZ, PT ;  /* 0x000000ff1100720c */ /* 0x000fe20003f66270 */
[C---:B------:R-:W-:Y:S02]  /*9c80*/  IMAD R247, R42.reuse, R3, R247 ;  /* 0x000000032af77224 */ /* 0x040fe400078e02f7 */
[----:B------:R-:W-:Y:S01]  /*9c90*/  @!P2 IMAD.MOV R238, RZ, RZ, -R238 ;  /* 0x000000ffffeea224 */ /* 0x000fe200078e0aee */
[----:B------:R-:W-:Y:S01]  /*9ca0*/  ISETP.GT.U32.AND P2, PT, R42, R245, PT ;  /* 0x000000f52a00720c */ /* 0x000fe20003f44070 */
[----:B------:R-:W-:Y:S01]  /*9cb0*/  IMAD.HI.U32 R3, R2, R13, RZ ;  /* 0x0000000d02037227 */ /* 0x000fe200078e00ff */
[----:B------:R-:W-:-:S03]  /*9cc0*/  ISETP.GT.U32.AND P5, PT, R42, R247, PT ;  /* 0x000000f72a00720c */ /* 0x000fc60003fa4070 */
[----:B------:R-:W-:Y:S02]  /*9cd0*/  IMAD.MOV R3, RZ, RZ, -R3 ;  /* 0x000000ffff037224 */ /* 0x000fe400078e0a03 */
[--C-:B------:R-:W-:Y:S02]  /*9ce0*/  @!P1 IMAD.IADD R249, R249, 0x1, -R42.reuse ;  /* 0x00000001f9f99824 */ /* 0x100fe400078e0a2a */
[C---:B------:R-:W-:Y:S02]  /*9cf0*/  IMAD R4, R42.reuse, R3, R13 ;  /* 0x000000032a047224 */ /* 0x040fe400078e020d */
[----:B------:R-:W-:Y:S01]  /*9d00*/  @!P4 IMAD.MOV R227, RZ, RZ, -R227 ;  /* 0x000000ffffe3c224 */ /* 0x000fe200078e0ae3 */
[C---:B------:R-:W-:Y:S01]  /*9d10*/  ISETP.GT.U32.AND P4, PT, R42.reuse, R241, PT ;  /* 0x000000f12a00720c */ /* 0x040fe20003f84070 */
[--C-:B------:R-:W-:Y:S01]  /*9d20*/  @!P2 IMAD.IADD R245, R245, 0x1, -R42.reuse ;  /* 0x00000001f5f5a824 */ /* 0x100fe200078e0a2a */
[C---:B------:R-:W-:Y:S01]  /*9d30*/  ISETP.GT.U32.AND P1, PT, R42.reuse, R249, PT ;  /* 0x000000f92a00720c */ /* 0x040fe20003f24070 */
[----:B------:R-:W-:Y:S01]  /*9d40*/  @!P5 IMAD.IADD R247, R247, 0x1, -R42 ;  /* 0x00000001f7f7d824 */ /* 0x000fe200078e0a2a */
[----:B------:R-:W-:Y:S01]  /*9d50*/  ISETP.GT.U32.AND P2, PT, R42, R4, PT ;  /* 0x000000042a00720c */ /* 0x000fe20003f44070 */
[----:B------:R-:W-:-:S02]  /*9d60*/  VIADD R3, R0, 0x2b ;  /* 0x0000002b00037836 */ /* 0x000fc40000000000 */
[----:B------:R-:W-:Y:S01]  /*9d70*/  @!P0 IMAD.MOV R224, RZ, RZ, -R224 ;  /* 0x000000ffffe08224 */ /* 0x000fe200078e0ae0 */
[----:B------:R-:W-:Y:S01]  /*9d80*/  ISETP.GE.AND P0, PT, R10, RZ, PT ;  /* 0x000000ff0a00720c */ /* 0x000fe20003f06270 */
[----:B------:R-:W-:Y:S01]  /*9d90*/  VIADD R10, R0, 0x2a ;  /* 0x0000002a000a7836 */ /* 0x000fe20000000000 */
[----:B------:R-:W-:Y:S01]  /*9da0*/  ISETP.GT.U32.AND P5, PT, R42, R247, PT ;  /* 0x000000f72a00720c */ /* 0x000fe20003fa4070 */
[----:B------:R-:W-:Y:S01]  /*9db0*/  @!P6 IMAD.MOV R234, RZ, RZ, -R234 ;  /* 0x000000ffffeae224 */ /* 0x000fe200078e0aea */
        /* <DEDUP_REMOVED lines=8> */
[----:B------:R-:W-:-:S02]  /*9e40*/  ISETP.GE.AND P6, PT, R8, RZ, PT ;  /* 0x000000ff0800720c */ /* 0x000fc40003fc6270 */
[----:B------:R-:W-:Y:S01]  /*9e50*/  ISETP.GT.U32.AND P2, PT, R42, R4, PT ;  /* 0x000000042a00720c */ /* 0x000fe20003f44070 */
[----:B------:R-:W-:-:S04]  /*9e60*/  IMAD.HI.U32 R8, R2, R15, RZ ;  /* 0x0000000f02087227 */ /* 0x000fc800078e00ff */
[----:B------:R-:W-:Y:S02]  /*9e70*/  IMAD.MOV R3, RZ, RZ, -R3 ;  /* 0x000000ffff037224 */ /* 0x000fe400078e0a03 */
[----:B------:R-:W-:Y:S01]  /*9e80*/  @!P5 IMAD.IADD R247, R247, 0x1, -R42 ;  /* 0x00000001f7f7d824 */ /* 0x000fe200078e0a2a */
[----:B------:R-:W-:Y:S01]  /*9e90*/  ISETP.GE.AND P5, PT, R10, RZ, PT ;  /* 0x000000ff0a00720c */ /* 0x000fe20003fa6270 */
[----:B------:R-:W-:Y:S02]  /*9ea0*/  IMAD.MOV R8, RZ, RZ, -R8 ;  /* 0x000000ffff087224 */ /* 0x000fe400078e0a08 */
[----:B------:R-:W-:Y:S02]  /*9eb0*/  IMAD R10, R42, R3, R13 ;  /* 0x000000032a0a7224 */ /* 0x000fe400078e020d */
[----:B------:R-:W-:Y:S01]  /*9ec0*/  @!P0 IMAD.MOV R241, RZ, RZ, -R241 ;  /* 0x000000fffff18224 */ /* 0x000fe200078e0af1 */
[----:B------:R-:W-:Y:S01]  /*9ed0*/  ISETP.GE.AND P0, PT, R23, RZ, PT ;  /* 0x000000ff1700720c */ /* 0x000fe20003f06270 */
[----:B------:R-:W-:-:S02]  /*9ee0*/  VIADD R23, R0, 0x29 ;  /* 0x0000002900177836 */ /* 0x000fc40000000000 */
[C---:B------:R-:W-:Y:S02]  /*9ef0*/  IMAD R13, R42.reuse, R8, R15 ;  /* 0x000000082a0d7224 */ /* 0x040fe400078e020f */
[----:B------:R-:W-:Y:S01]  /*9f00*/  @!P4 IMAD.MOV R249, RZ, RZ, -R249 ;  /* 0x000000fffff9c224 */ /* 0x000fe200078e0af9 */
[----:B------:R-:W-:Y:S01]  /*9f10*/  ISETP.GT.U32.AND P4, PT, R42, R10, PT ;  /* 0x0000000a2a00720c */ /* 0x000fe20003f84070 */
[----:B------:R-:W-:Y:S01]  /*9f20*/  @!P2 IMAD.IADD R4, R4, 0x1, -R42 ;  /* 0x000000010404a824 */ /* 0x000fe200078e0a2a */
[----:B------:R-:W-:Y:S01]  /*9f30*/  IABS R17, R23 ;  /* 0x0000001700117213 */ /* 0x000fe20000000000 */
[----:B------:R-:W-:Y:S01]  /*9f40*/  VIADD R8, R0, 0x28 ;  /* 0x0000002800087836 */ /* 0x000fe20000000000 */
[----:B------:R-:W-:Y:S01]  /*9f50*/  ISETP.GT.U32.AND P2, PT, R42, R13, PT ;  /* 0x0000000d2a00720c */ /* 0x000fe20003f44070 */
[----:B------:R-:W-:Y:S01]  /*9f60*/  @!P6 IMAD.MOV R245, RZ, RZ, -R245 ;  /* 0x000000fffff5e224 */ /* 0x000fe200078e0af5 */
[----:B------:R-:W-:Y:S01]  /*9f70*/  ISETP.GE.AND P6, PT, R23, RZ, PT ;  /* 0x000000ff1700720c */ /* 0x000fe20003fc6270 */
[----:B------:R-:W-:Y:S01]  /*9f80*/  IMAD.HI.U32 R3, R2, R17, RZ ;  /* 0x0000001102037227 */ /* 0x000fe200078e00ff */
[----:B------:R-:W-:-:S03]  /*9f90*/  IABS R23, R8 ;  /* 0x0000000800177213 */ /* 0x000fc60000000000 */
[----:B------:R-:W-:Y:S02]  /*9fa0*/  IMAD.MOV R3, RZ, RZ, -R3 ;  /* 0x000000ffff037224 */ /* 0x000fe400078e0a03 */
[----:B------:R-:W-:Y:S02]  /*9fb0*/  VIADD R46, R0, 0x27 ;  /* 0x00000027002e7836 */ /* 0x000fe40000000000 */
[--C-:B------:R-:W-:Y:S02]  /*9fc0*/  @!P4 IMAD.IADD R10, R10, 0x1, -R42.reuse ;  /* 0x000000010a0ac824 */ /* 0x100fe400078e0a2a */
[----:B------:R-:W-:Y:S01]  /*9fd0*/  IMAD R17, R42, R3, R17 ;  /* 0x000000032a117224 */ /* 0x000fe200078e0211 */
[----:B------:R-:W-:Y:S01]  /*9fe0*/  IABS R31, R46 ;  /* 0x0000002e001f7213 */ /* 0x000fe20000000000 */
[----:B------:R-:W-:Y:S02]  /*9ff0*/  VIADD R54, R0, 0x26 ;  /* 0x0000002600367836 */ /* 0x000fe40000000000 */
[----:B------:R-:W-:Y:S01]  /*a000*/  @!P2 IMAD.IADD R13, R13, 0x1, -R42 ;  /* 0x000000010d0da824 */ /* 0x000fe200078e0a2a */
[----:B------:R-:W-:Y:S01]  /*a010*/  ISETP.GT.U32.AND P2, PT, R42, R10, PT ;  /* 0x0000000a2a00720c */ /* 0x000fe20003f44070 */
[----:B------:R-:W-:Y:S01]  /*a020*/  IMAD.HI.U32 R3, R2, R23, RZ ;  /* 0x0000001702037227 */ /* 0x000fe200078e00ff */
[----:B------:R-:W-:-:S02]  /*a030*/  ISETP.GT.U32.AND P4, PT, R42, R17, PT ;  /* 0x000000112a00720c */ /* 0x000fc40003f84070 */
[----:B------:R-:W-:Y:S01]  /*a040*/  IABS R15, R54 ;  /* 0x00000036000f7213 */ /* 0x000fe20000000000 */
[----:B------:R-:W-:Y:S01]  /*a050*/  @!P3 IMAD.MOV R247, RZ, RZ, -R247 ;  /* 0x000000fffff7b224 */ /* 0x000fe200078e0af7 */
[----:B------:R-:W-:Y:S01]  /*a060*/  ISETP.GE.AND P3, PT, R8, RZ, PT ;  /* 0x000000ff0800720c */ /* 0x000fe20003f66270 */
[----:B------:R-:W-:Y:S02]  /*a070*/  IMAD.MOV R8, RZ, RZ, -R3 ;  /* 0x000000ffff087224 */ /* 0x000fe400078e0a03 */
[----:B------:R-:W-:-:S04]  /*a080*/  IMAD.HI.U32 R3, R2, R31, RZ ;  /* 0x0000001f02037227 */ /* 0x000fc800078e00ff */
[----:B------:R-:W-:Y:S01]  /*a090*/  @!P0 IMAD.MOV R4, RZ, RZ, -R4 ;  /* 0x000000ffff048224 */ /* 0x000fe200078e0a04 */
[C---:B------:R-:W-:Y:S01]  /*a0a0*/  ISETP.GT.U32.AND P0, PT, R42.reuse, R13, PT ;  /* 0x0000000d2a00720c */ /* 0x040fe20003f04070 */
[----:B------:R-:W-:Y:S02]  /*a0b0*/  IMAD R23, R42, R8, R23 ;  /* 0x000000082a177224 */ /* 0x000fe400078e0217 */
[----:B------:R-:W-:-:S04]  /*a0c0*/  IMAD.HI.U32 R8, R2, R15, RZ ;  /* 0x0000000f02087227 */ /* 0x000fc800078e00ff */
[----:B------:R-:W-:Y:S02]  /*a0d0*/  IMAD.MOV R3, RZ, RZ, -R3 ;  /* 0x000000ffff037224 */ /* 0x000fe400078e0a03 */
[----:B------:R-:W-:Y:S02]  /*a0e0*/  IMAD.MOV R8, RZ, RZ, -R8 ;  /* 0x000000ffff087224 */ /* 0x000fe400078e0a08 */
[--C-:B------:R-:W-:Y:S01]  /*a0f0*/  @!P2 IMAD.IADD R10, R10, 0x1, -R42.reuse ;  /* 0x000000010a0aa824 */ /* 0x100fe200078e0a2a */
[C---:B------:R-:W-:Y:S01]  /*a100*/  ISETP.GT.U32.AND P2, PT, R42.reuse, R23, PT ;  /* 0x000000172a00720c */ /* 0x040fe20003f44070 */
[C---:B------:R-:W-:Y:S02]  /*a110*/  IMAD R31, R42.reuse, R3, R31 ;  /* 0x000000032a1f7224 */ /* 0x040fe400078e021f */
[----:B------:R-:W-:Y:S02]  /*a120*/  @!P4 IMAD.IADD R17, R17, 0x1, -R42 ;  /* 0x000000011111c824 */ /* 0x000fe400078e0a2a */
[----:B------:R-:W-:-:S02]  /*a130*/  IMAD R38, R42, R8, R15 ;  /* 0x000000082a267224 */ /* 0x000fc400078e020f */
[----:B------:R-:W-:Y:S01]  /*a140*/  @!P1 IMAD.MOV R10, RZ, RZ, -R10 ;  /* 0x000000ffff0a9224 */ /* 0x000fe200078e0a0a */
[C---:B------:R-:W-:Y:S01]  /*a150*/  ISETP.GT.U32.AND P1, PT, R42.reuse, R31, PT ;  /* 0x0000001f2a00720c */ /* 0x040fe20003f24070 */
[----:B------:R-:W-:Y:S01]  /*a160*/  @!P0 IMAD.IADD R13, R13, 0x1, -R42 ;  /* 0x000000010d0d8824 */ /* 0x000fe200078e0a2a */
[----:B------:R-:W-:Y:S01]  /*a170*/  ISETP.GT.U32.AND P4, PT, R42, R17, PT ;  /* 0x000000112a00720c */ /* 0x000fe20003f84070 */
[----:B------:R-:W-:Y:S01]  /*a180*/  VIADD R8, R0, 0x24 ;  /* 0x0000002400087836 */ /* 0x000fe20000000000 */
[----:B------:R-:W-:Y:S01]  /*a190*/  ISETP.GT.U32.AND P0, PT, R42, R38, PT ;  /* 0x000000262a00720c */ /* 0x000fe20003f04070 */
[----:B------:R-:W-:-:S03]  /*a1a0*/  IMAD.HI.U32 R3, R2, R27, RZ ;  /* 0x0000001b02037227 */ /* 0x000fc600078e00ff */
[----:B------:R-:W-:Y:S01]  /*a1b0*/  IABS R15, R8 ;  /* 0x00000008000f7213 */ /* 0x000fe20000000000 */
[----:B------:R-:W-:Y:S02]  /*a1c0*/  IMAD.MOV R3, RZ, RZ, -R3 ;  /* 0x000000ffff037224 */ /* 0x000fe400078e0a03 */
[--C-:B------:R-:W-:Y:S01]  /*a1d0*/  @!P2 IMAD.IADD R23, R23, 0x1, -R42.reuse ;  /* 0x000000011717a824 */ /* 0x100fe200078e0a2a */
[----:B------:R-:W-:Y:S01]  /*a1e0*/  ISETP.GE.AND P2, PT, R54, RZ, PT ;  /* 0x000000ff3600720c */ /* 0x000fe20003f46270 */
[--C-:B------:R-:W-:Y:S02]  /*a1f0*/  @!P1 IMAD.IADD R31, R31, 0x1, -R42.reuse ;  /* 0x000000011f1f9824 */ /* 0x100fe400078e0a2a */
[--C-:B------:R-:W-:Y:S01]  /*a200*/  @!P4 IMAD.IADD R17, R17, 0x1, -R42.reuse ;  /* 0x000000011111c824 */ /* 0x100fe200078e0a2a */
[----:B------:R-:W-:Y:S01]  /*a210*/  ISETP.GE.AND P4, PT, R46, RZ, PT ;  /* 0x000000ff2e00720c */ /* 0x000fe20003f86270 */
[----:B------:R-:W-:Y:S01]  /*a220*/  @!P0 IMAD.IADD R38, R38, 0x1, -R42 ;  /* 0x0000000126268824 */ /* 0x000fe200078e0a2a */
[C---:B------:R-:W-:Y:S01]  /*a230*/  ISETP.GT.U32.AND P0, PT, R42.reuse, R31, PT ;  /* 0x0000001f2a00720c */ /* 0x040fe20003f04070 */
[----:B------:R-:W-:Y:S01]  /*a240*/  IMAD R46, R42, R3, R27 ;  /* 0x000000032a2e7224 */ /* 0x000fe200078e021b */
[----:B------:R-:W-:Y:S01]  /*a250*/  IABS R27, R73 ;  /* 0x00000049001b7213 */ /* 0x000fe20000000000 */
[----:B------:R-:W-:Y:S01]  /*a260*/  IMAD.HI.U32 R3, R2, R15, RZ ;  /* 0x0000000f02037227 */ /* 0x000fe200078e00ff */
[----:B------:R-:W-:-:S03]  /*a270*/  ISETP.GT.U32.AND P1, PT, R42, R23, PT ;  /* 0x000000172a00720c */ /* 0x000fc60003f24070 */
[----:B------:R-:W-:Y:S02]  /*a280*/  IMAD.MOV R3, RZ, RZ, -R3 ;  /* 0x000000ffff037224 */ /* 0x000fe400078e0a03 */
[----:B------:R-:W-:Y:S01]  /*a290*/  @!P6 IMAD.MOV R17, RZ, RZ, -R17 ;  /* 0x000000ffff11e224 */ /* 0x000fe200078e0a11 */
[C---:B------:R-:W-:Y:S01]  /*a2a0*/  ISETP.GT.U32.AND P6, PT, R42.reuse, R46, PT ;  /* 0x0000002e2a00720c */ /* 0x040fe20003fc4070 */
[----:B------:R-:W-:Y:S02]  /*a2b0*/  IMAD R54, R42, R3, R15 ;  /* 0x000000032a367224 */ /* 0x000fe400078e020f */
[----:B------:R-:W-:Y:S02]  /*a2c0*/  @!P0 IMAD.IADD R31, R31, 0x1, -R42 ;  /* 0x000000011f1f8824 */ /* 0x000fe400078e0a2a */
[----:B------:R-:W-:Y:S01]  /*a2d0*/  IMAD.HI.U32 R3, R2, R27, RZ ;  /* 0x0000001b02037227 */ /* 0x000fe200078e00ff */
[----:B------:R-:W-:-:S03]  /*a2e0*/  ISETP.GT.U32.AND P0, PT, R42, R54, PT ;  /* 0x000000362a00720c */ /* 0x000fc60003f04070 */
[----:B------:R-:W-:Y:S02]  /*a2f0*/  IMAD.MOV R62, RZ, RZ, -R3 ;  /* 0x000000ffff3e7224 */ /* 0x000fe400078e0a03 */
[----:B------:R-:W-:Y:S01]  /*a300*/  @!P5 IMAD.MOV R13, RZ, RZ, -R13 ;  /* 0x000000ffff0dd224 */ /* 0x000fe200078e0a0d */
[C---:B------:R-:W-:Y:S01]  /*a310*/  ISETP.GT.U32.AND P5, PT, R42.reuse, R38, PT ;  /* 0x000000262a00720c */ /* 0x040fe20003fa4070 */
[----:B------:R-:W-:Y:S02]  /*a320*/  IMAD R62, R42, R62, R27 ;  /* 0x0000003e2a3e7224 */ /* 0x000fe400078e021b */
[----:B------:R-:W-:Y:S02]  /*a330*/  @!P4 IMAD.MOV R31, RZ, RZ, -R31 ;  /* 0x000000ffff1fc224 */ /* 0x000fe400078e0a1f */
[----:B------:R-:W-:Y:S01]  /*a340*/  IMAD.HI.U32 R3, R2, R69, RZ ;  /* 0x0000004502037227 */ /* 0x000fe200078e00ff */
[----:B------:R-:W-:-:S03]  /*a350*/  ISETP.GT.U32.AND P4, PT, R42, R62, PT ;  /* 0x0000003e2a00720c */ /* 0x000fc60003f84070 */
[--C-:B------:R-:W-:Y:S02]  /*a360*/  @!P0 IMAD.IADD R54, R54, 0x1, -R42.reuse ;  /* 0x0000000136368824 */ /* 0x100fe400078e0a2a */
[--C-:B------:R-:W-:Y:S02]  /*a370*/  @!P6 IMAD.IADD R46, R46, 0x1, -R42.reuse ;  /* 0x000000012e2ee824 */ /* 0x100fe400078e0a2a */
[----:B------:R-:W-:Y:S01]  /*a380*/  IMAD.MOV R3, RZ, RZ, -R3 ;  /* 0x000000ffff037224 */ /* 0x000fe200078e0a03 */
[----:B------:R-:W-:Y:S01]  /*a390*/  ISETP.GT.U32.AND P0, PT, R42, R54, PT ;  /* 0x000000362a00720c */ /* 0x000fe20003f04070 */
[----:B------:R-:W-:Y:S01]  /*a3a0*/  @!P5 IMAD.IADD R38, R38, 0x1, -R42 ;  /* 0x000000012626d824 */ /* 0x000fe200078e0a2a */
[C---:B------:R-:W-:Y:S01]  /*a3b0*/  ISETP.GT.U32.AND P6, PT, R42.reuse, R46, PT ;  /* 0x0000002e2a00720c */ /* 0x040fe20003fc4070 */
[----:B------:R-:W-:Y:S01]  /*a3c0*/  IMAD R69, R42, R3, R69 ;  /* 0x000000032a457224 */ /* 0x000fe200078e0245 */
[----:B------:R-:W-:Y:S01]  /*a3d0*/  ISETP.GE.AND P5, PT, R8, RZ, PT ;  /* 0x000000ff0800720c */ /* 0x000fe20003fa6270 */
[----:B------:R-:W-:-:S02]  /*a3e0*/  VIADD R8, R0, 0x21 ;  /* 0x0000002100087836 */ /* 0x000fc40000000000 */
[--C-:B------:R-:W-:Y:S02]  /*a3f0*/  @!P4 IMAD.IADD R62, R62, 0x1, -R42.reuse ;  /* 0x000000013e3ec824 */ /* 0x100fe400078e0a2a */
[--C-:B------:R-:W-:Y:S01]  /*a400*/  @!P1 IMAD.IADD R23, R23, 0x1, -R42.reuse ;  /* 0x0000000117179824 */ /* 0x100fe200078e0a2a */
[----:B------:R-:W-:Y:S01]  /*a410*/  IABS R77, R8 ;  /* 0x00000008004d7213 */ /* 0x000fe20000000000 */
[----:B------:R-:W-:Y:S01]  /*a420*/  VIADD R15, R0, 0x1f ;  /* 0x0000001f000f7836 */ /* 0x000fe20000000000 */
[----:B------:R-:W-:Y:S01]  /*a430*/  ISETP.GT.U32.AND P4, PT, R42, R62, PT ;  /* 0x0000003e2a00720c */ /* 0x000fe20003f84070 */
[--C-:B------:R-:W-:Y:S01]  /*a440*/  @!P0 IMAD.IADD R54, R54, 0x1, -R42.reuse ;  /* 0x0000000136368824 */ /* 0x100fe200078e0a2a */
[----:B------:R-:W-:Y:S01]  /*a450*/  ISETP.GT.U32.AND P0, PT, R42, R69, PT ;  /* 0x000000452a00720c */ /* 0x000fe20003f04070 */
[----:B------:R-:W-:Y:S01]  /*a460*/  @!P3 IMAD.MOV R23, RZ, RZ, -R23 ;  /* 0x000000ffff17b224 */ /* 0x000fe200078e0a17 */
[----:B------:R-:W-:Y:S01]  /*a470*/  ISETP.GE.AND P3, PT, R73, RZ, PT ;  /* 0x000000ff4900720c */ /* 0x000fe20003f66270 */
[----:B------:R-:W-:Y:S01]  /*a480*/  @!P6 IMAD.IADD R46, R46, 0x1, -R42 ;  /* 0x000000012e2ee824 */ /* 0x000fe200078e0a2a */
[----:B------:R-:W-:Y:S01]  /*a490*/  ISETP.GE.AND P6, PT, R8, RZ, PT ;  /* 0x000000ff0800720c */ /* 0x000fe20003fc6270 */
[----:B------:R-:W-:Y:S01]  /*a4a0*/  IMAD.HI.U32 R3, R2, R77, RZ ;  /* 0x0000004d02037227 */ /* 0x000fe200078e00ff */
[----:B------:R-:W-:-:S02]  /*a4b0*/  ISETP.GE.AND P1, PT, R58, RZ, PT ;  /* 0x000000ff3a00720c */ /* 0x000fc40003f26270 */
[----:B------:R-:W-:Y:S01]  /*a4c0*/  IABS R27, R15 ;  /* 0x0000000f001b7213 */ /* 0x000fe20000000000 */
[----:B------:R-:W-:Y:S02]  /*a4d0*/  VIADD R8, R0, 0x20 ;  /* 0x0000002000087836 */ /* 0x000fe40000000000 */
[----:B------:R-:W-:Y:S02]  /*a4e0*/  IMAD.MOV R3, RZ, RZ, -R3 ;  /* 0x000000ffff037224 */ /* 0x000fe400078e0a03 */
[--C-:B------:R-:W-:Y:S01]  /*a4f0*/  @!P0 IMAD.IADD R69, R69, 0x1, -R42.reuse ;  /* 0x0000000145458824 */ /* 0x100fe200078e0a2a */
[----:B------:R-:W-:Y:S01]  /*a500*/  IABS R85, R8 ;  /* 0x0000000800557213 */ /* 0x000fe20000000000 */
[----:B------:R-:W-:Y:S02]  /*a510*/  IMAD R77, R42, R3, R77 ;  /* 0x000000032a4d7224 */ /* 0x000fe400078e024d */
[----:B------:R-:W-:Y:S01]  /*a520*/  @!P4 IMAD.IADD R62, R62, 0x1, -R42 ;  /* 0x000000013e3ec824 */ /* 0x000fe200078e0a2a */
[----:B------:R-:W-:Y:S01]  /*a530*/  ISETP.GT.U32.AND P0, PT, R42, R69, PT ;  /* 0x000000452a00720c */ /* 0x000fe20003f04070 */
[----:B------:R-:W-:-:S04]  /*a540*/  IMAD.HI.U32 R3, R2, R85, RZ ;  /* 0x0000005502037227 */ /* 0x000fc800078e00ff */
[----:B------:R-:W-:Y:S01]  /*a550*/  @!P3 IMAD.MOV R62, RZ, RZ, -R62 ;  /* 0x000000ffff3eb224 */ /* 0x000fe200078e0a3e */
[C---:B------:R-:W-:Y:S01]  /*a560*/  ISETP.GT.U32.AND P3, PT, R42.reuse, R77, PT ;  /* 0x0000004d2a00720c */ /* 0x040fe20003f64070 */
[----:B------:R-:W-:Y:S02]  /*a570*/  IMAD.MOV R3, RZ, RZ, -R3 ;  /* 0x000000ffff037224 */ /* 0x000fe400078e0a03 */
[----:B------:R-:W-:Y:S01]  /*a580*/  @!P5 IMAD.MOV R54, RZ, RZ, -R54 ;  /* 0x000000ffff36d224 */ /* 0x000fe200078e0a36 */
[----:B------:R-:W-:Y:S01]  /*a590*/  ISETP.GE.AND P5, PT, R15, RZ, PT ;  /* 0x000000ff0f00720c */ /* 0x000fe20003fa6270 */
[----:B------:R-:W-:Y:S02]  /*a5a0*/  IMAD R85, R42, R3, R85 ;  /* 0x000000032a557224 */ /* 0x000fe400078e0255 */
[----:B------:R-:W-:Y:S02]  /*a5b0*/  VIADD R15, R0, 0x1e ;  /* 0x0000001e000f7836 */ /* 0x000fe40000000000 */
[----:B------:R-:W-:Y:S01]  /*a5c0*/  @!P2 IMAD.MOV R38, RZ, RZ, -R38 ;  /* 0x000000ffff26a224 */ /* 0x000fe200078e0a26 */
[----:B------:R-:W-:Y:S01]  /*a5d0*/  ISETP.GE.AND P2, PT, R81, RZ, PT ;  /* 0x000000ff5100720c */ /* 0x000fe20003f46270 */
[----:B------:R-:W-:Y:S01]  /*a5e0*/  @!P1 IMAD.MOV R46, RZ, RZ, -R46 ;  /* 0x000000ffff2e9224 */ /* 0x000fe200078e0a2e */
[----:B------:R-:W-:Y:S01]  /*a5f0*/  ISETP.GE.AND P1, PT, R8, RZ, PT ;  /* 0x000000ff0800720c */ /* 0x000fe20003f26270 */
[----:B------:R-:W-:Y:S01]  /*a600*/  @!P0 IMAD.IADD R69, R69, 0x1, -R42 ;  /* 0x0000000145458824 */ /* 0x000fe200078e0a2a */
[----:B------:R-:W-:Y:S01]  /*a610*/  ISETP.GT.U32.AND P0, PT, R42, R85, PT ;  /* 0x000000552a00720c */ /* 0x000fe20003f04070 */
[----:B------:R-:W-:Y:S01]  /*a620*/  IMAD.HI.U32 R8, R2, R27, RZ ;  /* 0x0000001b02087227 */ /* 0x000fe200078e00ff */
[----:B------:R-:W-:-:S02]  /*a630*/  IABS R99, R15 ;  /* 0x0000000f00637213 */ /* 0x000fc40000000000 */
[----:B------:R-:W-:Y:S01]  /*a640*/  ISETP.GE.AND P4, PT, R15, RZ, PT ;  /* 0x000000ff0f00720c */ /* 0x000fe20003f86270 */
[----:B------:R-:W-:Y:S02]  /*a650*/  @!P3 IMAD.IADD R77, R77, 0x1, -R42 ;  /* 0x000000014d4db824 */ /* 0x000fe400078e0a2a */
[----:B------:R-:W-:Y:S02]  /*a660*/  IMAD.MOV R8, RZ, RZ, -R8 ;  /* 0x000000ffff087224 */ /* 0x000fe400078e0a08 */
[----:B------:R-:W-:Y:S01]  /*a670*/  IMAD.HI.U32 R3, R2, R99, RZ ;  /* 0x0000006302037227 */ /* 0x000fe200078e00ff */
[----:B------:R-:W-:-:S03]  /*a680*/  ISETP.GT.U32.AND P3, PT, R42, R77, PT ;  /* 0x0000004d2a00720c */ /* 0x000fc60003f64070 */
[----:B------:R-:W-:Y:S02]  /*a690*/  IMAD R92, R42, R8, R27 ;  /* 0x000000082a5c7224 */ /* 0x000fe400078e021b */
[----:B------:R-:W-:Y:S02]  /*a6a0*/  VIADD R81, R0, 0x1d ;  /* 0x0000001d00517836 */ /* 0x000fe40000000000 */
[----:B------:R-:W-:Y:S02]  /*a6b0*/  IMAD.MOV R3, RZ, RZ, -R3 ;  /* 0x000000ffff037224 */ /* 0x000fe400078e0a03 */
[----:B------:R-:W-:Y:S01]  /*a6c0*/  @!P2 IMAD.MOV R69, RZ, RZ, -R69 ;  /* 0x000000ffff45a224 */ /* 0x000fe200078e0a45 */
[----:B------:R-:W-:Y:S01]  /*a6d0*/  IABS R15, R81 ;  /* 0x00000051000f7213 */ /* 0x000fe20000000000 */
        /* <DEDUP_REMOVED lines=8> */
[----:B------:R-:W-:Y:S02]  /*a760*/  VIADD R27, R0, 0x1b ;  /* 0x0000001b001b7836 */ /* 0x000fe40000000000 */
[----:B------:R-:W-:Y:S02]  /*a770*/  @!P2 IMAD.IADD R92, R92, 0x1, -R42 ;  /* 0x000000015c5ca824 */ /* 0x000fe400078e0a2a */
[----:B------:R-:W-:Y:S01]  /*a780*/  IMAD R106, R42, R106, R15 ;  /* 0x0000006a2a6a7224 */ /* 0x000fe200078e020f */
[----:B------:R-:W-:Y:S01]  /*a790*/  IABS R73, R27 ;  /* 0x0000001b00497213 */ /* 0x000fe20000000000 */
[----:B------:R-:W-:Y:S01]  /*a7a0*/  IMAD.HI.U32 R3, R2, R113, RZ ;  /* 0x0000007102037227 */ /* 0x000fe200078e00ff */
[----:B------:R-:W-:-:S03]  /*a7b0*/  ISETP.GT.U32.AND P2, PT, R42, R92, PT ;  /* 0x0000005c2a00720c */ /* 0x000fc60003f44070 */
[--C-:B------:R-:W-:Y:S01]  /*a7c0*/  @!P0 IMAD.IADD R85, R85, 0x1, -R42.reuse ;  /* 0x0000000155558824 */ /* 0x100fe200078e0a2a */
[----:B------:R-:W-:Y:S01]  /*a7d0*/  ISETP.GT.U32.AND P0, PT, R42, R106, PT ;  /* 0x0000006a2a00720c */ /* 0x000fe20003f04070 */
[----:B------:R-:W-:Y:S01]  /*a7e0*/  @!P3 IMAD.IADD R99, R99, 0x1, -R42 ;  /* 0x000000016363b824 */ /* 0x000fe200078e0a2a */
[----:B------:R-:W-:Y:S01]  /*a7f0*/  ISETP.GE.AND P3, PT, R81, RZ, PT ;  /* 0x000000ff5100720c */ /* 0x000fe20003f66270 */
[----:B------:R-:W-:Y:S02]  /*a800*/  IMAD.MOV R8, RZ, RZ, -R3 ;  /* 0x000000ffff087224 */ /* 0x000fe400078e0a03 */
[----:B------:R-:W-:Y:S02]  /*a810*/  VIADD R58, R0, 0x1a ;  /* 0x0000001a003a7836 */ /* 0x000fe40000000000 */
[----:B------:R-:W-:Y:S02]  /*a820*/  IMAD.MOV.U32 R15, RZ, RZ, R73 ;  /* 0x000000ffff0f7224 */ /* 0x000fe400078e0049 */
[----:B------:R-:W-:Y:S01]  /*a830*/  @!P6 IMAD.MOV R77, RZ, RZ, -R77 ;  /* 0x000000ffff4de224 */ /* 0x000fe200078e0a4d */
[C---:B------:R-:W-:Y:S01]  /*a840*/  ISETP.GT.U32.AND P6, PT, R42.reuse, R99, PT ;  /* 0x000000632a00720c */ /* 0x040fe20003fc4070 */
[----:B------:R-:W-:Y:S01]  /*a850*/  IMAD R113, R42, R8, R113 ;  /* 0x000000082a717224 */ /* 0x000fe200078e0271 */
[----:B------:R-:W-:Y:S01]  /*a860*/  IABS R128, R58 ;  /* 0x0000003a00807213 */ /* 0x000fe20000000000 */
[----:B------:R-:W-:-:S04]  /*a870*/  IMAD.HI.U32 R8, R2, R15, RZ ;  /* 0x0000000f02087227 */ /* 0x000fc800078e00ff */
[----:B------:R-:W-:Y:S02]  /*a880*/  IMAD.MOV R8, RZ, RZ, -R8 ;  /* 0x000000ffff087224 */ /* 0x000fe400078e0a08 */
[----:B------:R-:W-:Y:S02]  /*a890*/  IMAD.MOV.U32 R3, RZ, RZ, R128 ;  /* 0x000000ffff037224 */ /* 0x000fe400078e0080 */
[--C-:B------:R-:W-:Y:S01]  /*a8a0*/  @!P2 IMAD.IADD R92, R92, 0x1, -R42.reuse ;  /* 0x000000015c5ca824 */ /* 0x100fe200078e0a2a */
[----:B------:R-:W-:Y:S01]  /*a8b0*/  ISETP.GT.U32.AND P2, PT, R42, R113, PT ;  /* 0x000000712a00720c */ /* 0x000fe20003f44070 */
[----:B------:R-:W-:Y:S01]  /*a8c0*/  @!P0 IMAD.IADD R106, R106, 0x1, -R42 ;  /* 0x000000016a6a8824 */ /* 0x000fe200078e0a2a */
[----:B------:R-:W-:Y:S01]  /*a8d0*/  ISETP.GE.AND P0, PT, R120, RZ, PT ;  /* 0x000000ff7800720c */ /* 0x000fe20003f06270 */
[----:B------:R-:W-:Y:S02]  /*a8e0*/  IMAD R120, R42, R8, R15 ;  /* 0x000000082a787224 */ /* 0x000fe400078e020f */
[----:B------:R-:W-:-:S04]  /*a8f0*/  IMAD.HI.U32 R73, R2, R3, RZ ;  /* 0x0000000302497227 */ /* 0x000fc800078e00ff */
[--C-:B------:R-:W-:Y:S01]  /*a900*/  @!P6 IMAD.IADD R99, R99, 0x1, -R42.reuse ;  /* 0x000000016363e824 */ /* 0x100fe200078e0a2a */
[----:B------:R-:W-:Y:S01]  /*a910*/  ISETP.GT.U32.AND P6, PT, R42, R120, PT ;  /* 0x000000782a00720c */ /* 0x000fe20003fc4070 */
[----:B------:R-:W-:Y:S02]  /*a920*/  IMAD.MOV R73, RZ, RZ, -R73 ;  /* 0x000000ffff497224 */ /* 0x000fe400078e0a49 */
[----:B------:R-:W-:Y:S02]  /*a930*/  VIADD R15, R0, 0x19 ;  /* 0x00000019000f7836 */ /* 0x000fe40000000000 */
[C---:B------:R-:W-:Y:S02]  /*a940*/  IMAD R128, R42.reuse, R73, R3 ;  /* 0x000000492a807224 */ /* 0x040fe400078e0203 */
[--C-:B------:R-:W-:Y:S01]  /*a950*/  @!P2 IMAD.IADD R113, R113, 0x1, -R42.reuse ;  /* 0x000000017171a824 */ /* 0x100fe200078e0a2a */
[----:B------:R-:W-:Y:S01]  /*a960*/  IABS R135, R15 ;  /* 0x0000000f00877213 */ /* 0x000fe20000000000 */
[----:B------:R-:W-:Y:S01]  /*a970*/  @!P1 IMAD.MOV R85, RZ, RZ, -R85 ;  /* 0x000000ffff559224 */ /* 0x000fe200078e0a55 */
[C---:B------:R-:W-:Y:S01]  /*a980*/  ISETP.GT.U32.AND P1, PT, R42.reuse, R106, PT ;  /* 0x0000006a2a00720c */ /* 0x040fe20003f24070 */
[----:B------:R-:W-:Y:S01]  /*a990*/  @!P4 IMAD.MOV R99, RZ, RZ, -R99 ;  /* 0x000000ffff63c224 */ /* 0x000fe200078e0a63 */
[----:B------:R-:W-:Y:S01]  /*a9a0*/  ISETP.GT.U32.AND P4, PT, R42, R128, PT ;  /* 0x000000802a00720c */ /* 0x000fe20003f84070 */
[----:B------:R-:W-:Y:S01]  /*a9b0*/  @!P6 IMAD.IADD R120, R120, 0x1, -R42 ;  /* 0x000000017878e824 */ /* 0x000fe200078e0a2a */
[----:B------:R-:W-:Y:S01]  /*a9c0*/  ISETP.GT.U32.AND P2, PT, R42, R113, PT ;  /* 0x000000712a00720c */ /* 0x000fe20003f44070 */
[----:B------:R-:W-:-:S03]  /*a9d0*/  IMAD.HI.U32 R3, R2, R135, RZ ;  /* 0x0000008702037227 */ /* 0x000fc600078e00ff */
[----:B------:R-:W-:Y:S01]  /*a9e0*/  ISETP.GT.U32.AND P6, PT, R42, R120, PT ;  /* 0x000000782a00720c */ /* 0x000fe20003fc4070 */
[----:B------:R-:W-:Y:S02]  /*a9f0*/  IMAD.MOV R8, RZ, RZ, -R3 ;  /* 0x000000ffff087224 */ /* 0x000fe400078e0a03 */
[----:B------:R-:W-:Y:S02]  /*aa00*/  VIADD R3, R0, 0x18 ;  /* 0x0000001800037836 */ /* 0x000fe40000000000 */
[--C-:B------:R-:W-:Y:S01]  /*aa10*/  @!P1 IMAD.IADD R106, R106, 0x1, -R42.reuse ;  /* 0x000000016a6a9824 */ /* 0x100fe200078e0a2a */
[----:B------:R-:W-:Y:S01]  /*aa20*/  ISETP.GE.AND P1, PT, R58, RZ, PT ;  /* 0x000000ff3a00720c */ /* 0x000fe20003f26270 */
[--C-:B------:R-:W-:Y:S01]  /*aa30*/  @!P4 IMAD.IADD R128, R128, 0x1, -R42.reuse ;  /* 0x000000018080c824 */ /* 0x100fe200078e0a2a */
[----:B------:R-:W-:Y:S01]  /*aa40*/  IABS R143, R3 ;  /* 0x00000003008f7213 */ /* 0x000fe20000000000 */
[----:B------:R-:W-:Y:S01]  /*aa50*/  @!P2 IMAD.IADD R113, R113, 0x1, -R42 ;  /* 0x000000017171a824 */ /* 0x000fe200078e0a2a */
[----:B------:R-:W-:Y:S01]  /*aa60*/  ISETP.GE.AND P2, PT, R15, RZ, PT ;  /* 0x000000ff0f00720c */ /* 0x000fe20003f46270 */
[C---:B------:R-:W-:Y:S01]  /*aa70*/  IMAD R135, R42.reuse, R8, R135 ;  /* 0x000000082a877224 */ /* 0x040fe200078e0287 */
[----:B------:R-:W-:Y:S01]  /*aa80*/  ISETP.GT.U32.AND P4, PT, R42, R128, PT ;  /* 0x000000802a00720c */ /* 0x000fe20003f84070 */
[----:B------:R-:W-:Y:S01]  /*aa90*/  @!P5 IMAD.MOV R92, RZ, RZ, -R92 ;  /* 0x000000ffff5cd224 */ /* 0x000fe200078e0a5c */
[----:B------:R-:W-:Y:S01]  /*aaa0*/  ISETP.GE.AND P5, PT, R27, RZ, PT ;  /* 0x000000ff1b00720c */ /* 0x000fe20003fa6270 */
[----:B------:R-:W-:Y:S01]  /*aab0*/  @!P3 IMAD.MOV R106, RZ, RZ, -R106 ;  /* 0x000000ffff6ab224 */ /* 0x000fe200078e0a6a */
[----:B------:R-:W-:Y:S01]  /*aac0*/  ISETP.GE.AND P3, PT, R3, RZ, PT ;  /* 0x000000ff0300720c */ /* 0x000fe20003f66270 */
[----:B------:R-:W-:-:S02]  /*aad0*/  VIADD R8, R0, 0x17 ;  /* 0x0000001700087836 */ /* 0x000fc40000000000 */
[----:B------:R-:W-:-:S03]  /*aae0*/  IMAD.HI.U32 R3, R2, R143, RZ ;  /* 0x0000008f02037227 */ /* 0x000fc600078e00ff */
[----:B------:R-:W-:Y:S01]  /*aaf0*/  IABS R15, R8 ;  /* 0x00000008000f7213 */ /* 0x000fe20000000000 */
[----:B------:R-:W-:Y:S01]  /*ab00*/  @!P0 IMAD.MOV R113, RZ, RZ, -R113 ;  /* 0x000000ffff718224 */ /* 0x000fe200078e0a71 */
[----:B------:R-:W-:Y:S01]  /*ab10*/  ISETP.GT.U32.AND P0, PT, R42, R135, PT ;  /* 0x000000872a00720c */ /* 0x000fe20003f04070 */
[--C-:B------:R-:W-:Y:S01]  /*ab20*/  @!P6 IMAD.IADD R120, R120, 0x1, -R42.reuse ;  /* 0x000000017878e824 */ /* 0x100fe200078e0a2a */
[----:B------:R-:W-:Y:S01]  /*ab30*/  ISETP.GE.AND P6, PT, R8, RZ, PT ;  /* 0x000000ff0800720c */ /* 0x000fe20003fc6270 */
[----:B------:R-:W-:Y:S02]  /*ab40*/  VIADD R27, R0, 0x16 ;  /* 0x00000016001b7836 */ /* 0x000fe40000000000 */
[----:B------:R-:W-:Y:S02]  /*ab50*/  IMAD.MOV R8, RZ, RZ, -R3 ;  /* 0x000000ffff087224 */ /* 0x000fe400078e0a03 */
[----:B------:R-:W-:Y:S01]  /*ab60*/  @!P4 IMAD.IADD R128, R128, 0x1, -R42 ;  /* 0x000000018080c824 */ /* 0x000fe200078e0a2a */
[----:B------:R-:W-:Y:S01]  /*ab70*/  IABS R157, R27 ;  /* 0x0000001b009d7213 */ /* 0x000fe20000000000 */
[----:B------:R-:W-:Y:S01]  /*ab80*/  IMAD R143, R42, R8, R143 ;  /* 0x000000082a8f7224 */ /* 0x000fe200078e028f */
[----:B------:R-:W-:Y:S01]  /*ab90*/  ISETP.GE.AND P4, PT, R27, RZ, PT ;  /* 0x000000ff1b00720c */ /* 0x000fe20003f86270 */
[----:B------:R-:W-:-:S02]  /*aba0*/  @!P5 IMAD.MOV R120, RZ, RZ, -R120 ;  /* 0x000000ffff78d224 */ /* 0x000fc400078e0a78 */
[----:B------:R-:W-:Y:S01]  /*abb0*/  @!P0 IMAD.IADD R135, R135, 0x1, -R42 ;  /* 0x0000000187878824 */ /* 0x000fe200078e0a2a */
[----:B------:R-:W-:Y:S01]  /*abc0*/  ISETP.GT.U32.AND P5, PT, R42, R143, PT ;  /* 0x0000008f2a00720c */ /* 0x000fe20003fa4070 */
[----:B------:R-:W-:-:S03]  /*abd0*/  IMAD.HI.U32 R27, R2, R157, RZ ;  /* 0x0000009d021b7227 */ /* 0x000fc600078e00ff */
[----:B------:R-:W-:Y:S01]  /*abe0*/  ISETP.GT.U32.AND P0, PT, R42, R135, PT ;  /* 0x000000872a00720c */ /* 0x000fe20003f04070 */
[----:B------:R-:W-:Y:S02]  /*abf0*/  IMAD.MOV R27, RZ, RZ, -R27 ;  /* 0x000000ffff1b7224 */ /* 0x000fe400078e0a1b */
[----:B------:R-:W-:Y:S02]  /*ac00*/  VIADD R58, R0, 0x15 ;  /* 0x00000015003a7836 */ /* 0x000fe40000000000 */
[----:B------:R-:W-:Y:S02]  /*ac10*/  IMAD R157, R42, R27, R157 ;  /* 0x0000001b2a9d7224 */ /* 0x000fe400078e029d */
[----:B------:R-:W-:Y:S01]  /*ac20*/  IMAD.HI.U32 R81, R2, R171, RZ ;  /* 0x000000ab02517227 */ /* 0x000fe200078e00ff */
[----:B------:R-:W-:-:S03]  /*ac30*/  IABS R73, R58 ;  /* 0x0000003a00497213 */ /* 0x000fc60000000000 */
[--C-:B------:R-:W-:Y:S01]  /*ac40*/  @!P5 IMAD.IADD R143, R143, 0x1, -R42.reuse ;  /* 0x000000018f8fd824 */ /* 0x100fe200078e0a2a */
[C---:B------:R-:W-:Y:S01]  /*ac50*/  ISETP.GT.U32.AND P5, PT, R42.reuse, R157, PT ;  /* 0x0000009d2a00720c */ /* 0x040fe20003fa4070 */
[----:B------:R-:W-:Y:S02]  /*ac60*/  @!P0 IMAD.IADD R135, R135, 0x1, -R42 ;  /* 0x0000000187878824 */ /* 0x000fe400078e0a2a */
[----:B------:R-:W-:Y:S02]  /*ac70*/  IMAD.MOV.U32 R3, RZ, RZ, R73 ;  /* 0x000000ffff037224 */ /* 0x000fe400078e0049 */
[----:B------:R-:W-:Y:S01]  /*ac80*/  @!P2 IMAD.MOV R135, RZ, RZ, -R135 ;  /* 0x000000ffff87a224 */ /* 0x000fe200078e0a87 */
[----:B------:R-:W-:Y:S01]  /*ac90*/  ISETP.GT.U32.AND P2, PT, R42, R143, PT ;  /* 0x0000008f2a00720c */ /* 0x000fe20003f44070 */
[----:B------:R-:W-:-:S04]  /*aca0*/  IMAD.HI.U32 R8, R2, R3, RZ ;  /* 0x0000000302087227 */ /* 0x000fc800078e00ff */
[----:B------:R-:W-:Y:S02]  /*acb0*/  IMAD.MOV R8, RZ, RZ, -R8 ;  /* 0x000000ffff087224 */ /* 0x000fe400078e0a08 */
[----:B------:R-:W-:Y:S02]  /*acc0*/  @!P5 IMAD.IADD R157, R157, 0x1, -R42 ;  /* 0x000000019d9dd824 */ /* 0x000fe400078e0a2a */
[----:B------:R-:W-:Y:S02]  /*acd0*/  VIADD R73, R0, 0x14 ;  /* 0x0000001400497836 */ /* 0x000fe40000000000 */
[C---:B------:R-:W-:Y:S01]  /*ace0*/  IMAD R164, R42.reuse, R8, R3 ;  /* 0x000000082aa47224 */ /* 0x040fe200078e0203 */
[----:B------:R-:W-:Y:S01]  /*acf0*/  ISETP.GT.U32.AND P5, PT, R42, R157, PT ;  /* 0x0000009d2a00720c */ /* 0x000fe20003fa4070 */
[----:B------:R-:W-:Y:S01]  /*ad00*/  IMAD.HI.U32 R150, R2, R15, RZ ;  /* 0x0000000f02967227 */ /* 0x000fe200078e00ff */
[----:B------:R-:W-:-:S03]  /*ad10*/  IABS R185, R73 ;  /* 0x0000004900b97213 */ /* 0x000fc60000000000 */
[----:B------:R-:W-:Y:S01]  /*ad20*/  @!P1 IMAD.MOV R128, RZ, RZ, -R128 ;  /* 0x000000ffff809224 */ /* 0x000fe200078e0a80 */
[----:B------:R-:W-:Y:S01]  /*ad30*/  ISETP.GE.AND P1, PT, R58, RZ, PT ;  /* 0x000000ff3a00720c */ /* 0x000fe20003f26270 */
[----:B------:R-:W-:Y:S02]  /*ad40*/  VIADD R27, R0, 0x13 ;  /* 0x00000013001b7836 */ /* 0x000fe40000000000 */
[----:B------:R-:W-:Y:S02]  /*ad50*/  IMAD.MOV R81, RZ, RZ, -R81 ;  /* 0x000000ffff517224 */ /* 0x000fe400078e0a51 */
[----:B------:R-:W-:Y:S01]  /*ad60*/  @!P2 IMAD.IADD R143, R143, 0x1, -R42 ;  /* 0x000000018f8fa824 */ /* 0x000fe200078e0a2a */
[----:B------:R-:W-:Y:S01]  /*ad70*/  ISETP.GT.U32.AND P2, PT, R42, R164, PT ;  /* 0x000000a42a00720c */ /* 0x000fe20003f44070 */
[----:B------:R-:W-:Y:S01]  /*ad80*/  IMAD.MOV R150, RZ, RZ, -R150 ;  /* 0x000000ffff967224 */ /* 0x000fe200078e0a96 */
[----:B------:R-:W-:Y:S01]  /*ad90*/  IABS R178, R27 ;  /* 0x0000001b00b27213 */ /* 0x000fe20000000000 */
[----:B------:R-:W-:-:S04]  /*ada0*/  IMAD.HI.U32 R58, R2, R185, RZ ;  /* 0x000000b9023a7227 */ /* 0x000fc800078e00ff */
[C---:B------:R-:W-:Y:S02]  /*adb0*/  IMAD R171, R42.reuse, R81, R171 ;  /* 0x000000512aab7224 */ /* 0x040fe400078e02ab */
[----:B------:R-:W-:Y:S02]  /*adc0*/  IMAD R150, R42, R150, R15 ;  /* 0x000000962a967224 */ /* 0x000fe400078e020f */
[----:B------:R-:W-:Y:S02]  /*add0*/  VIADD R15, R0, 0x12 ;  /* 0x00000012000f7836 */ /* 0x000fe40000000000 */
[----:B------:R-:W-:Y:S01]  /*ade0*/  IMAD.MOV R58, RZ, RZ, -R58 ;  /* 0x000000ffff3a7224 */ /* 0x000fe200078e0a3a */
[C---:B------:R-:W-:Y:S01]  /*adf0*/  ISETP.GT.U32.AND P0, PT, R42.reuse, R150, PT ;  /* 0x000000962a00720c */ /* 0x040fe20003f04070 */
[----:B------:R-:W-:Y:S01]  /*ae00*/  @!P5 IMAD.IADD R157, R157, 0x1, -R42 ;  /* 0x000000019d9dd824 */ /* 0x000fe200078e0a2a */
[----:B------:R-:W-:Y:S01]  /*ae10*/  ISETP.GT.U32.AND P5, PT, R42, R171, PT ;  /* 0x000000ab2a00720c */ /* 0x000fe20003fa4070 */
[----:B------:R-:W-:Y:S01]  /*ae20*/  IMAD.HI.U32 R8, R2, R178, RZ ;  /* 0x000000b202087227 */ /* 0x000fe200078e00ff */
[----:B------:R-:W-:-:S03]  /*ae30*/  IABS R193, R15 ;  /* 0x0000000f00c17213 */ /* 0x000fc60000000000 */
[----:B------:R-:W-:Y:S02]  /*ae40*/  IMAD R185, R42, R58, R185 ;  /* 0x0000003a2ab97224 */ /* 0x000fe400078e02b9 */
[----:B------:R-:W-:Y:S02]  /*ae50*/  IMAD.MOV R8, RZ, RZ, -R8 ;  /* 0x000000ffff087224 */ /* 0x000fe400078e0a08 */
[----:B------:R-:W-:Y:S01]  /*ae60*/  @!P2 IMAD.IADD R164, R164, 0x1, -R42 ;  /* 0x00000001a4a4a824 */ /* 0x000fe200078e0a2a */
[----:B------:R-:W-:Y:S01]  /*ae70*/  ISETP.GT.U32.AND P2, PT, R42, R185, PT ;  /* 0x000000b92a00720c */ /* 0x000fe20003f44070 */
        /* <DEDUP_REMOVED lines=11> */
[----:B------:R-:W-:-:S02]  /*af30*/  @!P0 IMAD.IADD R150, R150, 0x1, -R42 ;  /* 0x0000000196968824 */ /* 0x000fc400078e0a2a */
[----:B------:R-:W-:Y:S01]  /*af40*/  VIADD R3, R0, 0x10 ;  /* 0x0000001000037836 */ /* 0x000fe20000000000 */
[----:B------:R-:W-:Y:S01]  /*af50*/  IABS R215, R81 ;  /* 0x0000005100d77213 */ /* 0x000fe20000000000 */
[--C-:B------:R-:W-:Y:S01]  /*af60*/  @!P5 IMAD.IADD R178, R178, 0x1, -R42.reuse ;  /* 0x00000001b2b2d824 */ /* 0x100fe200078e0a2a */
[----:B------:R-:W-:Y:S01]  /*af70*/  ISETP.GT.U32.AND P5, PT, R42, R164, PT ;  /* 0x000000a42a00720c */ /* 0x000fe20003fa4070 */
[----:B------:R-:W-:Y:S01]  /*af80*/  IMAD.HI.U32 R139, R2, R200, RZ ;  /* 0x000000c8028b7227 */ /* 0x000fe200078e00ff */
[C---:B------:R-:W-:Y:S02]  /*af90*/  ISETP.GT.U32.AND P0, PT, R42.reuse, R150, PT ;  /* 0x000000962a00720c */ /* 0x040fe40003f04070 */
[----:B------:R-:W-:Y:S01]  /*afa0*/  IABS R208, R3 ;  /* 0x0000000300d07213 */ /* 0x000fe20000000000 */
[----:B------:R-:W-:Y:S02]  /*afb0*/  IMAD.MOV R139, RZ, RZ, -R139 ;  /* 0x000000ffff8b7224 */ /* 0x000fe400078e0a8b */
[----:B------:R-:W-:Y:S01]  /*afc0*/  @!P2 IMAD.IADD R193, R193, 0x1, -R42 ;  /* 0x00000001c1c1a824 */ /* 0x000fe200078e0a2a */
[----:B------:R-:W-:Y:S01]  /*afd0*/  ISETP.GT.U32.AND P2, PT, R42, R185, PT ;  /* 0x000000b92a00720c */ /* 0x000fe20003f44070 */
[----:B------:R-:W-:-:S04]  /*afe0*/  IMAD.HI.U32 R229, R2, R215, RZ ;  /* 0x000000d702e57227 */ /* 0x000fc800078e00ff */
[----:B------:R-:W-:Y:S01]  /*aff0*/  @!P3 IMAD.MOV R143, RZ, RZ, -R143 ;  /* 0x000000ffff8fb224 */ /* 0x000fe200078e0a8f */
[C---:B------:R-:W-:Y:S01]  /*b000*/  ISETP.GT.U32.AND P3, PT, R42.reuse, R171, PT ;  /* 0x000000ab2a00720c */ /* 0x040fe20003f64070 */
[----:B------:R-:W-:Y:S02]  /*b010*/  IMAD R200, R42, R139, R200 ;  /* 0x0000008b2ac87224 */ /* 0x000fe400078e02c8 */
[----:B------:R-:W-:-:S04]  /*b020*/  IMAD.HI.U32 R58, R2, R208, RZ ;  /* 0x000000d0023a7227 */ /* 0x000fc800078e00ff */
[----:B------:R-:W-:Y:S02]  /*b030*/  IMAD.MOV R229, RZ, RZ, -R229 ;  /* 0x000000ffffe57224 */ /* 0x000fe400078e0ae5 */
[----:B------:R-:W-:Y:S01]  /*b040*/  @!P4 IMAD.MOV R157, RZ, RZ, -R157 ;  /* 0x000000ffff9dc224 */ /* 0x000fe200078e0a9d */
[----:B------:R-:W-:Y:S01]  /*b050*/  ISETP.GT.U32.AND P4, PT, R42, R178, PT ;  /* 0x000000b22a00720c */ /* 0x000fe20003f84070 */
[----:B------:R-:W-:Y:S01]  /*b060*/  @!P5 IMAD.IADD R164, R164, 0x1, -R42 ;  /* 0x00000001a4a4d824 */ /* 0x000fe200078e0a2a */
[C---:B------:R-:W-:Y:S01]  /*b070*/  ISETP.GT.U32.AND P5, PT, R42.reuse, R200, PT ;  /* 0x000000c82a00720c */ /* 0x040fe20003fa4070 */
[----:B------:R-:W-:Y:S02]  /*b080*/  IMAD.MOV R58, RZ, RZ, -R58 ;  /* 0x000000ffff3a7224 */ /* 0x000fe400078e0a3a */
[----:B------:R-:W-:Y:S02]  /*b090*/  IMAD R215, R42, R229, R215 ;  /* 0x000000e52ad77224 */ /* 0x000fe400078e02d7 */
[----:B------:R-:W-:Y:S01]  /*b0a0*/  @!P0 IMAD.IADD R150, R150, 0x1, -R42 ;  /* 0x0000000196968824 */ /* 0x000fe200078e0a2a */
[----:B------:R-:W-:Y:S01]  /*b0b0*/  ISETP.GE.AND P0, PT, R73, RZ, PT ;  /* 0x000000ff4900720c */ /* 0x000fe20003f06270 */
[----:B------:R-:W-:-:S02]  /*b0c0*/  IMAD R208, R42, R58, R208 ;  /* 0x0000003a2ad07224 */ /* 0x000fc400078e02d0 */
[----:B------:R-:W-:Y:S01]  /*b0d0*/  @!P2 IMAD.IADD R185, R185, 0x1, -R42 ;  /* 0x00000001b9b9a824 */ /* 0x000fe200078e0a2a */
[----:B------:R-:W-:Y:S01]  /*b0e0*/  ISETP.GT.U32.AND P2, PT, R42, R215, PT ;  /* 0x000000d72a00720c */ /* 0x000fe20003f44070 */
[----:B------:R-:W-:Y:S02]  /*b0f0*/  VIADD R73, R0, 0xe ;  /* 0x0000000e00497836 */ /* 0x000fe40000000000 */
[----:B------:R-:W-:Y:S01]  /*b100*/  @!P6 IMAD.MOV R150, RZ, RZ, -R150 ;  /* 0x000000ffff96e224 */ /* 0x000fe200078e0a96 */
[C---:B------:R-:W-:Y:S01]  /*b110*/  ISETP.GT.U32.AND P6, PT, R42.reuse, R193, PT ;  /* 0x000000c12a00720c */ /* 0x040fe20003fc4070 */
[--C-:B------:R-:W-:Y:S01]  /*b120*/  @!P3 IMAD.IADD R171, R171, 0x1, -R42.reuse ;  /* 0x00000001ababb824 */ /* 0x100fe200078e0a2a */
[----:B------:R-:W-:Y:S01]  /*b130*/  ISETP.GT.U32.AND P3, PT, R42, R208, PT ;  /* 0x000000d02a00720c */ /* 0x000fe20003f64070 */
[--C-:B------:R-:W-:Y:S01]  /*b140*/  @!P4 IMAD.IADD R178, R178, 0x1, -R42.reuse ;  /* 0x00000001b2b2c824 */ /* 0x100fe200078e0a2a */
[----:B------:R-:W-:Y:S01]  /*b150*/  IABS R222, R73 ;  /* 0x0000004900de7213 */ /* 0x000fe20000000000 */
[----:B------:R-:W-:Y:S01]  /*b160*/  @!P5 IMAD.IADD R200, R200, 0x1, -R42 ;  /* 0x00000001c8c8d824 */ /* 0x000fe200078e0a2a */
[----:B------:R-:W-:Y:S01]  /*b170*/  ISETP.GE.AND P4, PT, R27, RZ, PT ;  /* 0x000000ff1b00720c */ /* 0x000fe20003f86270 */
[----:B------:R-:W-:Y:S01]  /*b180*/  VIADD R27, R0, 0xc ;  /* 0x0000000c001b7836 */ /* 0x000fe20000000000 */
[----:B------:R-:W-:Y:S01]  /*b190*/  ISETP.GE.AND P5, PT, R15, RZ, PT ;  /* 0x000000ff0f00720c */ /* 0x000fe20003fa6270 */
[----:B------:R-:W-:-:S03]  /*b1a0*/  IMAD.HI.U32 R189, R2, R222, RZ ;  /* 0x000000de02bd7227 */ /* 0x000fc600078e00ff */
[----:B------:R-:W-:Y:S01]  /*b1b0*/  IABS R236, R27 ;  /* 0x0000001b00ec7213 */ /* 0x000fe20000000000 */
[--C-:B------:R-:W-:Y:S01]  /*b1c0*/  @!P2 IMAD.IADD R215, R215, 0x1, -R42.reuse ;  /* 0x00000001d7d7a824 */ /* 0x100fe200078e0a2a */
[----:B------:R-:W-:Y:S01]  /*b1d0*/  ISETP.GE.AND P2, PT, R8, RZ, PT ;  /* 0x000000ff0800720c */ /* 0x000fe20003f46270 */
[----:B------:R-:W-:Y:S02]  /*b1e0*/  IMAD.MOV R189, RZ, RZ, -R189 ;  /* 0x000000ffffbd7224 */ /* 0x000fe400078e0abd */
[----:B------:R-:W-:Y:S02]  /*b1f0*/  VIADD R58, R0, 0xd ;  /* 0x0000000d003a7836 */ /* 0x000fe40000000000 */
[--C-:B------:R-:W-:Y:S02]  /*b200*/  @!P6 IMAD.IADD R193, R193, 0x1, -R42.reuse ;  /* 0x00000001c1c1e824 */ /* 0x100fe400078e0a2a */
[----:B------:R-:W-:Y:S01]  /*b210*/  @!P3 IMAD.IADD R208, R208, 0x1, -R42 ;  /* 0x00000001d0d0b824 */ /* 0x000fe200078e0a2a */
[----:B------:R-:W-:Y:S01]  /*b220*/  ISETP.GE.AND P3, PT, R0, RZ, PT ;  /* 0x000000ff0000720c */ /* 0x000fe20003f66270 */
[----:B------:R-:W-:Y:S01]  /*b230*/  @!P0 IMAD.MOV R185, RZ, RZ, -R185 ;  /* 0x000000ffffb98224 */ /* 0x000fe200078e0ab9 */
[C---:B------:R-:W-:Y:S01]  /*b240*/  ISETP.GT.U32.AND P0, PT, R42.reuse, R215, PT ;  /* 0x000000d72a00720c */ /* 0x040fe20003f04070 */
[C---:B------:R-:W-:Y:S01]  /*b250*/  IMAD R222, R42.reuse, R189, R222 ;  /* 0x000000bd2ade7224 */ /* 0x040fe200078e02de */
[----:B------:R-:W-:Y:S01]  /*b260*/  IABS R229, R58 ;  /* 0x0000003a00e57213 */ /* 0x000fe20000000000 */
[----:B------:R-:W-:Y:S01]  /*b270*/  @!P4 IMAD.MOV R178, RZ, RZ, -R178 ;  /* 0x000000ffffb2c224 */ /* 0x000fe200078e0ab2 */
[----:B------:R-:W-:Y:S01]  /*b280*/  ISETP.GE.AND P4, PT, R3, RZ, PT ;  /* 0x000000ff0300720c */ /* 0x000fe20003f86270 */
[----:B------:R-:W-:Y:S01]  /*b290*/  @!P5 IMAD.MOV R193, RZ, RZ, -R193 ;  /* 0x000000ffffc1d224 */ /* 0x000fe200078e0ac1 */
[----:B------:R-:W-:Y:S01]  /*b2a0*/  ISETP.GE.AND P5, PT, R81, RZ, PT ;  /* 0x000000ff5100720c */ /* 0x000fe20003fa6270 */
[----:B------:R-:W-:Y:S01]  /*b2b0*/  @!P1 IMAD.MOV R164, RZ, RZ, -R164 ;  /* 0x000000ffffa49224 */ /* 0x000fe200078e0aa4 */
[----:B------:R-:W-:Y:S01]  /*b2c0*/  ISETP.GT.U32.AND P6, PT, R42, R222, PT ;  /* 0x000000de2a00720c */ /* 0x000fe20003fc4070 */
[----:B------:R-:W-:Y:S01]  /*b2d0*/  IMAD.HI.U32 R3, R2, R236, RZ ;  /* 0x000000ec02037227 */ /* 0x000fe200078e00ff */
[----:B------:R-:W-:-:S03]  /*b2e0*/  ISETP.GT.U32.AND P1, PT, R42, R200, PT ;  /* 0x000000c82a00720c */ /* 0x000fc60003f24070 */
[----:B------:R-:W-:-:S04]  /*b2f0*/  IMAD.HI.U32 R15, R2, R229, RZ ;  /* 0x000000e5020f7227 */ /* 0x000fc800078e00ff */
[----:B------:R-:W-:Y:S02]  /*b300*/  IMAD.MOV R3, RZ, RZ, -R3 ;  /* 0x000000ffff037224 */ /* 0x000fe400078e0a03 */
[----:B------:R-:W-:Y:S02]  /*b310*/  IMAD.MOV R15, RZ, RZ, -R15 ;  /* 0x000000ffff0f7224 */ /* 0x000fe400078e0a0f */
[----:B------:R-:W-:Y:S01]  /*b320*/  @!P3 IMAD.MOV R171, RZ, RZ, -R171 ;  /* 0x000000ffffabb224 */ /* 0x000fe200078e0aab */
[----:B------:R-:W-:Y:S01]  /*b330*/  ISETP.GT.U32.AND P3, PT, R42, R208, PT ;  /* 0x000000d02a00720c */ /* 0x000fe20003f64070 */
[----:B------:R-:W-:Y:S01]  /*b340*/  @!P0 IMAD.IADD R215, R215, 0x1, -R42 ;  /* 0x00000001d7d78824 */ /* 0x000fe200078e0a2a */
[----:B------:R-:W-:Y:S01]  /*b350*/  ISETP.GE.AND P0, PT, R58, RZ, PT ;  /* 0x000000ff3a00720c */ /* 0x000fe20003f06270 */
[C---:B------:R-:W-:Y:S02]  /*b360*/  IMAD R236, R42.reuse, R3, R236 ;  /* 0x000000032aec7224 */ /* 0x040fe400078e02ec */
[----:B------:R-:W-:-:S02]  /*b370*/  IMAD R229, R42, R15, R229 ;  /* 0x0000000f2ae57224 */ /* 0x000fc400078e02e5 */
[----:B------:R-:W-:Y:S01]  /*b380*/  @!P5 IMAD.MOV R215, RZ, RZ, -R215 ;  /* 0x000000ffffd7d224 */ /* 0x000fe200078e0ad7 */
[----:B------:R-:W-:Y:S01]  /*b390*/  ISETP.GT.U32.AND P5, PT, R42, R236, PT ;  /* 0x000000ec2a00720c */ /* 0x000fe20003fa4070 */
[--C-:B------:R-:W-:Y:S02]  /*b3a0*/  @!P6 IMAD.IADD R222, R222, 0x1, -R42.reuse ;  /* 0x00000001dedee824 */ /* 0x100fe400078e0a2a */
[--C-:B------:R-:W-:Y:S01]  /*b3b0*/  @!P1 IMAD.IADD R200, R200, 0x1, -R42.reuse ;  /* 0x00000001c8c89824 */ /* 0x100fe200078e0a2a */
[----:B------:R-:W-:Y:S01]  /*b3c0*/  ISETP.GT.U32.AND P1, PT, R42, R229, PT ;  /* 0x000000e52a00720c */ /* 0x000fe20003f24070 */
[----:B------:R-:W-:Y:S01]  /*b3d0*/  @!P3 IMAD.IADD R208, R208, 0x1, -R42 ;  /* 0x00000001d0d0b824 */ /* 0x000fe200078e0a2a */
[----:B------:R-:W-:Y:S01]  /*b3e0*/  ISETP.GT.U32.AND P6, PT, R42, R222, PT ;  /* 0x000000de2a00720c */ /* 0x000fe20003fc4070 */
[C---:B------:R-:W-:Y:S01]  /*b3f0*/  VIADD R8, R0.reuse, 0xb ;  /* 0x0000000b00087836 */ /* 0x040fe20000000000 */
[----:B------:R-:W-:Y:S01]  /*b400*/  ISETP.GE.AND P3, PT, R73, RZ, PT ;  /* 0x000000ff4900720c */ /* 0x000fe20003f66270 */
[----:B------:R-:W-:-:S02]  /*b410*/  VIADD R3, R0, 0x9 ;  /* 0x0000000900037836 */ /* 0x000fc40000000000 */
[----:B------:R-:W-:Y:S01]  /*b420*/  @!P4 IMAD.MOV R208, RZ, RZ, -R208 ;  /* 0x000000ffffd0c224 */ /* 0x000fe200078e0ad0 */
[----:B------:R-:W-:Y:S01]  /*b430*/  IABS R243, R8 ;  /* 0x0000000800f37213 */ /* 0x000fe20000000000 */
[--C-:B------:R-:W-:Y:S02]  /*b440*/  @!P5 IMAD.IADD R236, R236, 0x1, -R42.reuse ;  /* 0x00000001ececd824 */ /* 0x100fe400078e0a2a */
[----:B------:R-:W-:Y:S02]  /*b450*/  VIADD R15, R0, 0xa ;  /* 0x0000000a000f7836 */ /* 0x000fe40000000000 */
[--C-:B------:R-:W-:Y:S01]  /*b460*/  @!P1 IMAD.IADD R229, R229, 0x1, -R42.reuse ;  /* 0x00000001e5e59824 */ /* 0x100fe200078e0a2a */
[----:B------:R-:W-:Y:S01]  /*b470*/  ISETP.GE.AND P1, PT, R8, RZ, PT ;  /* 0x000000ff0800720c */ /* 0x000fe20003f26270 */
[----:B------:R-:W-:Y:S01]  /*b480*/  @!P6 IMAD.IADD R222, R222, 0x1, -R42 ;  /* 0x00000001dedee824 */ /* 0x000fe200078e0a2a */
[----:B------:R-:W-:Y:S01]  /*b490*/  IABS R8, R3 ;  /* 0x0000000300087213 */ /* 0x000fe20000000000 */
[----:B------:R-:W-:Y:S01]  /*b4a0*/  @!P2 IMAD.MOV R200, RZ, RZ, -R200 ;  /* 0x000000ffffc8a224 */ /* 0x000fe200078e0ac8 */
[C---:B------:R-:W-:Y:S01]  /*b4b0*/  ISETP.GT.U32.AND P5, PT, R42.reuse, R236, PT ;  /* 0x000000ec2a00720c */ /* 0x040fe20003fa4070 */
[----:B------:R-:W-:Y:S01]  /*b4c0*/  @!P3 IMAD.MOV R222, RZ, RZ, -R222 ;  /* 0x000000ffffdeb224 */ /* 0x000fe200078e0ade */
[----:B------:R-:W-:Y:S01]  /*b4d0*/  ISETP.GT.U32.AND P4, PT, R42, R229, PT ;  /* 0x000000e52a00720c */ /* 0x000fe20003f84070 */
[----:B------:R-:W-:Y:S01]  /*b4e0*/  IMAD.HI.U32 R73, R2, R8, RZ ;  /* 0x0000000802497227 */ /* 0x000fe200078e00ff */
[----:B------:R-:W-:-:S02]  /*b4f0*/  ISETP.GE.AND P6, PT, R27, RZ, PT ;  /* 0x000000ff1b00720c */ /* 0x000fc40003fc6270 */
[----:B------:R-:W-:Y:S01]  /*b500*/  ISETP.GE.AND P3, PT, R3, RZ, PT ;  /* 0x000000ff0300720c */ /* 0x000fe20003f66270 */
[----:B------:R-:W-:Y:S01]  /*b510*/  IMAD.HI.U32 R3, R2, R243, RZ ;  /* 0x000000f302037227 */ /* 0x000fe200078e00ff */
[----:B------:R-:W-:Y:S02]  /*b520*/  IABS R251, R15 ;  /* 0x0000000f00fb7213 */ /* 0x000fe40000000000 */
[----:B------:R-:W-:Y:S01]  /*b530*/  ISETP.GE.AND P2, PT, R15, RZ, PT ;  /* 0x000000ff0f00720c */ /* 0x000fe20003f46270 */
[----:B------:R-:W-:Y:S02]  /*b540*/  IMAD.MOV R73, RZ, RZ, -R73 ;  /* 0x000000ffff497224 */ /* 0x000fe400078e0a49 */
[----:B------:R-:W-:Y:S02]  /*b550*/  IMAD.MOV R3, RZ, RZ, -R3 ;  /* 0x000000ffff037224 */ /* 0x000fe400078e0a03 */
[----:B------:R-:W-:Y:S02]  /*b560*/  IMAD R8, R42, R73, R8 ;  /* 0x000000492a087224 */ /* 0x000fe400078e0208 */
[----:B------:R-:W-:-:S02]  /*b570*/  @!P5 IMAD.IADD R236, R236, 0x1, -R42 ;  /* 0x00000001ececd824 */ /* 0x000fc400078e0a2a */
[----:B------:R-:W-:Y:S02]  /*b580*/  @!P4 IMAD.IADD R229, R229, 0x1, -R42 ;  /* 0x00000001e5e5c824 */ /* 0x000fe400078e0a2a */
[C---:B------:R-:W-:Y:S02]  /*b590*/  IMAD R243, R42.reuse, R3, R243 ;  /* 0x000000032af37224 */ /* 0x040fe400078e02f3 */
[----:B------:R-:W-:Y:S01]  /*b5a0*/  @!P6 IMAD.MOV R236, RZ, RZ, -R236 ;  /* 0x000000ffffece224 */ /* 0x000fe200078e0aec */
[----:B------:R-:W-:Y:S01]  /*b5b0*/  ISETP.GT.U32.AND P6, PT, R42, R8, PT ;  /* 0x000000082a00720c */ /* 0x000fe20003fc4070 */
[----:B------:R-:W-:Y:S02]  /*b5c0*/  VIADD R27, R0, 0x8 ;  /* 0x00000008001b7836 */ /* 0x000fe40000000000 */
[----:B------:R-:W-:Y:S01]  /*b5d0*/  @!P0 IMAD.MOV R229, RZ, RZ, -R229 ;  /* 0x000000ffffe58224 */ /* 0x000fe200078e0ae5 */
[----:B------:R-:W-:Y:S01]  /*b5e0*/  ISETP.GT.U32.AND P0, PT, R42, R243, PT ;  /* 0x000000f32a00720c */ /* 0x000fe20003f04070 */
[C---:B------:R-:W-:Y:S01]  /*b5f0*/  VIADD R3, R0.reuse, 0x7 ;  /* 0x0000000700037836 */ /* 0x040fe20000000000 */
[----:B------:R-:W-:Y:S01]  /*b600*/  IABS R15, R27 ;  /* 0x0000001b000f7213 */ /* 0x000fe20000000000 */
[----:B------:R-:W-:Y:S01]  /*b610*/  VIADD R20, R0, 0x4 ;  /* 0x0000000400147836 */ /* 0x000fe20000000000 */
[----:B------:R-:W-:Y:S01]  /*b620*/  ISETP.GE.AND P4, PT, R27, RZ, PT ;  /* 0x000000ff1b00720c */ /* 0x000fe20003f86270 */
[----:B------:R-:W-:-:S04]  /*b630*/  IMAD.HI.U32 R27, R2, R251, RZ ;  /* 0x000000fb021b7227 */ /* 0x000fc800078e00ff */
[----:B------:R-:W-:-:S04]  /*b640*/  IMAD.HI.U32 R58, R2, R15, RZ ;  /* 0x0000000f023a7227 */ /* 0x000fc800078e00ff */
[----:B------:R-:W-:Y:S02]  /*b650*/  IMAD.MOV R27, RZ, RZ, -R27 ;  /* 0x000000ffff1b7224 */ /* 0x000fe400078e0a1b */
[----:B------:R-:W-:Y:S02]  /*b660*/  @!P6 IMAD.IADD R8, R8, 0x1, -R42 ;  /* 0x000000010808e824 */ /* 0x000fe400078e0a2a */
[----:B------:R-:W-:Y:S02]  /*b670*/  IMAD.MOV R58, RZ, RZ, -R58 ;  /* 0x000000ffff3a7224 */ /* 0x000fe400078e0a3a */
[C---:B------:R-:W-:Y:S01]  /*b680*/  IMAD R251, R42.reuse, R27, R251 ;  /* 0x0000001b2afb7224 */ /* 0x040fe200078e02fb */
[----:B------:R-:W-:Y:S01]  /*b690*/  IABS R27, R3 ;  /* 0x00000003001b7213 */ /* 0x000fe20000000000 */
[----:B------:R-:W-:Y:S01]  /*b6a0*/  @!P0 IMAD.IADD R243, R243, 0x1, -R42 ;  /* 0x00000001f3f38824 */ /* 0x000fe200078e0a2a */
[C---:B------:R-:W-:Y:S01]  /*b6b0*/  ISETP.GT.U32.AND P6, PT, R42.reuse, R8, PT ;  /* 0x000000082a00720c */ /* 0x040fe20003fc4070 */
[----:B------:R-:W-:Y:S01]  /*b6c0*/  IMAD R15, R42, R58, R15 ;  /* 0x0000003a2a0f7224 */ /* 0x000fe200078e020f */
[----:B------:R-:W-:Y:S01]  /*b6d0*/  IABS R58, R20 ;  /* 0x00000014003a7213 */ /* 0x000fe20000000000 */
[----:B------:R-:W-:Y:S01]  /*b6e0*/  IMAD.HI.U32 R139, R2, R252, RZ ;  /* 0x000000fc028b7227 */ /* 0x000fe200078e00ff */
[----:B------:R-:W-:-:S02]  /*b6f0*/  ISETP.GT.U32.AND P0, PT, R42, R243, PT ;  /* 0x000000f32a00720c */ /* 0x000fc40003f04070 */
[----:B------:R-:W-:Y:S01]  /*b700*/  ISETP.GT.U32.AND P5, PT, R42, R251, PT ;  /* 0x000000fb2a00720c */ /* 0x000fe20003fa4070 */
[----:B------:R-:W-:-:S04]  /*b710*/  IMAD.HI.U32 R73, R2, R27, RZ ;  /* 0x0000001b02497227 */ /* 0x000fc800078e00ff */
[----:B------:R-:W-:Y:S02]  /*b720*/  IMAD.MOV R139, RZ, RZ, -R139 ;  /* 0x000000ffff8b7224 */ /* 0x000fe400078e0a8b */
[----:B------:R-:W-:-:S04]  /*b730*/  IMAD.HI.U32 R5, R2, R58, RZ ;  /* 0x0000003a02057227 */ /* 0x000fc800078e00ff */
[----:B------:R-:W-:Y:S02]  /*b740*/  IMAD.MOV R73, RZ, RZ, -R73 ;  /* 0x000000ffff497224 */ /* 0x000fe400078e0a49 */
[C---:B------:R-:W-:Y:S02]  /*b750*/  IMAD R252, R42.reuse, R139, R252 ;  /* 0x0000008b2afc7224 */ /* 0x040fe400078e02fc */
[----:B------:R-:W-:Y:S02]  /*b760*/  IMAD R27, R42, R73, R27 ;  /* 0x000000492a1b7224 */ /* 0x000fe400078e021b */
[----:B------:R-:W-:Y:S02]  /*b770*/  IMAD.MOV R73, RZ, RZ, -R5 ;  /* 0x000000ffff497224 */ /* 0x000fe400078e0a05 */
[----:B------:R-:W0:Y:S01]  /*b780*/  S2R R5, SR_TID.X ;  /* 0x0000000000057919 */ /* 0x000e220000002100 */
[--C-:B------:R-:W-:Y:S01]  /*b790*/  @!P6 IMAD.IADD R8, R8, 0x1, -R42.reuse ;  /* 0x000000010808e824 */ /* 0x100fe200078e0a2a */
[C---:B------:R-:W-:Y:S01]  /*b7a0*/  ISETP.GT.U32.AND P6, PT, R42.reuse, R252, PT ;  /* 0x000000fc2a00720c */ /* 0x040fe20003fc4070 */
[--C-:B------:R-:W-:Y:S01]  /*b7b0*/  @!P0 IMAD.IADD R243, R243, 0x1, -R42.reuse ;  /* 0x00000001f3f38824 */ /* 0x100fe200078e0a2a */
[----:B------:R-:W-:Y:S01]  /*b7c0*/  ISETP.GT.U32.AND P0, PT, R42, R15, PT ;  /* 0x0000000f2a00720c */ /* 0x000fe20003f04070 */
[----:B------:R-:W-:-:S02]  /*b7d0*/  @!P5 IMAD.IADD R251, R251, 0x1, -R42 ;  /* 0x00000001fbfbd824 */ /* 0x000fc400078e0a2a */
[C---:B------:R-:W-:Y:S02]  /*b7e0*/  VIADD R6, R0.reuse, 0x3 ;  /* 0x0000000300067836 */ /* 0x040fe40000000000 */
[----:B------:R-:W-:Y:S01]  /*b7f0*/  VIADD R22, R0, 0x5 ;  /* 0x0000000500167836 */ /* 0x000fe20000000000 */
[----:B------:R-:W-:Y:S01]  /*b800*/  ISETP.GT.U32.AND P5, PT, R42, R251, PT ;  /* 0x000000fb2a00720c */ /* 0x000fe20003fa4070 */
[C---:B------:R-:W-:Y:S01]  /*b810*/  VIADD R19, R0.reuse, 0x2 ;  /* 0x0000000200137836 */ /* 0x040fe20000000000 */
[----:B------:R-:W-:Y:S01]  /*b820*/  IABS R139, R6 ;  /* 0x00000006008b7213 */ /* 0x000fe20000000000 */
[----:B------:R-:W-:Y:S01]  /*b830*/  VIADD R154, R0, 0x1 ;  /* 0x00000001009a7836 */ /* 0x000fe20000000000 */
[----:B------:R-:W-:Y:S01]  /*b840*/  IABS R189, R22 ;  /* 0x0000001600bd7213 */ /* 0x000fe20000000000 */
[--C-:B------:R-:W-:Y:S02]  /*b850*/  @!P6 IMAD.IADD R252, R252, 0x1, -R42.reuse ;  /* 0x00000001fcfce824 */ /* 0x100fe400078e0a2a */
[----:B------:R-:W-:-:S02]  /*b860*/  @!P0 IMAD.IADD R15, R15, 0x1, -R42 ;  /* 0x000000010f0f8824 */ /* 0x000fc400078e0a2a */
[----:B------:R-:W-:Y:S01]  /*b870*/  IMAD.HI.U32 R153, R2, R139, RZ ;  /* 0x0000008b02997227 */ /* 0x000fe200078e00ff */
[C---:B------:R-:W-:Y:S02]  /*b880*/  ISETP.GT.U32.AND P6, PT, R42.reuse, R252, PT ;  /* 0x000000fc2a00720c */ /* 0x040fe40003fc4070 */
[----:B------:R-:W-:Y:S01]  /*b890*/  ISETP.GT.U32.AND P0, PT, R42, R15, PT ;  /* 0x0000000f2a00720c */ /* 0x000fe20003f04070 */
[----:B------:R-:W-:-:S04]  /*b8a0*/  IMAD.HI.U32 R81, R2, R189, RZ ;  /* 0x000000bd02517227 */ /* 0x000fc800078e00ff */
[--C-:B------:R-:W-:Y:S01]  /*b8b0*/  @!P5 IMAD.IADD R251, R251, 0x1, -R42.reuse ;  /* 0x00000001fbfbd824 */ /* 0x100fe200078e0a2a */
[C---:B------:R-:W-:Y:S01]  /*b8c0*/  ISETP.GT.U32.AND P5, PT, R42.reuse, R27, PT ;  /* 0x0000001b2a00720c */ /* 0x040fe20003fa4070 */
[----:B------:R-:W-:Y:S02]  /*b8d0*/  IMAD.MOV R153, RZ, RZ, -R153 ;  /* 0x000000ffff997224 */ /* 0x000fe400078e0a99 */
[----:B------:R-:W-:Y:S01]  /*b8e0*/  IMAD.MOV R81, RZ, RZ, -R81 ;  /* 0x000000ffff517224 */ /* 0x000fe200078e0a51 */
[----:B0-----:R-:W-:Y:S01]  /*b8f0*/  SHF.R.U32.HI R5, RZ, 0x6, R5 ;  /* 0x00000006ff057819 */ /* 0x001fe20000011605 */
[C---:B------:R-:W-:Y:S02]  /*b900*/  IMAD R139, R42.reuse, R153, R139 ;  /* 0x000000992a8b7224 */ /* 0x040fe400078e028b */
[----:B------:R-:W-:Y:S01]  /*b910*/  IMAD R189, R42, R81, R189 ;  /* 0x000000512abd7224 */ /* 0x000fe200078e02bd */
[----:B------:R-:W-:Y:S01]  /*b920*/  SGXT.U32 R5, R5, 0x1 ;  /* 0x000000010505781a */ /* 0x000fe20000000000 */
[--C-:B------:R-:W-:Y:S01]  /*b930*/  @!P6 IMAD.IADD R252, R252, 0x1, -R42.reuse ;  /* 0x00000001fcfce824 */ /* 0x100fe200078e0a2a */
[C---:B------:R-:W-:Y:S01]  /*b940*/  ISETP.GT.U32.AND P6, PT, R42.reuse, R139, PT ;  /* 0x0000008b2a00720c */ /* 0x040fe20003fc4070 */
[--C-:B------:R-:W-:Y:S01]  /*b950*/  @!P0 IMAD.IADD R15, R15, 0x1, -R42.reuse ;  /* 0x000000010f0f8824 */ /* 0x100fe200078e0a2a */
[C---:B------:R-:W-:Y:S01]  /*b960*/  ISETP.GT.U32.AND P0, PT, R42.reuse, R189, PT ;  /* 0x000000bd2a00720c */ /* 0x040fe20003f04070 */
[----:B------:R-:W-:Y:S01]  /*b970*/  @!P5 IMAD.IADD R27, R27, 0x1, -R42 ;  /* 0x000000011b1bd824 */ /* 0x000fe200078e0a2a */
[----:B------:R-:W-:Y:S01]  /*b980*/  LOP3.LUT R5, R5, 0x7e, RZ, 0xfc, !PT ;  /* 0x0000007e05057812 */ /* 0x000fe200078efcff */
[----:B-1----:R-:W-:Y:S01]  /*b990*/  IMAD R0, RZ, RZ, -UR9 ;  /* 0x80000009ff007e24 */ /* 0x002fe2000f8e02ff */
[----:B------:R-:W-:Y:S01]  /*b9a0*/  IABS R81, R154 ;  /* 0x0000009a00517213 */ /* 0x000fe20000000000 */
[C---:B------:R-:W-:Y:S01]  /*b9b0*/  IMAD R58, R42.reuse, R73, R58 ;  /* 0x000000492a3a7224 */ /* 0x040fe200078e023a */
[----:B------:R-:W-:Y:S01]  /*b9c0*/  ISETP.GT.U32.AND P5, PT, R42, R27, PT ;  /* 0x0000001b2a00720c */ /* 0x000fe20003fa4070 */
[----:B------:R-:W-:Y:S01]  /*b9d0*/  IMAD R5, R5, UR9, RZ ;  /* 0x0000000905057c24 */ /* 0x000fe2000f8e02ff */
[----:B------:R-:W-:-:S03]  /*b9e0*/  IABS R73, R19 ;  /* 0x0000001300497213 */ /* 0x000fc60000000000 */
[--C-:B------:R-:W-:Y:S02]  /*b9f0*/  @!P6 IMAD.IADD R139, R139, 0x1, -R42.reuse ;  /* 0x000000018b8be824 */ /* 0x100fe400078e0a2a */
[----:B------:R-:W-:Y:S02]  /*ba00*/  IMAD R5, R0, 0x2, R5 ;  /* 0x0000000200057824 */ /* 0x000fe400078e0205 */
[----:B------:R-:W-:Y:S01]  /*ba10*/  @!P0 IMAD.IADD R189, R189, 0x1, -R42 ;  /* 0x00000001bdbd8824 */ /* 0x000fe200078e0a2a */
[----:B------:R-:W-:Y:S01]  /*ba20*/  ISETP.GE.AND P0, PT, R3, RZ, PT ;  /* 0x000000ff0300720c */ /* 0x000fe20003f06270 */
[----:B------:R-:W-:Y:S01]  /*ba30*/  @!P3 IMAD.MOV R8, RZ, RZ, -R8 ;  /* 0x000000ffff08b224 */ /* 0x000fe200078e0a08 */
[C---:B------:R-:W-:Y:S01]  /*ba40*/  ISETP.GT.U32.AND P3, PT, R42.reuse, R139, PT ;  /* 0x0000008b2a00720c */ /* 0x040fe20003f64070 */
[----:B------:R0:W-:Y:S01]  /*ba50*/  STL [R1+0x424], R5 ;  /* 0x0004240501007387 */ /* 0x0001e20000100800 */
[----:B------:R-:W-:Y:S01]  /*ba60*/  @!P5 IMAD.IADD R27, R27, 0x1, -R42 ;  /* 0x000000011b1bd824 */ /* 0x000fe200078e0a2a */
[----:B------:R-:W-:Y:S01]  /*ba70*/  ISETP.GT.U32.AND P5, PT, R42, R58, PT ;  /* 0x0000003a2a00720c */ /* 0x000fe20003fa4070 */
[----:B------:R-:W-:-:S04]  /*ba80*/  IMAD.HI.U32 R158, R2, R73, RZ ;  /* 0x00000049029e7227 */ /* 0x000fc800078e00ff */
[----:B0-----:R-:W-:-:S04]  /*ba90*/  IMAD R5, R0, 0x2, R5 ;  /* 0x0000000200057824 */ /* 0x001fc800078e0205 */
[----:B------:R-:W-:Y:S01]  /*baa0*/  IMAD R153, R0, 0x2, R5 ;  /* 0x0000000200997824 */ /* 0x000fe200078e0205 */
[----:B------:R0:W-:Y:S01]  /*bab0*/  STL [R1+0x42c], R5 ;  /* 0x00042c0501007387 */ /* 0x0001e20000100800 */
[----:B------:R-:W-:Y:S01]  /*bac0*/  @!P0 IMAD.MOV R27, RZ, RZ, -R27 ;  /* 0x000000ffff1b8224 */ /* 0x000fe200078e0a1b */
[----:B------:R-:W-:Y:S01]  /*bad0*/  ISETP.GE.AND P0, PT, R19, RZ, PT ;  /* 0x000000ff1300720c */ /* 0x000fe20003f06270 */
[----:B------:R-:W-:Y:S01]  /*bae0*/  @!P3 IMAD.IADD R139, R139, 0x1, -R42 ;  /* 0x000000018b8bb824 */ /* 0x000fe200078e0a2a */
[----:B------:R-:W1:Y:S01]  /*baf0*/  S2R R19, SR_TID.X ;  /* 0x0000000000137919 */ /* 0x000e620000002100 */
[----:B------:R-:W-:Y:S01]  /*bb00*/  ISETP.GE.AND P3, PT, R6, RZ, PT ;  /* 0x000000ff0600720c */ /* 0x000fe20003f66270 */
[----:B0-----:R-:W-:-:S04]  /*bb10*/  IMAD.HI.U32 R5, R2, R81, RZ ;  /* 0x0000005102057227 */ /* 0x001fc800078e00ff */
[----:B------:R-:W-:Y:S01]  /*bb20*/  IMAD.MOV R2, RZ, RZ, -R158 ;  /* 0x000000ffff027224 */ /* 0x000fe200078e0a9e */
[----:B------:R-:W0:Y:S03]  /*bb30*/  S2R R6, SR_TID.X ;  /* 0x0000000000067919 */ /* 0x000e260000002100 */
[----:B------:R-:W-:Y:S01]  /*bb40*/  IMAD R73, R42, R2, R73 ;  /* 0x000000022a497224 */ /* 0x000fe200078e0249 */
[----:B------:R-:W2:Y:S01]  /*bb50*/  LDL.LU R158, [R1+0xbc0] ;  /* 0x000bc000019e7983 */ /* 0x000ea20000300800 */
[----:B------:R-:W-:Y:S02]  /*bb60*/  @!P5 IMAD.IADD R58, R58, 0x1, -R42 ;  /* 0x000000013a3ad824 */ /* 0x000fe400078e0a2a */
[----:B------:R-:W-:Y:S01]  /*bb70*/  IMAD.MOV R2, RZ, RZ, -R5 ;  /* 0x000000ffff027224 */ /* 0x000fe200078e0a05 */
[C---:B------:R-:W-:Y:S01]  /*bb80*/  ISETP.GT.U32.AND P5, PT, R42.reuse, R73, PT ;  /* 0x000000492a00720c */ /* 0x040fe20003fa4070 */
[----:B------:R3:W-:Y:S02]  /*bb90*/  STL [R1+0x434], R153 ;  /* 0x0004349901007387 */ /* 0x0007e40000100800 */
[----:B------:R-:W-:-:S02]  /*bba0*/  IMAD R81, R42, R2, R81 ;  /* 0x000000022a517224 */ /* 0x000fc400078e0251 */
[----:B------:R-:W4:Y:S01]  /*bbb0*/  LDL.LU R5, [R1+0xbbc] ;  /* 0x000bbc0001057983 */ /* 0x000f220000300800 */
[----:B---3--:R-:W-:-:S04]  /*bbc0*/  IMAD R153, R0, 0x2, R153 ;  /* 0x0000000200997824 */ /* 0x008fc800078e0299 */
[C---:B------:R-:W-:Y:S01]  /*bbd0*/  IMAD R3, R0.reuse, 0x2, R153 ;  /* 0x0000000200037824 */ /* 0x040fe200078e0299 */
[----:B------:R3:W-:Y:S02]  /*bbe0*/  STL [R1+0x43c], R153 ;  /* 0x00043c9901007387 */ /* 0x0007e40000100800 */
[----:B------:R-:W-:Y:S02]  /*bbf0*/  @!P5 IMAD.IADD R73, R73, 0x1, -R42 ;  /* 0x000000014949d824 */ /* 0x000fe400078e0a2a */
[----:B------:R-:W-:Y:S01]  /*bc00*/  IMAD R2, R0, 0x2, R3 ;  /* 0x0000000200027824 */ /* 0x000fe200078e0203 */
[----:B------:R-:W-:Y:S01]  /*bc10*/  STL [R1+0x408], R3 ;  /* 0x0004080301007387 */ /* 0x000fe20000100800 */
[----:B------:R-:W-:Y:S01]  /*bc20*/  @!P2 IMAD.MOV R251, RZ, RZ, -R251 ;  /* 0x000000fffffba224 */ /* 0x000fe200078e0afb */
[C---:B------:R-:W-:Y:S02]  /*bc30*/  ISETP.GT.U32.AND P2, PT, R42.reuse, R58, PT ;  /* 0x0000003a2a00720c */ /* 0x040fe40003f44070 */
[----:B------:R1:W-:Y:S01]  /*bc40*/  STL [R1+0x40c], R2 ;  /* 0x00040c0201007387 */ /* 0x0003e20000100800 */
[----:B---3--:R-:W3:Y:S01]  /*bc50*/  LDC R153, c[0x0][0x230] ;  /* 0x00008c00ff997b82 */ /* 0x008ee20000000800 */
[----:B------:R-:W-:Y:S01]  /*bc60*/  ISETP.GT.U32.AND P5, PT, R42, R73, PT ;  /* 0x000000492a00720c */ /* 0x000fe20003fa4070 */
[----:B-1----:R-:W-:-:S04]  /*bc70*/  IMAD R2, R0, 0x2, R2 ;  /* 0x0000000200027824 */ /* 0x002fc800078e0202 */
[----:B------:R-:W-:Y:S01]  /*bc80*/  IMAD R3, R0, 0x2, R2 ;  /* 0x0000000200037824 */ /* 0x000fe200078e0202 */
[----:B------:R0:W-:Y:S01]  /*bc90*/  STL [R1+0x410], R2 ;  /* 0x0004100201007387 */ /* 0x0001e20000100800 */
[----:B------:R-:W-:Y:S02]  /*bca0*/  LOP3.LUT R19, R19, 0x3f, RZ, 0xc0, !PT ;  /* 0x0000003f13137812 */ /* 0x000fe400078ec0ff */
[--C-:B------:R-:W-:Y:S01]  /*bcb0*/  @!P2 IMAD.IADD R58, R58, 0x1, -R42.reuse ;  /* 0x000000013a3aa824 */ /* 0x100fe200078e0a2a */
[----:B------:R1:W-:Y:S01]  /*bcc0*/  STL [R1+0x414], R3 ;  /* 0x0004140301007387 */ /* 0x0003e20000100800 */
[----:B------:R-:W-:Y:S02]  /*bcd0*/  ISETP.GE.AND P2, PT, R20, RZ, PT ;  /* 0x000000ff1400720c */ /* 0x000fe40003f46270 */
[----:B------:R-:W-:Y:S01]  /*bce0*/  @!P5 IMAD.IADD R73, R73, 0x1, -R42 ;  /* 0x000000014949d824 */ /* 0x000fe200078e0a2a */
[----:B0-----:R-:W-:Y:S01]  /*bcf0*/  LOP3.LUT R2, R6, 0x40, RZ, 0xc0, !PT ;  /* 0x0000004006027812 */ /* 0x001fe200078ec0ff */
[----:B------:R-:W-:-:S02]  /*bd00*/  IMAD.SHL.U32 R20, R19, 0x2, RZ ;  /* 0x0000000213147824 */ /* 0x000fc400078e00ff */
[----:B-1----:R-:W-:Y:S01]  /*bd10*/  IMAD R3, R0, 0x2, R3 ;  /* 0x0000000200037824 */ /* 0x002fe200078e0203 */
[----:B------:R-:W-:-:S03]  /*bd20*/  ISETP.NE.U32.AND P5, PT, R2, RZ, PT ;  /* 0x000000ff0200720c */ /* 0x000fc60003fa5070 */
[----:B------:R-:W-:Y:S01]  /*bd30*/  IMAD R19, R0, 0x2, R3 ;  /* 0x0000000200137824 */ /* 0x000fe200078e0203 */
[----:B------:R0:W-:Y:S01]  /*bd40*/  STL [R1+0x464], R3 ;  /* 0x0004640301007387 */ /* 0x0001e20000100800 */
[----:B------:R-:W-:-:S03]  /*bd50*/  IMAD R2, R2, 0x200, R20 ;  /* 0x0000020002027824 */ /* 0x000fc600078e0214 */
[----:B------:R1:W-:Y:S01]  /*bd60*/  STL [R1+0x46c], R19 ;  /* 0x00046c1301007387 */ /* 0x0003e20000100800 */
[----:B---3--:R-:W-:Y:S01]  /*bd70*/  VIADD R153, R153, 0x7f ;  /* 0x0000007f99997836 */ /* 0x008fe20000000000 */
[----:B0-----:R-:W-:Y:S02]  /*bd80*/  SEL R3, RZ, 0x90, !P5 ;  /* 0x00000090ff037807 */ /* 0x001fe40006800000 */
[----:B------:R0:W-:Y:S01]  /*bd90*/  STL [R1+0xb58], R2 ;  /* 0x000b580201007387 */ /* 0x0001e20000100800 */
[----:B-1----:R-:W-:Y:S01]  /*bda0*/  IMAD R19, R0, 0x2, R19 ;  /* 0x0000000200137824 */ /* 0x002fe200078e0213 */
[----:B------:R-:W-:Y:S01]  /*bdb0*/  LOP3.LUT R3, R3, R20, RZ, 0x3c, !PT ;  /* 0x0000001403037212 */ /* 0x000fe200078e3cff */
[----:B------:R-:W-:Y:S01]  /*bdc0*/  @!P4 IMAD.MOV R15, RZ, RZ, -R15 ;  /* 0x000000ffff0fc224 */ /* 0x000fe200078e0a0f */
[----:B------:R-:W-:Y:S02]  /*bdd0*/  ISETP.GE.AND P4, PT, R22, RZ, PT ;  /* 0x000000ff1600720c */ /* 0x000fe40003f86270 */
[----:B------:R-:W-:Y:S01]  /*bde0*/  SHF.R.S32.HI R22, RZ, 0x1f, R153 ;  /* 0x0000001fff167819 */ /* 0x000fe20000011499 */
[----:B0-----:R-:W-:Y:S01]  /*bdf0*/  IMAD R2, R0, 0x2, R19 ;  /* 0x0000000200027824 */ /* 0x001fe200078e0213 */
[----:B------:R-:W-:Y:S01]  /*be00*/  STL [R1+0x474], R19 ;  /* 0x0004741301007387 */ /* 0x000fe20000100800 */
[----:B------:R-:W-:-:S03]  /*be10*/  ISETP.GE.AND P6, PT, R156, RZ, PT ;  /* 0x000000ff9c00720c */ /* 0x000fc60003fc6270 */
[----:B------:R0:W-:Y:S01]  /*be20*/  STL [R1+0xb5c], R3 ;  /* 0x000b5c0301007387 */ /* 0x0001e20000100800 */
[----:B------:R-:W-:-:S03]  /*be30*/  LEA.HI R22, R22, R153, RZ, 0x7 ;  /* 0x0000009916167211 */ /* 0x000fc600078f38ff */
[----:B------:R1:W-:Y:S01]  /*be40*/  STL [R1+0x47c], R2 ;  /* 0x00047c0201007387 */ /* 0x0003e20000100800 */
[----:B------:R-:W-:-:S03]  /*be50*/  ISETP.GE.AND P5, PT, R154, RZ, PT ;  /* 0x000000ff9a00720c */ /* 0x000fc60003fa6270 */
[----:B------:R-:W3:Y:S01]  /*be60*/  LDL.LU R156, [R1+0x24] ;  /* 0x00002400019c7983 */ /* 0x000ee20000300800 */
[----:B0-----:R-:W-:-:S03]  /*be70*/  IMAD R3, R0, 0x2, R2 ;  /* 0x0000000200037824 */ /* 0x001fc600078e0202 */
[----:B------:R-:W2:Y:S01]  /*be80*/  LDL.LU R154, [R1+0x20] ;  /* 0x00002000019a7983 */ /* 0x000ea20000300800 */
[----:B------:R-:W-:-:S03]  /*be90*/  LOP3.LUT R6, R6, 0x7f, RZ, 0xc0, !PT ;  /* 0x0000007f06067812 */ /* 0x000fc600078ec0ff */
[----:B------:R0:W-:Y:S04]  /*bea0*/  STL [R1+0x484], R3 ;  /* 0x0004840301007387 */ /* 0x0001e80000100800 */
[----:B------:R-:W2:Y:S04]  /*beb0*/  LDL.LU R153, [R1+0x1c] ;  /* 0x00001c0001997983 */ /* 0x000ea80000300800 */
[----:B------:R-:W2:Y:S01]  /*bec0*/  LDL.LU R22, [R1+0x18] ;  /* 0x0000180001167983 */ /* 0x000ea20000300800 */
[----:B-1----:R-:W-:-:S03]  /*bed0*/  IMAD R2, R6, UR10, RZ ;  /* 0x0000000a06027c24 */ /* 0x002fc6000f8e02ff */
[----:B------:R-:W2:Y:S04]  /*bee0*/  LDL.LU R20, [R1+0x14] ;  /* 0x0000140001147983 */ /* 0x000ea80000300800 */
[----:B------:R-:W2:Y:S04]  /*bef0*/  LDL.LU R19, [R1+0x10] ;  /* 0x0000100001137983 */ /* 0x000ea80000300800 */
[----:B------:R-:W2:Y:S01]  /*bf00*/  LDL.LU R6, [R1+0xc] ;  /* 0x00000c0001067983 */ /* 0x000ea20000300800 */
[----:B------:R-:W-:Y:S01]  /*bf10*/  @!P1 IMAD.MOV R243, RZ, RZ, -R243 ;  /* 0x000000fffff39224 */ /* 0x000fe200078e0af3 */
[----:B------:R-:W-:-:S13]  /*bf20*/  ISETP.GT.U32.AND P1, PT, R42, R189, PT ;  /* 0x000000bd2a00720c */ /* 0x000fda0003f24070 */
[----:B------:R-:W-:Y:S01]  /*bf30*/  @!P1 IMAD.IADD R189, R189, 0x1, -R42 ;  /* 0x00000001bdbd9824 */ /* 0x000fe200078e0a2a */
[----:B------:R-:W-:-:S13]  /*bf40*/  ISETP.GT.U32.AND P1, PT, R42, R81, PT ;  /* 0x000000512a00720c */ /* 0x000fda0003f24070 */
[----:B------:R-:W-:-:S05]  /*bf50*/  @!P1 IMAD.IADD R81, R81, 0x1, -R42 ;  /* 0x0000000151519824 */ /* 0x000fca00078e0a2a */
[----:B------:R-:W-:Y:S01]  /*bf60*/  ISETP.GT.U32.AND P1, PT, R42, R81, PT ;  /* 0x000000512a00720c */ /* 0x000fe20003f24070 */
[----:B0-----:R-:W-:-:S12]  /*bf70*/  IMAD R3, R0, 0x2, R3 ;  /* 0x0000000200037824 */ /* 0x001fd800078e0203 */
[----:B------:R-:W-:Y:S02]  /*bf80*/  @!P1 IMAD.IADD R81, R81, 0x1, -R42 ;  /* 0x0000000151519824 */ /* 0x000fe400078e0a2a */
[----:B------:R-:W-:-:S04]  /*bf90*/  IMAD.MOV.U32 R42, RZ, RZ, R252 ;  /* 0x000000ffff2a7224 */ /* 0x000fc800078e00fc */
[----:B------:R-:W-:Y:S01]  /*bfa0*/  @!P6 IMAD.MOV R42, RZ, RZ, -R42 ;  /* 0x000000ffff2ae224 */ /* 0x000fe200078e0a2a */
[----:B----4-:R-:W-:Y:S02]  /*bfb0*/  ISETP.NE.AND P1, PT, R5, RZ, PT ;  /* 0x000000ff0500720c */ /* 0x010fe40003f25270 */
[----:B------:R-:W-:Y:S02]  /*bfc0*/  LOP3.LUT R252, RZ, R5, RZ, 0x33, !PT ;  /* 0x00000005fffc7212 */ /* 0x000fe400078e33ff */
[----:B------:R-:W-:Y:S01]  /*bfd0*/  LEA R5, P6, R2, UR4, 0x1 ;  /* 0x0000000402057c11 */ /* 0x000fe2000f8c08ff */
[----:B------:R-:W-:Y:S01]  /*bfe0*/  IMAD R2, R0, 0x2, R3 ;  /* 0x0000000200027824 */ /* 0x000fe200078e0203 */
[----:B------:R-:W-:Y:S01]  /*bff0*/  SEL R160, R252, R160, !P1 ;  /* 0x000000a0fca07207 */ /* 0x000fe20004800000 */
[----:B------:R-:W-:Y:S02]  /*c000*/  ULDC UR4, c[0x0][0x234] ;  /* 0x00008d0000047ab9 */ /* 0x000fe40000000800 */
[----:B------:R0:W-:Y:S04]  /*c010*/  STL [R1+0xb78], R5 ;  /* 0x000b780501007387 */ /* 0x0001e80000100800 */
[----:B0-----:R-:W4:Y:S04]  /*c020*/  LDL.LU R5, [R1+0x4] ;  /* 0x0000040001057983 */ /* 0x001f280000300800 */
[----:B------:R0:W-:Y:S04]  /*c030*/  STL [R1+0xb60], R3 ;  /* 0x000b600301007387 */ /* 0x0001e80000100800 */
[----:B------:R1:W-:Y:S01]  /*c040*/  STL [R1+0xb64], R2 ;  /* 0x000b640201007387 */ /* 0x0003e20000100800 */
[----:B0-----:R-:W-:-:S04]  /*c050*/  IMAD R3, RZ, RZ, -UR9 ;  /* 0x80000009ff037e24 */ /* 0x001fc8000f8e02ff */
[----:B------:R-:W-:Y:S02]  /*c060*/  IMAD R0, R3, 0x2, R2 ;  /* 0x0000000203007824 */ /* 0x000fe400078e0202 */
[----:B-1----:R-:W4:Y:S01]  /*c070*/  LDL.LU R2, [R1+0x8] ;  /* 0x0000080001027983 */ /* 0x002f220000300800 */
[C---:B---3--:R-:W-:Y:S02]  /*c080*/  SEL R156, R252.reuse, R156, !P1 ;  /* 0x0000009cfc9c7207 */ /* 0x048fe40004800000 */
[----:B--2---:R-:W-:-:S03]  /*c090*/  SEL R154, R252, R154, !P1 ;  /* 0x0000009afc9a7207 */ /* 0x004fc60004800000 */
[----:B------:R0:W-:Y:S01]  /*c0a0*/  STL [R1+0x120], R156 ;  /* 0x0001209c01007387 */ /* 0x0001e20000100800 */
[----:B------:R-:W-:-:S03]  /*c0b0*/  SEL R153, R252, R153, !P1 ;  /* 0x00000099fc997207 */ /* 0x000fc60004800000 */
[----:B0-----:R-:W2:Y:S01]  /*c0c0*/  LDL.LU R156, [R1+0xbb8] ;  /* 0x000bb800019c7983 */ /* 0x001ea20000300800 */
[----:B------:R-:W-:-:S03]  /*c0d0*/  SEL R22, R252, R22, !P1 ;  /* 0x00000016fc167207 */ /* 0x000fc60004800000 */
[----:B------:R0:W-:Y:S01]  /*c0e0*/  STL [R1+0x11c], R154 ;  /* 0x00011c9a01007387 */ /* 0x0001e20000100800 */
[C---:B------:R-:W-:Y:S02]  /*c0f0*/  SEL R20, R252.reuse, R20, !P1 ;  /* 0x00000014fc147207 */ /* 0x040fe40004800000 */
[C---:B------:R-:W-:Y:S01]  /*c100*/  SEL R19, R252.reuse, R19, !P1 ;  /* 0x00000013fc137207 */ /* 0x040fe20004800000 */
[----:B0-----:R-:W3:Y:S01]  /*c110*/  LDL.LU R154, [R1+0xbb4] ;  /* 0x000bb400019a7983 */ /* 0x001ee20000300800 */
[----:B------:R-:W-:-:S03]  /*c120*/  SEL R6, R252, R6, !P1 ;  /* 0x00000006fc067207 */ /* 0x000fc60004800000 */
[----:B------:R0:W-:Y:S04]  /*c130*/  STL [R1+0x118], R153 ;  /* 0x0001189901007387 */ /* 0x0001e80000100800 */
[----:B0-----:R-:W2:Y:S04]  /*c140*/  LDL.LU R153, [R1+0xbb0] ;  /* 0x000bb00001997983 */ /* 0x001ea80000300800 */
[----:B------:R0:W-:Y:S04]  /*c150*/  STL [R1+0x114], R22 ;  /* 0x0001141601007387 */ /* 0x0001e80000100800 */
[----:B0-----:R-:W3:Y:S04]  /*c160*/  LDL.LU R22, [R1+0xbac] ;  /* 0x000bac0001167983 */ /* 0x001ee80000300800 */
[----:B------:R0:W-:Y:S04]  /*c170*/  STL [R1+0x110], R20 ;  /* 0x0001101401007387 */ /* 0x0001e80000100800 */
[----:B0-----:R-:W2:Y:S04]  /*c180*/  LDL.LU R20, [R1+0xba8] ;  /* 0x000ba80001147983 */ /* 0x001ea80000300800 */
[----:B------:R0:W-:Y:S04]  /*c190*/  STL [R1+0x10c], R19 ;  /* 0x00010c1301007387 */ /* 0x0001e80000100800 */
[----:B0-----:R-:W3:Y:S04]  /*c1a0*/  LDL.LU R19, [R1+0xba4] ;  /* 0x000ba40001137983 */ /* 0x001ee80000300800 */
[----:B------:R0:W-:Y:S04]  /*c1b0*/  STL [R1+0x108], R6 ;  /* 0x0001080601007387 */ /* 0x0001e80000100800 */
[----:B0-----:R-:W2:Y:S01]  /*c1c0*/  LDL.LU R6, [R1+0xba0] ;  /* 0x000ba00001067983 */ /* 0x001ea20000300800 */
[----:B----4-:R-:W-:-:S02]  /*c1d0*/  SEL R5, R252, R5, !P1 ;  /* 0x00000005fc057207 */ /* 0x010fc40004800000 */
[----:B------:R-:W-:-:S05]  /*c1e0*/  SEL R2, R252, R2, !P1 ;  /* 0x00000002fc027207 */ /* 0x000fca0004800000 */
[----:B------:R2:W-:Y:S02]  /*c1f0*/  STL [R1+0x104], R2 ;  /* 0x0001040201007387 */ /* 0x0005e40000100800 */
[C---:B--2---:R-:W-:Y:S02]  /*c200*/  SEL R2, R252.reuse, R6, !P1 ;  /* 0x00000006fc027207 */ /* 0x044fe40004800000 */
[----:B------:R-:W2:Y:S04]  /*c210*/  LDL.LU R6, [R1+0xb9c] ;  /* 0x000b9c0001067983 */ /* 0x000ea80000300800 */
[----:B------:R3:W-:Y:S04]  /*c220*/  STL [R1+0x100], R5 ;  /* 0x0001000501007387 */ /* 0x0007e80000100800 */
[----:B------:R0:W-:Y:S01]  /*c230*/  STL [R1+0xfc], R2 ;  /* 0x0000fc0201007387 */ /* 0x0001e20000100800 */
[----:B---3--:R-:W-:-:S02]  /*c240*/  SEL R5, R252, R19, !P1 ;  /* 0x00000013fc057207 */ /* 0x008fc40004800000 */
[----:B0-----:R-:W-:-:S03]  /*c250*/  SEL R2, R252, R20, !P1 ;  /* 0x00000014fc027207 */ /* 0x001fc60004800000 */
[----:B------:R0:W-:Y:S01]  /*c260*/  STL [R1+0xf8], R5 ;  /* 0x0000f80501007387 */ /* 0x0001e20000100800 */
[----:B------:R-:W-:-:S03]  /*c270*/  SEL R19, R252, R22, !P1 ;  /* 0x00000016fc137207 */ /* 0x000fc60004800000 */
[----:B------:R1:W-:Y:S01]  /*c280*/  STL [R1+0xf4], R2 ;  /* 0x0000f40201007387 */ /* 0x0003e20000100800 */
[----:B0-----:R-:W-:-:S03]  /*c290*/  SEL R5, R252, R24, !P1 ;  /* 0x00000018fc057207 */ /* 0x001fc60004800000 */
[----:B------:R0:W-:Y:S01]  /*c2a0*/  STL [R1+0xf0], R19 ;  /* 0x0000f01301007387 */ /* 0x0001e20000100800 */
[----:B-1----:R-:W-:-:S03]  /*c2b0*/  SEL R2, R252, R26, !P1 ;  /* 0x0000001afc027207 */ /* 0x002fc60004800000 */
[----:B------:R1:W-:Y:S04]  /*c2c0*/  STL [R1+0xec], R5 ;  /* 0x0000ec0501007387 */ /* 0x0003e80000100800 */
[----:B------:R3:W-:Y:S01]  /*c2d0*/  STL [R1+0xe8], R2 ;  /* 0x0000e80201007387 */ /* 0x0007e20000100800 */
[C---:B0-----:R-:W-:Y:S02]  /*c2e0*/  SEL R19, R252.reuse, R28, !P1 ;  /* 0x0000001cfc137207 */ /* 0x041fe40004800000 */
[----:B-1----:R-:W-:-:S03]  /*c2f0*/  SEL R5, R252, R30, !P1 ;  /* 0x0000001efc057207 */ /* 0x002fc60004800000 */
[----:B------:R0:W-:Y:S01]  /*c300*/  STL [R1+0xe4], R19 ;  /* 0x0000e41301007387 */ /* 0x0001e20000100800 */
[----:B---3--:R-:W-:-:S03]  /*c310*/  SEL R2, R252, R32, !P1 ;  /* 0x00000020fc027207 */ /* 0x008fc60004800000 */
        /* <DEDUP_REMOVED lines=34> */
[----:B------:R-:W-:Y:S01]  /*c540*/  STL [R1+0x9c], R19 ;  /* 0x00009c1301007387 */ /* 0x000fe20000100800 */
[----:B---3--:R-:W-:-:S03]  /*c550*/  SEL R2, R252, R66, !P1 ;  /* 0x00000042fc027207 */ /* 0x008fc60004800000 */
[----:B------:R-:W-:Y:S04]  /*c560*/  STL [R1+0x98], R5 ;  /* 0x0000980501007387 */ /* 0x000fe80000100800 */
[----:B------:R0:W-:Y:S02]  /*c570*/  STL [R1+0x94], R2 ;  /* 0x0000940201007387 */ /* 0x0001e40000100800 */
[----:B0-----:R-:W-:-:S05]  /*c580*/  SEL R2, R252, R74, !P1 ;  /* 0x0000004afc027207 */ /* 0x001fca0004800000 */
[----:B------:R0:W-:Y:S01]  /*c590*/  STL [R1+0x90], R2 ;  /* 0x0000900201007387 */ /* 0x0001e20000100800 */
[C---:B------:R-:W-:Y:S02]  /*c5a0*/  SEL R19, R252.reuse, R89, !P1 ;  /* 0x00000059fc137207 */ /* 0x040fe40004800000 */
[----:B0-----:R-:W-:-:S05]  /*c5b0*/  SEL R2, R252, R80, !P1 ;  /* 0x00000050fc027207 */ /* 0x001fca0004800000 */
[----:B------:R0:W-:Y:S01]  /*c5c0*/  STL [R1+0x8c], R2 ;  /* 0x00008c0201007387 */ /* 0x0001e20000100800 */
[C---:B------:R-:W-:Y:S02]  /*c5d0*/  SEL R5, R252.reuse, R91, !P1 ;  /* 0x0000005bfc057207 */ /* 0x040fe40004800000 */
[----:B0-----:R-:W-:-:S05]  /*c5e0*/  SEL R2, R252, R86, !P1 ;  /* 0x00000056fc027207 */ /* 0x001fca0004800000 */
[----:B------:R0:W-:Y:S04]  /*c5f0*/  STL [R1+0x88], R2 ;  /* 0x0000880201007387 */ /* 0x0001e80000100800 */
[----:B------:R1:W-:Y:S01]  /*c600*/  STL [R1+0x84], R19 ;  /* 0x0000841301007387 */ /* 0x0003e20000100800 */
[----:B0-----:R-:W-:-:S03]  /*c610*/  SEL R2, R252, R93, !P1 ;  /* 0x0000005dfc027207 */ /* 0x001fc60004800000 */
[----:B------:R0:W-:Y:S01]  /*c620*/  STL [R1+0x80], R5 ;  /* 0x0000800501007387 */ /* 0x0001e20000100800 */
[----:B-1----:R-:W-:-:S03]  /*c630*/  SEL R19, R252, R95, !P1 ;  /* 0x0000005ffc137207 */ /* 0x002fc60004800000 */
        /* <DEDUP_REMOVED lines=8> */
[----:B------:R-:W-:Y:S01]  /*c6c0*/  STL [R1+0x6c], R19 ;  /* 0x00006c1301007387 */ /* 0x000fe20000100800 */
[----:B---3--:R-:W-:-:S03]  /*c6d0*/  SEL R2, R252, R103, !P1 ;  /* 0x00000067fc027207 */ /* 0x008fc60004800000 */
[----:B------:R0:W-:Y:S01]  /*c6e0*/  STL [R1+0x68], R5 ;  /* 0x0000680501007387 */ /* 0x0001e20000100800 */
[----:B------:R-:W-:-:S03]  /*c6f0*/  SEL R22, R252, R112, !P1 ;  /* 0x00000070fc167207 */ /* 0x000fc60004800000 */
[----:B------:R1:W-:Y:S01]  /*c700*/  STL [R1+0x64], R2 ;  /* 0x0000640201007387 */ /* 0x0003e20000100800 */
[C---:B0-----:R-:W-:Y:S02]  /*c710*/  SEL R5, R252.reuse, R107, !P1 ;  /* 0x0000006bfc057207 */ /* 0x041fe40004800000 */
[----:B-1----:R-:W-:-:S03]  /*c720*/  SEL R2, R252, R110, !P1 ;  /* 0x0000006efc027207 */ /* 0x002fc60004800000 */
[----:B------:R0:W-:Y:S01]  /*c730*/  STL [R1+0x60], R5 ;  /* 0x0000600501007387 */ /* 0x0001e20000100800 */
[----:B------:R-:W-:-:S03]  /*c740*/  SEL R20, R252, R116, !P1 ;  /* 0x00000074fc147207 */ /* 0x000fc60004800000 */
[----:B------:R-:W-:Y:S01]  /*c750*/  STL [R1+0xb90], R22 ;  /* 0x000b901601007387 */ /* 0x000fe20000100800 */
[----:B------:R-:W-:-:S03]  /*c760*/  SEL R19, R252, R117, !P1 ;  /* 0x00000075fc137207 */ /* 0x000fc60004800000 */
[----:B------:R1:W-:Y:S01]  /*c770*/  STL [R1+0x5c], R2 ;  /* 0x00005c0201007387 */ /* 0x0003e20000100800 */
[----:B0-----:R-:W-:-:S03]  /*c780*/  SEL R5, R252, R119, !P1 ;  /* 0x00000077fc057207 */ /* 0x001fc60004800000 */
[----:B------:R-:W-:Y:S01]  /*c790*/  STL [R1+0xb94], R20 ;  /* 0x000b941401007387 */ /* 0x000fe20000100800 */
[----:B-1----:R-:W-:-:S05]  /*c7a0*/  SEL R2, R252, R114, !P1 ;  /* 0x00000072fc027207 */ /* 0x002fca0004800000 */
        /* <DEDUP_REMOVED lines=16> */
[C---:B-1----:R-:W-:Y:S01]  /*c8b0*/  SEL R19, R252.reuse, R134, !P1 ;  /* 0x00000086fc137207 */ /* 0x042fe20004800000 */
[----:B------:R-:W1:Y:S02]  /*c8c0*/  S2R R22, SR_TID.X ;  /* 0x0000000000167919 */ /* 0x000e640000002100 */
[----:B------:R3:W-:Y:S01]  /*c8d0*/  STL [R1+0x38], R2 ;  /* 0x0000380201007387 */ /* 0x0007e20000100800 */
[----:B0-----:R-:W-:-:S03]  /*c8e0*/  SEL R5, R252, R136, !P1 ;  /* 0x00000088fc057207 */ /* 0x001fc60004800000 */
[----:B------:R0:W-:Y:S01]  /*c8f0*/  STL [R1+0x34], R19 ;  /* 0x0000341301007387 */ /* 0x0001e20000100800 */
[----:B---3--:R-:W-:-:S03]  /*c900*/  SEL R2, R252, R138, !P1 ;  /* 0x0000008afc027207 */ /* 0x008fc60004800000 */
        /* <DEDUP_REMOVED lines=18> */
[----:B---3--:R-:W3:Y:S04]  /*ca30*/  LDL.LU R19, [R1+0x10c] ;  /* 0x00010c0001137983 */ /* 0x008ee80000300800 */
[----:B------:R0:W-:Y:S04]  /*ca40*/  STL [R1+0x14], R5 ;  /* 0x0000140501007387 */ /* 0x0001e80000100800 */
[----:B------:R-:W4:Y:S01]  /*ca50*/  LDL.LU R20, [R1+0x108] ;  /* 0x0001080001147983 */ /* 0x000f220000300800 */
[----:B------:R-:W-:-:S03]  /*ca60*/  SEL R161, R252, R161, !P1 ;  /* 0x000000a1fca17207 */ /* 0x000fc60004800000 */
[----:B------:R2:W-:Y:S01]  /*ca70*/  STL [R1+0xc], R2 ;  /* 0x00000c0201007387 */ /* 0x0005e20000100800 */
[C---:B0-----:R-:W-:Y:S02]  /*ca80*/  SEL R5, R252.reuse, R156, !P1 ;  /* 0x0000009cfc057207 */ /* 0x041fe40004800000 */
[C---:B------:R-:W-:Y:S02]  /*ca90*/  SEL R163, R252.reuse, R163, !P1 ;  /* 0x000000a3fca37207 */ /* 0x040fe40004800000 */
[----:B--2---:R-:W-:Y:S01]  /*caa0*/  SEL R2, R252, R158, !P1 ;  /* 0x0000009efc027207 */ /* 0x004fe20004800000 */
[----:B------:R-:W-:Y:S01]  /*cab0*/  STL [R1+0xb7c], R5 ;  /* 0x000b7c0501007387 */ /* 0x000fe20000100800 */
[----:B-1----:R-:W-:-:S03]  /*cac0*/  LOP3.LUT R22, R22, 0x7f, RZ, 0xc0, !PT ;  /* 0x0000007f16167812 */ /* 0x002fc600078ec0ff */
[----:B------:R-:W-:Y:S01]  /*cad0*/  STL [R1+0xb80], R2 ;  /* 0x000b800201007387 */ /* 0x000fe20000100800 */
[----:B------:R-:W-:-:S03]  /*cae0*/  SEL R32, R252, R11, !P1 ;  /* 0x0000000bfc207207 */ /* 0x000fc60004800000 */
[----:B------:R-:W-:Y:S04]  /*caf0*/  STL [R1+0xb84], R160 ;  /* 0x000b84a001007387 */ /* 0x000fe80000100800 */
[----:B------:R-:W-:Y:S01]  /*cb00*/  STL [R1+0xb88], R161 ;  /* 0x000b88a101007387 */ /* 0x000fe20000100800 */
[----:B------:R-:W-:-:S03]  /*cb10*/  IMAD R22, R22, UR10, RZ ;  /* 0x0000000a16167c24 */ /* 0x000fc6000f8e02ff */
[----:B------:R0:W-:Y:S01]  /*cb20*/  STL [R1+0xb8c], R163 ;  /* 0x000b8ca301007387 */ /* 0x0001e20000100800 */
[C---:B------:R-:W-:Y:S02]  /*cb30*/  SEL R34, R252.reuse, R12, !P1 ;  /* 0x0000000cfc227207 */ /* 0x040fe40004800000 */
[C---:B------:R-:W-:Y:S01]  /*cb40*/  SEL R35, R252.reuse, R14, !P1 ;  /* 0x0000000efc237207 */ /* 0x040fe20004800000 */
[----:B0-----:R-:W2:Y:S04]  /*cb50*/  LDL.LU R163, [R1+0x110] ;  /* 0x0001100001a37983 */ /* 0x001ea80000300800 */
[----:B------:R-:W2:Y:S01]  /*cb60*/  LDL.LU R11, [R1+0x114] ;  /* 0x00011400010b7983 */ /* 0x000ea20000300800 */
[C---:B------:R-:W-:Y:S02]  /*cb70*/  SEL R37, R252.reuse, R16, !P1 ;  /* 0x00000010fc257207 */ /* 0x040fe40004800000 */
[----:B------:R-:W-:Y:S01]  /*cb80*/  SEL R89, R252, R4, !P1 ;  /* 0x00000004fc597207 */ /* 0x000fe20004800000 */
[----:B------:R-:W2:Y:S01]  /*cb90*/  LDL.LU R12, [R1+0x118] ;  /* 0x00011800010c7983 */ /* 0x000ea20000300800 */
[----:B------:R-:W-:Y:S01]  /*cba0*/  LEA.HI.X.SX32 R4, R22, UR5, 0x1, P6 ;  /* 0x0000000516047c11 */ /* 0x000fe2000b0f0eff */
[----:B------:R-:W-:-:S02]  /*cbb0*/  ULDC UR5, c[0x0][0x240] ;  /* 0x0000900000057ab9 */ /* 0x000fc40000000800 */
[----:B------:R-:W2:Y:S04]  /*cbc0*/  LDL.LU R14, [R1+0x11c] ;  /* 0x00011c00010e7983 */ /* 0x000ea80000300800 */
[----:B------:R-:W2:Y:S04]  /*cbd0*/  LDL.LU R16, [R1+0x120] ;  /* 0x0001200001107983 */ /* 0x000ea80000300800 */
[----:B------:R-:W2:Y:S04]  /*cbe0*/  LDL.LU R22, [R1+0x104] ;  /* 0x0001040001167983 */ /* 0x000ea80000300800 */
[----:B------:R-:W2:Y:S04]  /*cbf0*/  LDL.LU R161, [R1+0x100] ;  /* 0x0001000001a17983 */ /* 0x000ea80000300800 */
[----:B------:R-:W2:Y:S04]  /*cc00*/  LDL.LU R160, [R1+0xfc] ;  /* 0x0000fc0001a07983 */ /* 0x000ea80000300800 */
[----:B------:R-:W2:Y:S04]  /*cc10*/  LDL.LU R158, [R1+0xf8] ;  /* 0x0000f800019e7983 */ /* 0x000ea80000300800 */
[----:B------:R-:W-:Y:S04]  /*cc20*/  STL [R1+0xb68], R0 ;  /* 0x000b680001007387 */ /* 0x000fe80000100800 */
[----:B------:R-:W2:Y:S04]  /*cc30*/  LDL.LU R2, [R1+0xf4] ;  /* 0x0000f40001027983 */ /* 0x000ea80000300800 */
[----:B------:R-:W2:Y:S01]  /*cc40*/  LDL.LU R5, [R1+0xf0] ;  /* 0x0000f00001057983 */ /* 0x000ea20000300800 */
[C---:B------:R-:W-:Y:S01]  /*cc50*/  SEL R28, R252.reuse, R7, !P1 ;  /* 0x00000007fc1c7207 */ /* 0x040fe20004800000 */
[----:B------:R-:W-:Y:S01]  /*cc60*/  IMAD R7, R3, 0x2, R0 ;  /* 0x0000000203077824 */ /* 0x000fe200078e0200 */
[----:B------:R-:W-:-:S03]  /*cc70*/  SEL R30, R252, R9, !P1 ;  /* 0x00000009fc1e7207 */ /* 0x000fc60004800000 */
[----:B------:R-:W-:Y:S02]  /*cc80*/  IMAD R9, R3, 0x2, R7 ;  /* 0x0000000203097824 */ /* 0x000fe400078e0207 */
[----:B------:R-:W-:Y:S01]  /*cc90*/  IMAD R3, R6, UR4, RZ ;  /* 0x0000000406037c24 */ /* 0x000fe2000f8e02ff */
[----:B------:R0:W-:Y:S01]  /*cca0*/  STL [R1+0xb6c], R7 ;  /* 0x000b6c0701007387 */ /* 0x0001e20000100800 */
[----:B------:R-:W-:-:S03]  /*ccb0*/  SEL R146, R252, R15, !P1 ;  /* 0x0000000ffc927207 */ /* 0x000fc60004800000 */
[----:B------:R1:W-:Y:S01]  /*ccc0*/  STL [R1+0xb70], R3 ;  /* 0x000b700301007387 */ /* 0x0003e20000100800 */
[----:B------:R-:W-:-:S03]  /*ccd0*/  @!P3 IMAD.MOV R139, RZ, RZ, -R139 ;  /* 0x000000ffff8bb224 */ /* 0x000fc600078e0a8b */
[----:B------:R-:W2:Y:S01]  /*cce0*/  LDL.LU R6, [R1+0xec] ;  /* 0x0000ec0001067983 */ /* 0x000ea20000300800 */
[----:B------:R-:W-:-:S03]  /*ccf0*/  SEL R98, R252, R23, !P1 ;  /* 0x00000017fc627207 */ /* 0x000fc60004800000 */
[----:B0-----:R-:W2:Y:S04]  /*cd00*/  LDL.LU R7, [R1+0xe8] ;  /* 0x0000e80001077983 */ /* 0x001ea80000300800 */
[----:B------:R-:W2:Y:S01]  /*cd10*/  LDL.LU R0, [R1+0xe4] ;  /* 0x0000e40001007983 */ /* 0x000ea20000300800 */
[----:B------:R-:W-:-:S03]  /*cd20*/  SEL R96, R252, R17, !P1 ;  /* 0x00000011fc607207 */ /* 0x000fc60004800000 */
[----:B------:R-:W2:Y:S01]  /*cd30*/  LDL.LU R15, [R1+0xe0] ;  /* 0x0000e000010f7983 */ /* 0x000ea20000300800 */
[C---:B------:R-:W-:Y:S02]  /*cd40*/  SEL R95, R252.reuse, R13, !P1 ;  /* 0x0000000dfc5f7207 */ /* 0x040fe40004800000 */
[C---:B------:R-:W-:Y:S02]  /*cd50*/  SEL R154, R252.reuse, R139, !P1 ;  /* 0x0000008bfc9a7207 */ /* 0x040fe40004800000 */
[C---:B------:R-:W-:Y:S02]  /*cd60*/  SEL R93, R252.reuse, R10, !P1 ;  /* 0x0000000afc5d7207 */ /* 0x040fe40004800000 */
[C---:B------:R-:W-:Y:S02]  /*cd70*/  SEL R41, R252.reuse, R21, !P1 ;  /* 0x00000015fc297207 */ /* 0x040fe40004800000 */
[C---:B------:R-:W-:Y:S02]  /*cd80*/  SEL R39, R252.reuse, R18, !P1 ;  /* 0x00000012fc277207 */ /* 0x040fe40004800000 */
[----:B------:R-:W-:Y:S01]  /*cd90*/  SEL R127, R252, R120, !P1 ;  /* 0x00000078fc7f7207 */ /* 0x000fe20004800000 */
[----:B---3--:R-:W-:-:S02]  /*cda0*/  IMAD R138, R19, UR5, RZ ;  /* 0x00000005138a7c24 */ /* 0x008fc4000f8e02ff */
[----:B----4-:R-:W-:Y:S02]  /*cdb0*/  IMAD R136, R20, UR5, RZ ;  /* 0x0000000514887c24 */ /* 0x010fe4000f8e02ff */
[----:B--2---:R-:W-:Y:S02]  /*cdc0*/  IMAD R140, R11, UR5, RZ ;  /* 0x000000050b8c7c24 */ /* 0x004fe4000f8e02ff */
[----:B------:R-:W2:Y:S04]  /*cdd0*/  LDL.LU R11, [R1+0xdc] ;  /* 0x0000dc00010b7983 */ /* 0x000ea80000300800 */
[----:B------:R-:W3:Y:S01]  /*cde0*/  LDL.LU R23, [R1+0xd8] ;  /* 0x0000d80001177983 */ /* 0x000ee20000300800 */
[----:B------:R-:W-:-:S03]  /*cdf0*/  IMAD R139, R163, UR5, RZ ;  /* 0x00000005a38b7c24 */ /* 0x000fc6000f8e02ff */
[----:B------:R-:W4:Y:S04]  /*ce00*/  LDL.LU R19, [R1+0xd4] ;  /* 0x0000d40001137983 */ /* 0x000f280000300800 */
[----:B------:R-:W3:Y:S01]  /*ce10*/  LDL.LU R17, [R1+0xd0] ;  /* 0x0000d00001117983 */ /* 0x000ee20000300800 */
[----:B------:R-:W-:-:S03]  /*ce20*/  IMAD R134, R22, UR5, RZ ;  /* 0x0000000516867c24 */ /* 0x000fc6000f8e02ff */
[----:B------:R-:W3:Y:S04]  /*ce30*/  LDL.LU R20, [R1+0xcc] ;  /* 0x0000cc0001147983 */ /* 0x000ee80000300800 */
[----:B------:R-:W3:Y:S04]  /*ce40*/  LDL.LU R13, [R1+0xc8] ;  /* 0x0000c800010d7983 */ /* 0x000ee80000300800 */
[----:B------:R-:W3:Y:S04]  /*ce50*/  LDL.LU R163, [R1+0xc4] ;  /* 0x0000c40001a37983 */ /* 0x000ee80000300800 */
[----:B------:R-:W3:Y:S01]  /*ce60*/  LDL.LU R22, [R1+0xc0] ;  /* 0x0000c00001167983 */ /* 0x000ee20000300800 */
[----:B------:R-:W-:-:S02]  /*ce70*/  IMAD R132, R161, UR5, RZ ;  /* 0x00000005a1847c24 */ /* 0x000fc4000f8e02ff */
[----:B------:R-:W-:Y:S01]  /*ce80*/  IMAD R131, R160, UR5, RZ ;  /* 0x00000005a0837c24 */ /* 0x000fe2000f8e02ff */
[----:B------:R-:W3:Y:S01]  /*ce90*/  LDL.LU R161, [R1+0xbc] ;  /* 0x0000bc0001a17983 */ /* 0x000ee20000300800 */
[----:B------:R-:W-:-:S03]  /*cea0*/  IMAD R129, R158, UR5, RZ ;  /* 0x000000059e817c24 */ /* 0x000fc6000f8e02ff */
[----:B------:R-:W3:Y:S04]  /*ceb0*/  LDL.LU R160, [R1+0xb8] ;  /* 0x0000b80001a07983 */ /* 0x000ee80000300800 */
[----:B------:R-:W3:Y:S01]  /*cec0*/  LDL.LU R158, [R1+0xb4] ;  /* 0x0000b400019e7983 */ /* 0x000ee20000300800 */
[----:B------:R-:W-:-:S03]  /*ced0*/  IMAD R149, R16, UR5, RZ ;  /* 0x0000000510957c24 */ /* 0x000fc6000f8e02ff */
        /* <DEDUP_REMOVED lines=8> */
[----:B------:R-:W3:Y:S04]  /*cf60*/  LDL.LU R14, [R1+0xa0] ;  /* 0x0000a000010e7983 */ /* 0x000ee80000300800 */
[----:B------:R-:W3:Y:S04]  /*cf70*/  LDL.LU R12, [R1+0x9c] ;  /* 0x00009c00010c7983 */ /* 0x000ee80000300800 */
[----:B------:R-:W3:Y:S04]  /*cf80*/  LDL.LU R2, [R1+0x98] ;  /* 0x0000980001027983 */ /* 0x000ee80000300800 */
[----:B------:R-:W3:Y:S01]  /*cf90*/  LDL.LU R5, [R1+0x94] ;  /* 0x0000940001057983 */ /* 0x000ee20000300800 */
[----:B------:R-:W-:-:S02]  /*cfa0*/  SEL R119, R252, R99, !P1 ;  /* 0x00000063fc777207 */ /* 0x000fc40004800000 */
[C---:B------:R-:W-:Y:S01]  /*cfb0*/  SEL R57, R252.reuse, R82, !P1 ;  /* 0x00000052fc397207 */ /* 0x040fe20004800000 */
[----:B------:R-:W-:Y:S02]  /*cfc0*/  @!P4 IMAD.MOV R189, RZ, RZ, -R189 ;  /* 0x000000ffffbdc224 */ /* 0x000fe400078e0abd */
[----:B------:R-:W-:Y:S02]  /*cfd0*/  @!P2 IMAD.MOV R58, RZ, RZ, -R58 ;  /* 0x000000ffff3aa224 */ /* 0x000fe400078e0a3a */
[----:B------:R-:W-:Y:S02]  /*cfe0*/  @!P0 IMAD.MOV R73, RZ, RZ, -R73 ;  /* 0x000000ffff498224 */ /* 0x000fe400078e0a49 */
[----:B------:R-:W-:Y:S01]  /*cff0*/  @!P5 IMAD.MOV R81, RZ, RZ, -R81 ;  /* 0x000000ffff51d224 */ /* 0x000fe200078e0a51 */
[C---:B------:R-:W-:Y:S02]  /*d000*/  SEL R26, R252.reuse, R105, !P1 ;  /* 0x00000069fc1a7207 */ /* 0x040fe40004800000 */
[----:B------:R-:W-:-:S02]  /*d010*/  SEL R24, R252, R109, !P1 ;  /* 0x0000006dfc187207 */ /* 0x000fc40004800000 */
[C---:B------:R-:W-:Y:S02]  /*d020*/  SEL R66, R252.reuse, R68, !P1 ;  /* 0x00000044fc427207 */ /* 0x040fe40004800000 */
[C---:B------:R-:W-:Y:S02]  /*d030*/  SEL R65, R252.reuse, R70, !P1 ;  /* 0x00000046fc417207 */ /* 0x040fe40004800000 */
[C---:B------:R-:W-:Y:S02]  /*d040*/  SEL R63, R252.reuse, R72, !P1 ;  /* 0x00000048fc3f7207 */ /* 0x040fe40004800000 */
[C---:B------:R-:W-:Y:S02]  /*d050*/  SEL R61, R252.reuse, R76, !P1 ;  /* 0x0000004cfc3d7207 */ /* 0x040fe40004800000 */
        /* <DEDUP_REMOVED lines=96> */
[----:B------:R-:W-:Y:S01]  /*d660*/  SEL R180, R252, R180, !P1 ;  /* 0x000000b4fcb47207 */ /* 0x000fe20004800000 */
[----:B--2---:R-:W-:Y:S02]  /*d670*/  IMAD R99, R11, UR5, RZ ;  /* 0x000000050b637c24 */ /* 0x004fe4000f8e02ff */
[----:B------:R-:W2:Y:S01]  /*d680*/  LDL.LU R11, [R1+0x90] ;  /* 0x00009000010b7983 */ /* 0x000ea20000300800 */
[----:B----4-:R-:W-:-:S03]  /*d690*/  IMAD R91, R19, UR5, RZ ;  /* 0x00000005135b7c24 */ /* 0x010fc6000f8e02ff */
[----:B------:R-:W4:Y:S01]  /*d6a0*/  LDL.LU R19, [R1+0x8c] ;  /* 0x00008c0001137983 */ /* 0x000f220000300800 */
[----:B---3--:R-:W-:-:S03]  /*d6b0*/  IMAD R86, R20, UR5, RZ ;  /* 0x0000000514567c24 */ /* 0x008fc6000f8e02ff */
[----:B------:R-:W3:Y:S01]  /*d6c0*/  LDL.LU R20, [R1+0x88] ;  /* 0x0000880001147983 */ /* 0x000ee20000300800 */
[----:B------:R-:W-:Y:S01]  /*d6d0*/  SEL R183, R252, R183, !P1 ;  /* 0x000000b7fcb77207 */ /* 0x000fe20004800000 */
[----:B------:R-:W-:Y:S02]  /*d6e0*/  IMAD R82, R22, UR5, RZ ;  /* 0x0000000516527c24 */ /* 0x000fe4000f8e02ff */
[----:B------:R-:W2:Y:S01]  /*d6f0*/  LDL.LU R22, [R1+0x84] ;  /* 0x0000840001167983 */ /* 0x000ea20000300800 */
[C---:B------:R-:W-:Y:S01]  /*d700*/  SEL R187, R252.reuse, R187, !P1 ;  /* 0x000000bbfcbb7207 */ /* 0x040fe20004800000 */
[----:B------:R-:W-:Y:S01]  /*d710*/  IMAD R84, R163, UR5, RZ ;  /* 0x00000005a3547c24 */ /* 0x000fe2000f8e02ff */
[C---:B------:R-:W-:Y:S01]  /*d720*/  SEL R191, R252.reuse, R191, !P1 ;  /* 0x000000bffcbf7207 */ /* 0x040fe20004800000 */
[----:B------:R-:W2:Y:S01]  /*d730*/  LDL.LU R163, [R1+0x80] ;  /* 0x0000800001a37983 */ /* 0x000ea20000300800 */
        /* <DEDUP_REMOVED lines=52> */
[----:B------:R-:W-:Y:S01]  /*da80*/  SEL R252, R252, R81, !P1 ;  /* 0x00000051fcfc7207 */ /* 0x000fe20004800000 */
[----:B------:R-:W-:Y:S02]  /*da90*/  IMAD R81, R161, UR5, RZ ;  /* 0x00000005a1517c24 */ /* 0x000fe4000f8e02ff */
[----:B------:R-:W-:Y:S01]  /*daa0*/  IMAD R80, R160, UR5, RZ ;  /* 0x00000005a0507c24 */ /* 0x000fe2000f8e02ff */
[----:B------:R-:W2:Y:S01]  /*dab0*/  LDL.LU R161, [R1+0x7c] ;  /* 0x00007c0001a17983 */ /* 0x000ea20000300800 */
[----:B------:R-:W-:-:S03]  /*dac0*/  IMAD R78, R158, UR5, RZ ;  /* 0x000000059e4e7c24 */ /* 0x000fc6000f8e02ff */
[----:B------:R-:W2:Y:S04]  /*dad0*/  LDL.LU R160, [R1+0x78] ;  /* 0x0000780001a07983 */ /* 0x000ea80000300800 */
[----:B------:R-:W2:Y:S01]  /*dae0*/  LDL.LU R158, [R1+0x74] ;  /* 0x00007400019e7983 */ /* 0x000ea20000300800 */
[----:B------:R-:W-:Y:S02]  /*daf0*/  IMAD R69, R2, UR5, RZ ;  /* 0x0000000502457c24 */ /* 0x000fe4000f8e02ff */
[----:B------:R-:W-:Y:S01]  /*db00*/  IMAD R68, R5, UR5, RZ ;  /* 0x0000000505447c24 */ /* 0x000fe2000f8e02ff */
[----:B------:R-:W2:Y:S04]  /*db10*/  LDL.LU R2, [R1+0x70] ;  /* 0x0000700001027983 */ /* 0x000ea80000300800 */
[----:B------:R-:W2:Y:S01]  /*db20*/  LDL.LU R5, [R1+0x6c] ;  /* 0x00006c0001057983 */ /* 0x000ea20000300800 */
[----:B------:R-:W-:-:S02]  /*db30*/  IMAD R92, R23, UR5, RZ ;  /* 0x00000005175c7c24 */ /* 0x000fc4000f8e02ff */
[----:B------:R-:W-:Y:S02]  /*db40*/  IMAD R76, R21, UR5, RZ ;  /* 0x00000005154c7c24 */ /* 0x000fe4000f8e02ff */
[----:B------:R-:W-:Y:S02]  /*db50*/  IMAD R74, R18, UR5, RZ ;  /* 0x00000005124a7c24 */ /* 0x000fe4000f8e02ff */
[----:B------:R-:W-:Y:S02]  /*db60*/  IMAD R88, R17, UR5, RZ ;  /* 0x0000000511587c24 */ /* 0x000fe4000f8e02ff */
[----:B------:R-:W-:Y:S02]  /*db70*/  IMAD R73, R16, UR5, RZ ;  /* 0x0000000510497c24 */ /* 0x000fe4000f8e02ff */
[----:B------:R-:W-:Y:S02]  /*db80*/  IMAD R103, R15, UR5, RZ ;  /* 0x000000050f677c24 */ /* 0x000fe4000f8e02ff */
[----:B------:R-:W-:-:S02]  /*db90*/  IMAD R72, R14, UR5, RZ ;  /* 0x000000050e487c24 */ /* 0x000fc4000f8e02ff */
[----:B------:R-:W-:Y:S02]  /*dba0*/  IMAD R85, R13, UR5, RZ ;  /* 0x000000050d557c24 */ /* 0x000fe4000f8e02ff */
[----:B------:R-:W-:Y:S02]  /*dbb0*/  IMAD R70, R12, UR5, RZ ;  /* 0x000000050c467c24 */ /* 0x000fe4000f8e02ff */
[----:B------:R-:W-:Y:S02]  /*dbc0*/  IMAD R77, R10, UR5, RZ ;  /* 0x000000050a4d7c24 */ /* 0x000fe4000f8e02ff */
[----:B------:R-:W-:Y:S02]  /*dbd0*/  IMAD R113, R6, UR5, RZ ;  /* 0x0000000506717c24 */ /* 0x000fe4000f8e02ff */
[----:B----4-:R-:W-:Y:S02]  /*dbe0*/  IMAD R58, R19, UR5, RZ ;  /* 0x00000005133a7c24 */ /* 0x010fe4000f8e02ff */
[----:B------:R-:W4:Y:S01]  /*dbf0*/  LDL.LU R19, [R1+0x68] ;  /* 0x0000680001137983 */ /* 0x000f220000300800 */
[----:B---3--:R-:W-:-:S03]  /*dc00*/  IMAD R54, R20, UR5, RZ ;  /* 0x0000000514367c24 */ /* 0x008fc6000f8e02ff */
[----:B------:R-:W3:Y:S01]  /*dc10*/  LDL.LU R20, [R1+0x64] ;  /* 0x0000640001147983 */ /* 0x000ee20000300800 */
[----:B--2---:R-:W-:-:S03]  /*dc20*/  IMAD R46, R22, UR5, RZ ;  /* 0x00000005162e7c24 */ /* 0x004fc6000f8e02ff */
[----:B------:R-:W2:Y:S04]  /*dc30*/  LDL.LU R22, [R1+0x60] ;  /* 0x0000600001167983 */ /* 0x000ea80000300800 */
[----:B------:R-:W2:Y:S04]  /*dc40*/  LDL.LU R23, [R1+0x5c] ;  /* 0x00005c0001177983 */ /* 0x000ea80000300800 */
[----:B------:R-:W2:Y:S04]  /*dc50*/  LDL.LU R21, [R1+0x58] ;  /* 0x0000580001157983 */ /* 0x000ea80000300800 */
[----:B------:R-:W2:Y:S04]  /*dc60*/  LDL.LU R18, [R1+0x54] ;  /* 0x0000540001127983 */ /* 0x000ea80000300800 */
[----:B------:R-:W2:Y:S04]  /*dc70*/  LDL.LU R17, [R1+0x50] ;  /* 0x0000500001117983 */ /* 0x000ea80000300800 */
[----:B------:R-:W2:Y:S01]  /*dc80*/  LDL.LU R16, [R1+0x4c] ;  /* 0x00004c0001107983 */ /* 0x000ea20000300800 */
[----:B------:R-:W-:-:S03]  /*dc90*/  IMAD R62, R11, UR5, RZ ;  /* 0x000000050b3e7c24 */ /* 0x000fc6000f8e02ff */
[----:B------:R-:W2:Y:S04]  /*dca0*/  LDL.LU R15, [R1+0x48] ;  /* 0x00004800010f7983 */ /* 0x000ea80000300800 */
[----:B------:R-:W2:Y:S04]  /*dcb0*/  LDL.LU R14, [R1+0x44] ;  /* 0x00004400010e7983 */ /* 0x000ea80000300800 */
[----:B------:R-:W2:Y:S04]  /*dcc0*/  LDL.LU R13, [R1+0x40] ;  /* 0x00004000010d7983 */ /* 0x000ea80000300800 */
[----:B------:R-:W2:Y:S04]  /*dcd0*/  LDL.LU R12, [R1+0x3c] ;  /* 0x00003c00010c7983 */ /* 0x000ea80000300800 */
[----:B------:R-:W2:Y:S04]  /*dce0*/  LDL.LU R11, [R1+0x38] ;  /* 0x00003800010b7983 */ /* 0x000ea80000300800 */
[----:B------:R-:W2:Y:S01]  /*dcf0*/  LDL.LU R10, [R1+0x34] ;  /* 0x00003400010a7983 */ /* 0x000ea20000300800 */
[----:B------:R-:W-:-:S03]  /*dd00*/  IMAD R42, R163, UR5, RZ ;  /* 0x00000005a32a7c24 */ /* 0x000fc6000f8e02ff */
[----:B------:R-:W2:Y:S01]  /*dd10*/  LDL.LU R6, [R1+0x30] ;  /* 0x0000300001067983 */ /* 0x000ea20000300800 */
[----:B------:R-:W-:Y:S02]  /*dd20*/  IMAD R40, R161, UR5, RZ ;  /* 0x00000005a1287c24 */ /* 0x000fe4000f8e02ff */
[----:B------:R-:W-:Y:S02]  /*dd30*/  IMAD R36, R158, UR5, RZ ;  /* 0x000000059e247c24 */ /* 0x000fe4000f8e02ff */
[----:B------:R-:W2:Y:S01]  /*dd40*/  LDL.LU R158, [R1+0x2c] ;  /* 0x00002c00019e7983 */ /* 0x000ea20000300800 */
[----:B------:R-:W-:-:S03]  /*dd50*/  IMAD R38, R160, UR5, RZ ;  /* 0x00000005a0267c24 */ /* 0x000fc6000f8e02ff */
[----:B------:R-:W2:Y:S01]  /*dd60*/  LDL.LU R163, [R1+0x4] ;  /* 0x0000040001a37983 */ /* 0x000ea20000300800 */
[----:B------:R-:W-:-:S03]  /*dd70*/  IMAD R33, R2, UR5, RZ ;  /* 0x0000000502217c24 */ /* 0x000fc6000f8e02ff */
[----:B------:R-:W2:Y:S01]  /*dd80*/  LDL.LU R161, [R1+0x10] ;  /* 0x0000100001a17983 */ /* 0x000ea20000300800 */
[----:B------:R-:W-:-:S03]  /*dd90*/  IMAD R31, R5, UR5, RZ ;  /* 0x00000005051f7c24 */ /* 0x000fc6000f8e02ff */
[----:B------:R-:W2:Y:S04]  /*dda0*/  LDL.LU R160, [R1+0x1c] ;  /* 0x00001c0001a07983 */ /* 0x000ea80000300800 */
[----:B------:R-:W2:Y:S04]  /*ddb0*/  LDL.LU R2, [R1+0x28] ;  /* 0x0000280001027983 */ /* 0x000ea80000300800 */
[----:B------:R-:W2:Y:S01]  /*ddc0*/  LDL.LU R5, [R1+0x24] ;  /* 0x0000240001057983 */ /* 0x000ea20000300800 */
[----:B------:R-:W-:Y:S02]  /*ddd0*/  IMAD R112, R7, UR5, RZ ;  /* 0x0000000507707c24 */ /* 0x000fe4000f8e02ff */
[----:B------:R-:W-:Y:S01]  /*dde0*/  IMAD R106, R0, UR5, RZ ;  /* 0x00000005006a7c24 */ /* 0x000fe2000f8e02ff */
[----:B-1----:R-:W2:Y:S04]  /*ddf0*/  LDL.LU R3, [R1+0x18] ;  /* 0x0000180001037983 */ /* 0x002ea80000300800 */
[----:B------:R-:W2:Y:S04]  /*de00*/  LDL.LU R7, [R1+0x14] ;  /* 0x0000140001077983 */ /* 0x000ea80000300800 */
[----:B------:R-:W2:Y:S01]  /*de10*/  LDL.LU R0, [R1+0xc] ;  /* 0x00000c0001007983 */ /* 0x000ea20000300800 */
[----:B----4-:R-:W-:-:S03]  /*de20*/  IMAD R29, R19, UR5, RZ ;  /* 0x00000005131d7c24 */ /* 0x010fc6000f8e02ff */
[----:B------:R-:W4:Y:S01]  /*de30*/  LDL.LU R19, [R1+0xb98] ;  /* 0x000b980001137983 */ /* 0x000f220000300800 */
[----:B---3--:R-:W-:-:S03]  /*de40*/  IMAD R27, R20, UR5, RZ ;  /* 0x00000005141b7c24 */ /* 0x008fc6000f8e02ff */
[----:B------:R-:W3:Y:S01]  /*de50*/  LDL.LU R20, [R1+0xb94] ;  /* 0x000b940001147983 */ /* 0x000ee20000300800 */
[----:B--2---:R-:W-:-:S03]  /*de60*/  IMAD R25, R22, UR5, RZ ;  /* 0x0000000516197c24 */ /* 0x004fc6000f8e02ff */
[----:B------:R-:W2:Y:S01]  /*de70*/  LDL.LU R22, [R1+0xb90] ;  /* 0x000b900001167983 */ /* 0x000ea20000300800 */
[----:B------:R-:W-:Y:S02]  /*de80*/  IMAD R158, R158, UR5, RZ ;  /* 0x000000059e9e7c24 */ /* 0x000fe4000f8e02ff */
[----:B------:R-:W-:-:S03]  /*de90*/  IMAD R163, R163, UR5, RZ ;  /* 0x00000005a3a37c24 */ /* 0x000fc6000f8e02ff */
[----:B------:R0:W-:Y:S01]  /*dea0*/  STL [R1+0xb74], R158 ;  /* 0x000b749e01007387 */ /* 0x0001e20000100800 */
[----:B------:R-:W-:Y:S02]  /*deb0*/  IMAD R161, R161, UR5, RZ ;  /* 0x00000005a1a17c24 */ /* 0x000fe4000f8e02ff */
[----:B------:R-:W-:Y:S01]  /*dec0*/  IMAD R160, R160, UR5, RZ ;  /* 0x00000005a0a07c24 */ /* 0x000fe2000f8e02ff */
[----:B0-----:R-:W4:Y:S01]  /*ded0*/  LDL.LU R158, [R1+0x20] ;  /* 0x00002000019e7983 */ /* 0x001f220000300800 */
[----:B------:R-:W-:-:S03]  /*dee0*/  IMAD R2, R2, UR5, RZ ;  /* 0x0000000502027c24 */ /* 0x000fc6000f8e02ff */
[----:B------:R0:W-:Y:S01]  /*def0*/  STL [R1+0x4], R163 ;  /* 0x000004a301007387 */ /* 0x0001e20000100800 */
[----:B------:R-:W-:-:S03]  /*df00*/  IMAD R5, R5, UR5, RZ ;  /* 0x0000000505057c24 */ /* 0x000fc6000f8e02ff */
[----:B0-----:R-:W3:Y:S04]  /*df10*/  LDL.LU R163, [R1+0xb8c] ;  /* 0x000b8c0001a37983 */ /* 0x001ee80000300800 */
[----:B------:R0:W-:Y:S04]  /*df20*/  STL [R1+0x10], R161 ;  /* 0x000010a101007387 */ /* 0x0001e80000100800 */
[----:B0-----:R-:W3:Y:S04]  /*df30*/  LDL.LU R161, [R1+0xb88] ;  /* 0x000b880001a17983 */ /* 0x001ee80000300800 */
[----:B------:R0:W-:Y:S04]  /*df40*/  STL [R1+0x1c], R160 ;  /* 0x00001ca001007387 */ /* 0x0001e80000100800 */
[----:B0-----:R-:W3:Y:S04]  /*df50*/  LDL.LU R160, [R1+0xb84] ;  /* 0x000b840001a07983 */ /* 0x001ee80000300800 */
[----:B------:R0:W-:Y:S04]  /*df60*/  STL [R1+0x298], R2 ;  /* 0x0002980201007387 */ /* 0x0001e80000100800 */
[----:B0-----:R-:W2:Y:S04]  /*df70*/  LDL.LU R2, [R1+0xb80] ;  /* 0x000b800001027983 */ /* 0x001ea80000300800 */
[----:B------:R0:W-:Y:S04]  /*df80*/  STL [R1+0x24], R5 ;  /* 0x0000240501007387 */ /* 0x0001e80000100800 */
[----:B0-----:R-:W3:Y:S01]  /*df90*/  LDL.LU R5, [R1+0xb7c] ;  /* 0x000b7c0001057983 */ /* 0x001ee20000300800 */
[----:B------:R-:W-:-:S02]  /*dfa0*/  IMAD R3, R3, UR5, RZ ;  /* 0x0000000503037c24 */ /* 0x000fc4000f8e02ff */
[----:B----4-:R-:W-:-:S05]  /*dfb0*/  IMAD R158, R158, UR5, RZ ;  /* 0x000000059e9e7c24 */ /* 0x010fca000f8e02ff */
[----:B------:R0:W-:Y:S04]  /*dfc0*/  STL [R1+0x20], R158 ;  /* 0x0000209e01007387 */ /* 0x0001e80000100800 */
[----:B------:R-:W-:Y:S01]  /*dfd0*/  STL [R1+0x18], R3 ;  /* 0x0000180301007387 */ /* 0x000fe20000100800 */
[----:B0-----:R-:W-:-:S05]  /*dfe0*/  IMAD R158, R7, UR5, RZ ;  /* 0x00000005079e7c24 */ /* 0x001fca000f8e02ff */
[----:B------:R0:W-:Y:S01]  /*dff0*/  STL [R1+0x14], R158 ;  /* 0x0000149e01007387 */ /* 0x0001e20000100800 */
[----:B---3--:R-:W-:-:S03]  /*e000*/  IMAD R7, R5, UR5, RZ ;  /* 0x0000000505077c24 */ /* 0x008fc6000f8e02ff */
[----:B------:R-:W3:Y:S01]  /*e010*/  LDL.LU R5, [R1+0xb78] ;  /* 0x000b780001057983 */ /* 0x000ee20000300800 */
[----:B0-----:R-:W-:Y:S02]  /*e020*/  IMAD R158, RZ, RZ, -UR9 ;  /* 0x80000009ff9e7e24 */ /* 0x001fe4000f8e02ff */
[----:B------:R-:W-:Y:S02]  /*e030*/  IMAD R3, R0, UR5, RZ ;  /* 0x0000000500037c24 */ /* 0x000fe4000f8e02ff */
[----:B--2---:R-:W-:Y:S02]  /*e040*/  IMAD R0, R2, UR5, RZ ;  /* 0x0000000502007c24 */ /* 0x004fe4000f8e02ff */
[----:B------:R-:W-:Y:S02]  /*e050*/  IMAD R2, R8, UR5, RZ ;  /* 0x0000000508027c24 */ /* 0x000fe4000f8e02ff */
[----:B------:R-:W-:Y:S01]  /*e060*/  IMAD R8, R158, 0x2, R9 ;  /* 0x000000029e087824 */ /* 0x000fe200078e0209 */
[----:B---3--:R-:W-:-:S05]  /*e070*/  LEA R158, P5, R149, R5, 0x1 ;  /* 0x00000005959e7211 */ /* 0x008fca00078a08ff */
[----:B------:R0:W-:Y:S02]  /*e080*/  STL [R1+0x2c], R158 ;  /* 0x00002c9e01007387 */ /* 0x0001e40000100800 */
[----:B0-----:R-:W-:-:S05]  /*e090*/  LEA R158, P3, R144, R5, 0x1 ;  /* 0x00000005909e7211 */ /* 0x001fca00078608ff */
        /* <DEDUP_REMOVED lines=11> */
[----:B0-----:R-:W-:-:S05]  /*e150*/  LEA.HI.X.SX32 R158, R149, R4, 0x1, P5 ;  /* 0x00000004959e7211 */ /* 0x001fca00028f0eff */
        /* <DEDUP_REMOVED lines=112> */
[----:B------:R0:W-:Y:S01]  /*e860*/  STL [R1+0x108], R158 ;  /* 0x0001089e01007387 */ /* 0x0001e20000100800 */
[----:B------:R-:W-:Y:S01]  /*e870*/  IMAD R66, R66, UR5, RZ ;  /* 0x0000000542427c24 */ /* 0x000fe2000f8e02ff */
        /* <DEDUP_REMOVED lines=138> */
[----:B------:R0:W-:Y:S01]  /*f120*/  STL [R1+0x234], R158 ;  /* 0x0002349e01007387 */ /* 0x0001e20000100800 */
[----:B------:R-:W-:Y:S01]  /*f130*/  IMAD R15, R15, UR5, RZ ;  /* 0x000000050f0f7c24 */ /* 0x000fe2000f8e02ff */
[----:B0-----:R-:W-:Y:S02]  /*f140*/  LEA.HI.X.SX32 R158, R23, R4, 0x1, P1 ;  /* 0x00000004179e7211 */ /* 0x001fe400008f0eff */
[----:B------:R-:W-:-:S03]  /*f150*/  LEA R23, P1, R16, R5, 0x1 ;  /* 0x0000000510177211 */ /* 0x000fc600078208ff */
[----:B------:R0:W-:Y:S02]  /*f160*/  STL [R1+0x200], R158 ;  /* 0x0002009e01007387 */ /* 0x0001e40000100800 */
[----:B0-----:R-:W-:Y:S02]  /*f170*/  LEA.HI.X.SX32 R158, R22, R4, 0x1, P0 ;  /* 0x00000004169e7211 */ /* 0x001fe400000f0eff */
[----:B------:R-:W2:Y:S04]  /*f180*/  LDL.LU R22, [R1+0x18] ;  /* 0x0000180001167983 */ /* 0x000ea80000300800 */
[----:B------:R0:W-:Y:S01]  /*f190*/  STL [R1+0x23c], R23 ;  /* 0x00023c1701007387 */ /* 0x0001e20000100800 */
[----:B------:R-:W-:-:S03]  /*f1a0*/  IMAD R14, R14, UR5, RZ ;  /* 0x000000050e0e7c24 */ /* 0x000fc6000f8e02ff */
[----:B0-----:R-:W3:Y:S04]  /*f1b0*/  LDL.LU R23, [R1+0x14] ;  /* 0x0000140001177983 */ /* 0x001ee80000300800 */
[----:B------:R0:W-:Y:S02]  /*f1c0*/  STL [R1+0x208], R158 ;  /* 0x0002089e01007387 */ /* 0x0001e40000100800 */
[----:B0-----:R-:W-:-:S05]  /*f1d0*/  LEA R158, P0, R15, R5, 0x1 ;  /* 0x000000050f9e7211 */ /* 0x001fca00078008ff */
[----:B------:R0:W-:Y:S02]  /*f1e0*/  STL [R1+0x244], R158 ;  /* 0x0002449e01007387 */ /* 0x0001e40000100800 */
[----:B0-----:R-:W-:Y:S02]  /*f1f0*/  LEA.HI.X.SX32 R158, R21, R4, 0x1, P4 ;  /* 0x00000004159e7211 */ /* 0x001fe400020f0eff */
[----:B------:R-:W4:Y:S04]  /*f200*/  LDL.LU R21, [R1+0x20] ;  /* 0x0000200001157983 */ /* 0x000f280000300800 */
[----:B------:R0:W-:Y:S01]  /*f210*/  STL [R1+0x210], R158 ;  /* 0x0002109e01007387 */ /* 0x0001e20000100800 */
[----:B------:R-:W-:Y:S01]  /*f220*/  IMAD R13, R13, UR5, RZ ;  /* 0x000000050d0d7c24 */ /* 0x000fe2000f8e02ff */
[----:B0-----:R-:W-:-:S05]  /*f230*/  LEA R158, P4, R14, R5, 0x1 ;  /* 0x000000050e9e7211 */ /* 0x001fca00078808ff */
[----:B------:R0:W-:Y:S02]  /*f240*/  STL [R1+0x24c], R158 ;  /* 0x00024c9e01007387 */ /* 0x0001e40000100800 */
[----:B0-----:R-:W-:Y:S02]  /*f250*/  LEA.HI.X.SX32 R158, R20, R4, 0x1, P6 ;  /* 0x00000004149e7211 */ /* 0x001fe400030f0eff */
[----:B------:R-:W2:Y:S04]  /*f260*/  LDL.LU R20, [R1+0x24] ;  /* 0x0000240001147983 */ /* 0x000ea80000300800 */
[----:B------:R0:W-:Y:S01]  /*f270*/  STL [R1+0x218], R158 ;  /* 0x0002189e01007387 */ /* 0x0001e20000100800 */
[----:B------:R-:W-:Y:S01]  /*f280*/  IMAD R12, R12, UR5, RZ ;  /* 0x000000050c0c7c24 */ /* 0x000fe2000f8e02ff */
[----:B0-----:R-:W-:-:S05]  /*f290*/  LEA R158, P6, R13, R5, 0x1 ;  /* 0x000000050d9e7211 */ /* 0x001fca00078c08ff */
[----:B------:R0:W-:Y:S02]  /*f2a0*/  STL [R1+0x254], R158 ;  /* 0x0002549e01007387 */ /* 0x0001e40000100800 */
[----:B0-----:R-:W-:Y:S02]  /*f2b0*/  LEA.HI.X.SX32 R158, R19, R4, 0x1, P5 ;  /* 0x00000004139e7211 */ /* 0x001fe400028f0eff */
[----:B------:R-:W3:Y:S04]  /*f2c0*/  LDL.LU R19, [R1+0x298] ;  /* 0x0002980001137983 */ /* 0x000ee80000300800 */
[----:B------:R0:W-:Y:S01]  /*f2d0*/  STL [R1+0x220], R158 ;  /* 0x0002209e01007387 */ /* 0x0001e20000100800 */
[----:B------:R-:W-:Y:S01]  /*f2e0*/  IMAD R11, R11, UR5, RZ ;  /* 0x000000050b0b7c24 */ /* 0x000fe2000f8e02ff */
        /* <DEDUP_REMOVED lines=16> */
[----:B------:R0:W-:Y:S02]  /*f3f0*/  STL [R1+0x238], R158 ;  /* 0x0002389e01007387 */ /* 0x0001e40000100800 */
[----:B0-----:R-:W-:-:S05]  /*f400*/  LEA R158, P1, R6, R5, 0x1 ;  /* 0x00000005069e7211 */ /* 0x001fca00078208ff */
[----:B------:R0:W-:Y:S04]  /*f410*/  STL [R1+0x274], R158 ;  /* 0x0002749e01007387 */ /* 0x0001e80000100800 */
[----:B0-----:R-:W4:Y:S01]  /*f420*/  LDL.LU R158, [R1+0xb74] ;  /* 0x000b7400019e7983 */ /* 0x001f220000300800 */
[----:B------:R-:W-:-:S05]  /*f430*/  LEA.HI.X.SX32 R15, R15, R4, 0x1, P0 ;  /* 0x000000040f0f7211 */ /* 0x000fca00000f0eff */
[----:B------:R4:W-:Y:S01]  /*f440*/  STL [R1+0x240], R15 ;  /* 0x0002400f01007387 */ /* 0x0009e20000100800 */
[----:B------:R-:W-:Y:S01]  /*f450*/  LEA.HI.X.SX32 R11, R11, R4, 0x1, P3 ;  /* 0x000000040b0b7211 */ /* 0x000fe200018f0eff */
        /* <DEDUP_REMOVED lines=40> */
[----:B------:R-:W-:Y:S01]  /*f6e0*/  IMAD R232, R232, UR5, RZ ;  /* 0x00000005e8e87c24 */ /* 0x000fe2000f8e02ff */
[----:B----4-:R-:W-:-:S05]  /*f6f0*/  LEA R15, P0, R158, R5, 0x1 ;  /* 0x000000059e0f7211 */ /* 0x010fca00078008ff */
[----:B------:R0:W-:Y:S02]  /*f700*/  STL [R1+0x27c], R15 ;  /* 0x00027c0f01007387 */ /* 0x0001e40000100800 */
[----:B0-----:R-:W-:Y:S02]  /*f710*/  LEA.HI.X.SX32 R15, R14, R4, 0x1, P4 ;  /* 0x000000040e0f7211 */ /* 0x001fe400020f0eff */
[----:B---3--:R-:W-:-:S03]  /*f720*/  LEA R14, P4, R16, R5, 0x1 ;  /* 0x00000005100e7211 */ /* 0x008fc600078808ff */
[----:B------:R0:W-:Y:S04]  /*f730*/  STL [R1+0x248], R15 ;  /* 0x0002480f01007387 */ /* 0x0001e80000100800 */
[----:B------:R2:W-:Y:S01]  /*f740*/  STL [R1+0x284], R14 ;  /* 0x0002840e01007387 */ /* 0x0005e20000100800 */
[-C--:B0-----:R-:W-:Y:S02]  /*f750*/  LEA.HI.X.SX32 R15, R13, R4.reuse, 0x1, P6 ;  /* 0x000000040d0f7211 */ /* 0x081fe400030f0eff */
[----:B------:R-:W-:Y:S02]  /*f760*/  LEA.HI.X.SX32 R13, R12, R4, 0x1, P5 ;  /* 0x000000040c0d7211 */ /* 0x000fe400028f0eff */
[-C--:B--2---:R-:W-:Y:S02]  /*f770*/  LEA R14, P6, R17, R5.reuse, 0x1 ;  /* 0x00000005110e7211 */ /* 0x084fe400078c08ff */
[-C--:B------:R-:W-:Y:S01]  /*f780*/  LEA R12, P5, R18, R5.reuse, 0x1 ;  /* 0x00000005120c7211 */ /* 0x080fe200078a08ff */
[----:B------:R-:W-:Y:S04]  /*f790*/  STL [R1+0x250], R15 ;  /* 0x0002500f01007387 */ /* 0x000fe80000100800 */
[----:B------:R-:W-:Y:S04]  /*f7a0*/  STL [R1+0x28c], R14 ;  /* 0x00028c0e01007387 */ /* 0x000fe80000100800 */
[----:B------:R0:W-:Y:S04]  /*f7b0*/  STL [R1+0x258], R13 ;  /* 0x0002580d01007387 */ /* 0x0001e80000100800 */
[----:B------:R1:W-:Y:S04]  /*f7c0*/  STL [R1+0x294], R12 ;  /* 0x0002940c01007387 */ /* 0x0003e80000100800 */
[----:B------:R2:W-:Y:S01]  /*f7d0*/  STL [R1+0x260], R11 ;  /* 0x0002600b01007387 */ /* 0x0005e20000100800 */
[----:B0-----:R-:W-:-:S02]  /*f7e0*/  LEA R13, P3, R19, R5, 0x1 ;  /* 0x00000005130d7211 */ /* 0x001fc400078608ff */
[-C--:B-1----:R-:W-:Y:S02]  /*f7f0*/  LEA.HI.X.SX32 R12, R10, R4.reuse, 0x1, P2 ;  /* 0x000000040a0c7211 */ /* 0x082fe400010f0eff */
[----:B------:R-:W-:Y:S02]  /*f800*/  LEA.HI.X.SX32 R10, R6, R4, 0x1, P1 ;  /* 0x00000004060a7211 */ /* 0x000fe400008f0eff */
[-C--:B--2---:R-:W-:Y:S01]  /*f810*/  LEA R11, P2, R20, R5.reuse, 0x1 ;  /* 0x00000005140b7211 */ /* 0x084fe200078408ff */
[----:B------:R-:W-:Y:S01]  /*f820*/  STL [R1+0x29c], R13 ;  /* 0x00029c0d01007387 */ /* 0x000fe20000100800 */
[----:B------:R-:W-:-:S03]  /*f830*/  LEA R6, P1, R21, R5, 0x1 ;  /* 0x0000000515067211 */ /* 0x000fc600078208ff */
[----:B------:R-:W-:Y:S04]  /*f840*/  STL [R1+0x268], R12 ;  /* 0x0002680c01007387 */ /* 0x000fe80000100800 */
[----:B------:R0:W-:Y:S04]  /*f850*/  STL [R1+0x2a4], R11 ;  /* 0x0002a40b01007387 */ /* 0x0001e80000100800 */
[----:B------:R1:W-:Y:S04]  /*f860*/  STL [R1+0x270], R10 ;  /* 0x0002700a01007387 */ /* 0x0003e80000100800 */
[----:B------:R2:W-:Y:S01]  /*f870*/  STL [R1+0x2ac], R6 ;  /* 0x0002ac0601007387 */ /* 0x0005e20000100800 */
[----:B0-----:R-:W-:-:S02]  /*f880*/  LEA.HI.X.SX32 R11, R158, R4, 0x1, P0 ;  /* 0x000000049e0b7211 */ /* 0x001fc400000f0eff */
[----:B-1----:R-:W-:-:S03]  /*f890*/  LEA R10, P0, R22, R5, 0x1 ;  /* 0x00000005160a7211 */ /* 0x002fc600078008ff */
[----:B------:R0:W-:Y:S01]  /*f8a0*/  STL [R1+0x278], R11 ;  /* 0x0002780b01007387 */ /* 0x0001e20000100800 */
[----:B--2---:R-:W-:-:S03]  /*f8b0*/  LEA.HI.X.SX32 R6, R16, R4, 0x1, P4 ;  /* 0x0000000410067211 */ /* 0x004fc600020f0eff */
[----:B------:R1:W-:Y:S04]  /*f8c0*/  STL [R1+0x2b4], R10 ;  /* 0x0002b40a01007387 */ /* 0x0003e80000100800 */
[----:B------:R2:W-:Y:S01]  /*f8d0*/  STL [R1+0x280], R6 ;  /* 0x0002800601007387 */ /* 0x0005e20000100800 */
[----:B0-----:R-:W-:Y:S02]  /*f8e0*/  LEA R11, P4, R23, R5, 0x1 ;  /* 0x00000005170b7211 */ /* 0x001fe400078808ff */
[----:B-1----:R-:W-:-:S03]  /*f8f0*/  LEA.HI.X.SX32 R10, R17, R4, 0x1, P6 ;  /* 0x00000004110a7211 */ /* 0x002fc600030f0eff */
[----:B------:R0:W-:Y:S01]  /*f900*/  STL [R1+0x2bc], R11 ;  /* 0x0002bc0b01007387 */ /* 0x0001e20000100800 */
[----:B--2---:R-:W-:-:S03]  /*f910*/  LEA R6, P6, R3, R5, 0x1 ;  /* 0x0000000503067211 */ /* 0x004fc600078c08ff */
[----:B------:R1:W-:Y:S04]  /*f920*/  STL [R1+0x288], R10 ;  /* 0x0002880a01007387 */ /* 0x0003e80000100800 */
[----:B------:R2:W-:Y:S01]  /*f930*/  STL [R1+0x2c4], R6 ;  /* 0x0002c40601007387 */ /* 0x0005e20000100800 */
[----:B0-----:R-:W-:Y:S02]  /*f940*/  LEA.HI.X.SX32 R11, R18, R4, 0x1, P5 ;  /* 0x00000004120b7211 */ /* 0x001fe400028f0eff */
        /* <DEDUP_REMOVED lines=21> */
[----:B------:R1:W-:Y:S01]  /*faa0*/  STL [R1+0x2b8], R10 ;  /* 0x0002b80a01007387 */ /* 0x0003e20000100800 */
[----:B0-----:R-:W-:-:S03]  /*fab0*/  LEA.HI.X.SX32 R11, R3, R4, 0x1, P6 ;  /* 0x00000004030b7211 */ /* 0x001fc600030f0eff */
[----:B------:R-:W2:Y:S04]  /*fac0*/  LDL.LU R3, [R1+0xb70] ;  /* 0x000b700001037983 */ /* 0x000ea80000300800 */
[----:B------:R0:W-:Y:S01]  /*fad0*/  STL [R1+0x2f4], R6 ;  /* 0x0002f40601007387 */ /* 0x0001e20000100800 */
[----:B-1----:R-:W-:-:S03]  /*fae0*/  LEA.HI.X.SX32 R10, R7, R4, 0x1, P5 ;  /* 0x00000004070a7211 */ /* 0x002fc600028f0eff */
[----:B------:R1:W-:Y:S04]  /*faf0*/  STL [R1+0x2c0], R11 ;  /* 0x0002c00b01007387 */ /* 0x0003e80000100800 */
[----:B------:R-:W3:Y:S01]  /*fb00*/  LDL.LU R7, [R1+0xb6c] ;  /* 0x000b6c0001077983 */ /* 0x000ee20000300800 */
[----:B0-----:R-:W-:-:S05]  /*fb10*/  LEA R6, P6, R167, R5, 0x1 ;  /* 0x00000005a7067211 */ /* 0x001fca00078c08ff */
[----:B------:R0:W-:Y:S01]  /*fb20*/  STL [R1+0x2fc], R6 ;  /* 0x0002fc0601007387 */ /* 0x0001e20000100800 */
[----:B-1----:R-:W-:-:S03]  /*fb30*/  LEA.HI.X.SX32 R11, R0, R4, 0x1, P3 ;  /* 0x00000004000b7211 */ /* 0x002fc600018f0eff */
[----:B------:R1:W-:Y:S04]  /*fb40*/  STL [R1+0x2c8], R10 ;  /* 0x0002c80a01007387 */ /* 0x0003e80000100800 */
[----:B------:R-:W4:Y:S01]  /*fb50*/  LDL.LU R0, [R1+0xb68] ;  /* 0x000b680001007983 */ /* 0x000f220000300800 */
[-C--:B0-----:R-:W-:Y:S02]  /*fb60*/  LEA R6, P5, R168, R5.reuse, 0x1 ;  /* 0x00000005a8067211 */ /* 0x081fe400078a08ff */
[----:B-1----:R-:W-:-:S03]  /*fb70*/  LEA R10, P3, R170, R5, 0x1 ;  /* 0x00000005aa0a7211 */ /* 0x002fc600078608ff */
[----:B------:R0:W-:Y:S04]  /*fb80*/  STL [R1+0x304], R6 ;  /* 0x0003040601007387 */ /* 0x0001e80000100800 */
[----:B------:R1:W-:Y:S04]  /*fb90*/  STL [R1+0x2d0], R11 ;  /* 0x0002d00b01007387 */ /* 0x0003e80000100800 */
[----:B------:R1:W-:Y:S01]  /*fba0*/  STL [R1+0x30c], R10 ;  /* 0x00030c0a01007387 */ /* 0x0003e20000100800 */
[----:B0-----:R-:W-:Y:S02]  /*fbb0*/  LEA.HI.X.SX32 R6, R160, R4, 0x1, P2 ;  /* 0x00000004a0067211 */ /* 0x001fe400010f0eff */
[----:B-1----:R-:W-:-:S03]  /*fbc0*/  LEA R11, P2, R172, R5, 0x1 ;  /* 0x00000005ac0b7211 */ /* 0x002fc600078408ff */
[----:B------:R0:W-:Y:S01]  /*fbd0*/  STL [R1+0x2d8], R6 ;  /* 0x0002d80601007387 */ /* 0x0001e20000100800 */
[----:B------:R-:W-:-:S03]  /*fbe0*/  LEA.HI.X.SX32 R10, R161, R4, 0x1, P1 ;  /* 0x00000004a10a7211 */ /* 0x000fc600008f0eff */
[----:B------:R1:W-:Y:S04]  /*fbf0*/  STL [R1+0x314], R11 ;  /* 0x0003140b01007387 */ /* 0x0003e80000100800 */
[----:B------:R1:W-:Y:S01]  /*fc00*/  STL [R1+0x2e0], R10 ;  /* 0x0002e00a01007387 */ /* 0x0003e20000100800 */
[----:B0-----:R-:W-:Y:S02]  /*fc10*/  LEA R6, P1, R174, R5, 0x1 ;  /* 0x00000005ae067211 */ /* 0x001fe400078208ff */
[----:B-1----:R-:W-:-:S03]  /*fc20*/  LEA.HI.X.SX32 R11, R163, R4, 0x1, P0 ;  /* 0x00000004a30b7211 */ /* 0x002fc600000f0eff */
[----:B------:R0:W-:Y:S01]  /*fc30*/  STL [R1+0x31c], R6 ;  /* 0x00031c0601007387 */ /* 0x0001e20000100800 */
[----:B------:R-:W-:-:S03]  /*fc40*/  LEA R10, P0, R175, R5, 0x1 ;  /* 0x00000005af0a7211 */ /* 0x000fc600078008ff */
        /* <DEDUP_REMOVED lines=121> */
[----:B------:R-:W-:-:S03]  /*103e0*/  IMAD R233, R233, UR5, RZ ;  /* 0x00000005e9e97c24 */ /* 0x000fc6000f8e02ff */
[----:B------:R2:W-:Y:S01]  /*103f0*/  STL [R1+0x634], R10 ;  /* 0x0006340a01007387 */ /* 0x0005e20000100800 */
[----:B0-----:R-:W-:Y:S01]  /*10400*/  LEA.HI.X.SX32 R6, R219, R4, 0x1, P5 ;  /* 0x00000004db067211 */ /* 0x001fe200028f0eff */
[----:B------:R-:W-:Y:S01]  /*10410*/  IMAD R235, R235, UR5, RZ ;  /* 0x00000005ebeb7c24 */ /* 0x000fe2000f8e02ff */
[----:B-1----:R-:W-:-:S03]  /*10420*/  LEA R11, P5, R232, R5, 0x1 ;  /* 0x00000005e80b7211 */ /* 0x002fc600078a08ff */
[----:B------:R0:W-:Y:S01]  /*10430*/  STL [R1+0x3e0], R6 ;  /* 0x0003e00601007387 */ /* 0x0001e20000100800 */
[----:B--2---:R-:W-:-:S03]  /*10440*/  LEA.HI.X.SX32 R10, R221, R4, 0x1, P3 ;  /* 0x00000004dd0a7211 */ /* 0x004fc600018f0eff */
[----:B------:R1:W-:Y:S01]  /*10450*/  STL [R1+0x63c], R11 ;  /* 0x00063c0b01007387 */ /* 0x0003e20000100800 */
[----:B------:R-:W-:-:S03]  /*10460*/  IMAD R237, R237, UR5, RZ ;  /* 0x00000005eded7c24 */ /* 0x000fc6000f8e02ff */
        /* <DEDUP_REMOVED lines=593> */
[----:B0-----:R-:W-:Y:S02]  /*12980*/  LEA.HI.X.SX32 R6, R200, R4, 0x1, P3 ;  /* 0x00000004c8067211 */ /* 0x001fe400018f0eff */
        /* <DEDUP_REMOVED lines=33> */
[----:B------:R1:W-:Y:S04]  /*12ba0*/  STL [R1+0xa14], R11 ;  /* 0x000a140b01007387 */ /* 0x0003e80000100800 */
[----:B------:R2:W-:Y:S01]  /*12bb0*/  STL [R1+0x9f0], R10 ;  /* 0x0009f00a01007387 */ /* 0x0005e20000100800 */
[-C--:B0-----:R-:W-:Y:S02]  /*12bc0*/  LEA R6, P3, R154, R5.reuse, 0x1 ;  /* 0x000000059a067211 */ /* 0x081fe400078608ff */
[----:B-1----:R-:W-:Y:S02]  /*12bd0*/  LEA.HI.X.SX32 R11, R2, R4, 0x1, P2 ;  /* 0x00000004020b7211 */ /* 0x002fe400010f0eff */
[----:B------:R-:W3:Y:S01]  /*12be0*/  LDL.LU R2, [R1+0xb64] ;  /* 0x000b640001027983 */ /* 0x000ee20000300800 */
[----:B--2---:R-:W-:-:S03]  /*12bf0*/  LEA R10, P2, R156, R5, 0x1 ;  /* 0x000000059c0a7211 */ /* 0x004fc600078408ff */
[----:B------:R0:W-:Y:S04]  /*12c00*/  STL [R1+0xa18], R6 ;  /* 0x000a180601007387 */ /* 0x0001e80000100800 */
[----:B------:R-:W-:Y:S01]  /*12c10*/  STL [R1+0x9f8], R11 ;  /* 0x0009f80b01007387 */ /* 0x000fe20000100800 */
[----:B------:R-:W1:Y:S01]  /*12c20*/  S2R R23, SR_TID.X ;  /* 0x0000000000177919 */ /* 0x000e620000002100 */
[----:B0-----:R-:W-:Y:S02]  /*12c30*/  LEA.HI.X.SX32 R6, R146, R4, 0x1, P1 ;  /* 0x0000000492067211 */ /* 0x001fe400008f0eff */
[----:B------:R-:W2:Y:S04]  /*12c40*/  LDL.LU R14, [R1+0x424] ;  /* 0x00042400010e7983 */ /* 0x000ea80000300800 */
[----:B------:R-:W-:Y:S01]  /*12c50*/  STL [R1+0xa1c], R10 ;  /* 0x000a1c0a01007387 */ /* 0x000fe20000100800 */
[----:B------:R-:W-:-:S03]  /*12c60*/  IMAD R252, R252, UR5, RZ ;  /* 0x00000005fcfc7c24 */ /* 0x000fc6000f8e02ff */
[----:B------:R-:W4:Y:S04]  /*12c70*/  LDL.LU R15, [R1+0x42c] ;  /* 0x00042c00010f7983 */ /* 0x000f280000300800 */
[----:B------:R0:W-:Y:S04]  /*12c80*/  STL [R1+0xa00], R6 ;  /* 0x000a000601007387 */ /* 0x0001e80000100800 */
[----:B------:R-:W3:Y:S04]  /*12c90*/  LDL.LU R165, [R1+0x434] ;  /* 0x0004340001a57983 */ /* 0x000ee80000300800 */
[----:B------:R-:W3:Y:S01]  /*12ca0*/  LDL.LU R16, [R1+0x43c] ;  /* 0x00043c0001107983 */ /* 0x000ee20000300800 */
[----:B0-----:R-:W-:-:S03]  /*12cb0*/  LEA R6, P1, R252, R5, 0x1 ;  /* 0x00000005fc067211 */ /* 0x001fc600078208ff */
[----:B------:R-:W3:Y:S01]  /*12cc0*/  LDL.LU R17, [R1+0x408] ;  /* 0x0004080001117983 */ /* 0x000ee20000300800 */
[-C--:B------:R-:W-:Y:S02]  /*12cd0*/  LEA.HI.X.SX32 R5, R147, R4.reuse, 0x1, P0 ;  /* 0x0000000493057211 */ /* 0x080fe400000f0eff */
[-C--:B------:R-:W-:Y:S01]  /*12ce0*/  LEA.HI.X.SX32 R10, R151, R4.reuse, 0x1, P4 ;  /* 0x00000004970a7211 */ /* 0x080fe200020f0eff */
[----:B------:R-:W3:Y:S04]  /*12cf0*/  LDL.LU R163, [R1+0x40c] ;  /* 0x00040c0001a37983 */ /* 0x000ee80000300800 */
[----:B------:R-:W-:Y:S01]  /*12d00*/  STL [R1+0x620], R6 ;  /* 0x0006200601007387 */ /* 0x000fe20000100800 */
[----:B------:R-:W-:-:S03]  /*12d10*/  LEA.HI.X.SX32 R11, R189, R4, 0x1, P6 ;  /* 0x00000004bd0b7211 */ /* 0x000fc600030f0eff */
[----:B------:R-:W3:Y:S04]  /*12d20*/  LDL.LU R18, [R1+0x410] ;  /* 0x0004100001127983 */ /* 0x000ee80000300800 */
[----:B------:R-:W-:Y:S04]  /*12d30*/  STL [R1+0x608], R5 ;  /* 0x0006080501007387 */ /* 0x000fe80000100800 */
[----:B------:R-:W3:Y:S04]  /*12d40*/  LDL.LU R19, [R1+0x414] ;  /* 0x0004140001137983 */ /* 0x000ee80000300800 */
[----:B------:R0:W-:Y:S04]  /*12d50*/  STL [R1+0x60c], R10 ;  /* 0x00060c0a01007387 */ /* 0x0001e80000100800 */
[----:B------:R-:W3:Y:S01]  /*12d60*/  LDL.LU R161, [R1+0x464] ;  /* 0x0004640001a17983 */ /* 0x000ee20000300800 */
[----:B0-----:R-:W-:-:S03]  /*12d70*/  LEA.HI.X.SX32 R10, R153, R4, 0x1, P5 ;  /* 0x00000004990a7211 */ /* 0x001fc600028f0eff */
[----:B------:R0:W-:Y:S04]  /*12d80*/  STL [R1+0x610], R11 ;  /* 0x0006100b01007387 */ /* 0x0001e80000100800 */
[----:B------:R0:W-:Y:S01]  /*12d90*/  STL [R1+0x614], R10 ;  /* 0x0006140a01007387 */ /* 0x0001e20000100800 */
[----:B-1----:R-:W-:-:S03]  /*12da0*/  SHF.R.U32.HI R158, RZ, 0x6, R23 ;  /* 0x00000006ff9e7819 */ /* 0x002fc60000011617 */
[----:B------:R-:W3:Y:S01]  /*12db0*/  LDL.LU R20, [R1+0x46c] ;  /* 0x00046c0001147983 */ /* 0x000ee20000300800 */
[-C--:B0-----:R-:W-:Y:S02]  /*12dc0*/  LEA.HI.X.SX32 R11, R154, R4.reuse, 0x1, P3 ;  /* 0x000000049a0b7211 */ /* 0x081fe400018f0eff */
[----:B------:R-:W-:-:S03]  /*12dd0*/  LEA.HI.X.SX32 R10, R156, R4, 0x1, P2 ;  /* 0x000000049c0a7211 */ /* 0x000fc600010f0eff */
[----:B------:R-:W-:Y:S01]  /*12de0*/  STL [R1+0x618], R11 ;  /* 0x0006180b01007387 */ /* 0x000fe20000100800 */
[----:B------:R-:W-:-:S03]  /*12df0*/  SHF.R.U32.HI R23, RZ, 0x6, R23 ;  /* 0x00000006ff177819 */ /* 0x000fc60000011617 */
[----:B------:R0:W-:Y:S01]  /*12e00*/  STL [R1+0x61c], R10 ;  /* 0x00061c0a01007387 */ /* 0x0001e20000100800 */
[----:B------:R-:W-:-:S03]  /*12e10*/  LEA R5, P0, R3, UR12, 0x1 ;  /* 0x0000000c03057c11 */ /* 0x000fc6000f8008ff */
[----:B------:R-:W3:Y:S01]  /*12e20*/  LDL.LU R21, [R1+0x474] ;  /* 0x0004740001157983 */ /* 0x000ee20000300800 */
[----:B------:R-:W-:-:S03]  /*12e30*/  SGXT.U32 R23, R23, 0x1 ;  /* 0x000000011717781a */ /* 0x000fc60000000000 */
[----:B------:R-:W3:Y:S01]  /*12e40*/  LDL.LU R22, [R1+0x47c] ;  /* 0x00047c0001167983 */ /* 0x000ee20000300800 */
[----:B0-----:R-:W-:Y:S02]  /*12e50*/  LEA.HI.X.SX32 R10, R252, R4, 0x1, P1 ;  /* 0x00000004fc0a7211 */ /* 0x001fe400008f0eff */
[----:B------:R-:W-:Y:S02]  /*12e60*/  LEA.HI.X.SX32 R4, R3, UR13, 0x1, P0 ;  /* 0x0000000d03047c11 */ /* 0x000fe400080f0eff */
[----:B------:R-:W3:Y:S01]  /*12e70*/  LDL.LU R3, [R1+0xb60] ;  /* 0x000b600001037983 */ /* 0x000ee20000300800 */
[----:B------:R-:W-:-:S03]  /*12e80*/  LOP3.LUT R167, R23, 0x7e, RZ, 0xfc, !PT ;  /* 0x0000007e17a77812 */ /* 0x000fc600078efcff */
[----:B------:R0:W-:Y:S04]  /*12e90*/  STL [R1+0x418], R10 ;  /* 0x0004180a01007387 */ /* 0x0001e80000100800 */
[----:B------:R-:W3:Y:S01]  /*12ea0*/  LDL.LU R23, [R1+0x484] ;  /* 0x0004840001177983 */ /* 0x000ee20000300800 */
[----:B------:R-:W-:-:S05]  /*12eb0*/  IMAD R167, R167, UR9, RZ ;  /* 0x00000009a7a77c24 */ /* 0x000fca000f8e02ff */
[----:B------:R-:W-:-:S05]  /*12ec0*/  LEA R12, P3, R167, R5, 0x1 ;  /* 0x00000005a70c7211 */ /* 0x000fca00078608ff */
[----:B------:R1:W-:Y:S01]  /*12ed0*/  STL [R1+0x420], R12 ;  /* 0x0004200c01007387 */ /* 0x0003e20000100800 */
[----:B------:R-:W-:Y:S01]  /*12ee0*/  LEA.HI.X.SX32 R154, R167, R4, 0x1, P3 ;  /* 0x00000004a79a7211 */ /* 0x000fe200018f0eff */
[----:B------:R-:W-:Y:S01]  /*12ef0*/  IMAD R160, RZ, RZ, -UR9 ;  /* 0x80000009ffa07e24 */ /* 0x000fe2000f8e02ff */
[----:B------:R-:W-:-:S03]  /*12f00*/  SGXT.U32 R158, R158, 0x1 ;  /* 0x000000019e9e781a */ /* 0x000fc60000000000 */
[----:B------:R-:W-:Y:S02]  /*12f10*/  IMAD R6, R160, 0x2, R8 ;  /* 0x00000002a0067824 */ /* 0x000fe400078e0208 */
[----:B------:R-:W-:Y:S02]  /*12f20*/  IMAD R25, R158, UR9, RZ ;  /* 0x000000099e197c24 */ /* 0x000fe4000f8e02ff */
[----:B------:R-:W-:-:S04]  /*12f30*/  IMAD R11, R160, 0x2, R6 ;  /* 0x00000002a00b7824 */ /* 0x000fc800078e0206 */
[----:B0-----:R-:W-:-:S04]  /*12f40*/  IMAD R10, R160, 0x2, R11 ;  /* 0x00000002a00a7824 */ /* 0x001fc800078e020b */
[----:B-1----:R-:W-:Y:S01]  /*12f50*/  IMAD R12, R160, 0x2, R10 ;  /* 0x00000002a00c7824 */ /* 0x002fe200078e020a */
[----:B--2---:R-:W-:-:S05]  /*12f60*/  LEA R13, P5, R14, R5, 0x1 ;  /* 0x000000050e0d7211 */ /* 0x004fca00078a08ff */
[----:B------:R3:W-:Y:S01]  /*12f70*/  STL [R1+0x428], R13 ;  /* 0x0004280d01007387 */ /* 0x0007e20000100800 */
[----:B----4-:R-:W-:-:S05]  /*12f80*/  LEA R152, P4, R15, R5, 0x1 ;  /* 0x000000050f987211 */ /* 0x010fca00078808ff */
[----:B------:R0:W-:Y:S01]  /*12f90*/  STL [R1+0x430], R152 ;  /* 0x0004309801007387 */ /* 0x0001e20000100800 */
[-C--:B---3--:R-:W-:Y:S02]  /*12fa0*/  LEA R13, P0, R165, R5.reuse, 0x1 ;  /* 0x00000005a50d7211 */ /* 0x088fe400078008ff */
[----:B------:R-:W-:-:S03]  /*12fb0*/  LEA R153, P1, R16, R5, 0x1 ;  /* 0x0000000510997211 */ /* 0x000fc600078208ff */
[----:B------:R-:W-:Y:S01]  /*12fc0*/  STL [R1+0x438], R13 ;  /* 0x0004380d01007387 */ /* 0x000fe20000100800 */
[----:B0-----:R-:W-:-:S03]  /*12fd0*/  LEA R152, P2, R17, R5, 0x1 ;  /* 0x0000000511987211 */ /* 0x001fc600078408ff */
[----:B------:R0:W-:Y:S04]  /*12fe0*/  STL [R1+0x440], R153 ;  /* 0x0004409901007387 */ /* 0x0001e80000100800 */
[----:B------:R1:W-:Y:S01]  /*12ff0*/  STL [R1+0x448], R152 ;  /* 0x0004489801007387 */ /* 0x0003e20000100800 */
[----:B0-----:R-:W-:-:S03]  /*13000*/  LEA R153, P3, R163, R5, 0x1 ;  /* 0x00000005a3997211 */ /* 0x001fc600078608ff */
[----:B------:R0:W-:Y:S01]  /*13010*/  STL [R1+0x41c], R154 ;  /* 0x00041c9a01007387 */ /* 0x0001e20000100800 */
[----:B-1----:R-:W-:-:S03]  /*13020*/  LEA.HI.X.SX32 R152, R14, R4, 0x1, P5 ;  /* 0x000000040e987211 */ /* 0x002fc600028f0eff */
        /* <DEDUP_REMOVED lines=40> */
[----:B------:R-:W-:Y:S01]  /*132b0*/  STL [R1+0x4a0], R154 ;  /* 0x0004a09a01007387 */ /* 0x000fe20000100800 */
[----:B--2---:R-:W-:-:S03]  /*132c0*/  LEA R152, P2, R7, R5, 0x1 ;  /* 0x0000000507987211 */ /* 0x004fc600078408ff */
[----:B------:R0:W-:Y:S01]  /*132d0*/  STL [R1+0x474], R153 ;  /* 0x0004749901007387 */ /* 0x0001e20000100800 */
[----:B------:R-:W-:-:S03]  /*132e0*/  LEA.HI.X.SX32 R22, R22, R4, 0x1, P3 ;  /* 0x0000000416167211 */ /* 0x000fc600018f0eff */
[----:B------:R1:W-:Y:S01]  /*132f0*/  STL [R1+0x4a8], R152 ;  /* 0x0004a89801007387 */ /* 0x0003e20000100800 */
[----:B0-----:R-:W-:-:S03]  /*13300*/  LEA R153, P3, R9, R5, 0x1 ;  /* 0x0000000509997211 */ /* 0x001fc600078608ff */
[----:B------:R-:W-:Y:S01]  /*13310*/  STL [R1+0x47c], R22 ;  /* 0x00047c1601007387 */ /* 0x000fe20000100800 */
[----:B-1----:R-:W-:-:S03]  /*13320*/  LEA.HI.X.SX32 R152, R23, R4, 0x1, P5 ;  /* 0x0000000417987211 */ /* 0x002fc600028f0eff */
[----:B------:R0:W-:Y:S01]  /*13330*/  STL [R1+0x4b0], R153 ;  /* 0x0004b09901007387 */ /* 0x0001e20000100800 */
[----:B------:R-:W-:-:S03]  /*13340*/  LEA R23, P5, R8, R5, 0x1 ;  /* 0x0000000508177211 */ /* 0x000fc600078a08ff */
[----:B------:R1:W-:Y:S01]  /*13350*/  STL [R1+0x484], R152 ;  /* 0x0004849801007387 */ /* 0x0003e20000100800 */
[-C--:B------:R-:W-:Y:S02]  /*13360*/  LEA.HI.X.SX32 R154, R2, R4.reuse, 0x1, P0 ;  /* 0x00000004029a7211 */ /* 0x080fe400000f0eff */
[----:B0-----:R-:W-:Y:S02]  /*13370*/  LEA.HI.X.SX32 R153, R3, R4, 0x1, P4 ;  /* 0x0000000403997211 */ /* 0x001fe400020f0eff */
[----:B------:R-:W2:Y:S01]  /*13380*/  LDL.LU R3, [R1+0xb5c] ;  /* 0x000b5c0001037983 */ /* 0x000ea20000300800 */
[----:B-1----:R-:W-:-:S03]  /*13390*/  LEA R152, P4, R6, R5, 0x1 ;  /* 0x0000000506987211 */ /* 0x002fc600078808ff */
[----:B------:R-:W-:Y:S01]  /*133a0*/  STL [R1+0x4b8], R23 ;  /* 0x0004b81701007387 */ /* 0x000fe20000100800 */
[----:B------:R-:W-:-:S03]  /*133b0*/  LEA.HI.X.SX32 R7, R7, R4, 0x1, P2 ;  /* 0x0000000407077211 */ /* 0x000fc600010f0eff */
[----:B------:R0:W-:Y:S01]  /*133c0*/  STL [R1+0x48c], R153 ;  /* 0x00048c9901007387 */ /* 0x0001e20000100800 */
[----:B------:R-:W-:-:S03]  /*133d0*/  LEA.HI.X.SX32 R9, R9, R4, 0x1, P3 ;  /* 0x0000000409097211 */ /* 0x000fc600018f0eff */
[----:B------:R1:W-:Y:S01]  /*133e0*/  STL [R1+0x4c0], R152 ;  /* 0x0004c09801007387 */ /* 0x0003e20000100800 */
[----:B------:R-:W-:-:S03]  /*133f0*/  LEA.HI.X.SX32 R8, R8, R4, 0x1, P5 ;  /* 0x0000000408087211 */ /* 0x000fc600028f0eff */
[----:B------:R-:W3:Y:S01]  /*13400*/  LDL.LU R2, [R1+0xb58] ;  /* 0x000b580001027983 */ /* 0x000ee20000300800 */
[----:B0-----:R-:W-:-:S03]  /*13410*/  LEA R153, P0, R25, R5, 0x1 ;  /* 0x0000000519997211 */ /* 0x001fc600078008ff */
[----:B------:R-:W-:Y:S01]  /*13420*/  STL [R1+0x494], R154 ;  /* 0x0004949a01007387 */ /* 0x000fe20000100800 */
[----:B-1----:R-:W-:-:S03]  /*13430*/  LEA.HI.X.SX32 R152, R0, R4, 0x1, P1 ;  /* 0x0000000400987211 */ /* 0x002fc600008f0eff */
[----:B------:R0:W5:Y:S01]  /*13440*/  LDL.LU R0, [R1+0xb54] ;  /* 0x000b540001007983 */ /* 0x0001620000300800 */
[----:B------:R-:W-:-:S03]  /*13450*/  LEA.HI.X.SX32 R6, R6, R4, 0x1, P4 ;  /* 0x0000000406067211 */ /* 0x000fc600020f0eff */
[----:B------:R-:W-:Y:S04]  /*13460*/  STL [R1+0x604], R153 ;  /* 0x0006049901007387 */ /* 0x000fe80000100800 */
[----:B------:R-:W-:Y:S04]  /*13470*/  STL [R1+0x49c], R152 ;  /* 0x00049c9801007387 */ /* 0x000fe80000100800 */
[----:B------:R-:W-:Y:S04]  /*13480*/  STL [R1+0x4a4], R7 ;  /* 0x0004a40701007387 */ /* 0x000fe80000100800 */
[----:B------:R1:W-:Y:S04]  /*13490*/  STL [R1+0x4ac], R9 ;  /* 0x0004ac0901007387 */ /* 0x0003e80000100800 */
[----:B------:R4:W-:Y:S01]  /*134a0*/  STL [R1+0x4b4], R8 ;  /* 0x0004b40801007387 */ /* 0x0009e20000100800 */
[----:B-1----:R-:W-:-:S03]  /*134b0*/  LEA R9, P1, R11, R5, 0x1 ;  /* 0x000000050b097211 */ /* 0x002fc600078208ff */
[----:B------:R-:W-:Y:S01]  /*134c0*/  STL [R1+0x4bc], R6 ;  /* 0x0004bc0601007387 */ /* 0x000fe20000100800 */
[----:B----4-:R-:W-:-:S03]  /*134d0*/  LEA R8, P2, R10, R5, 0x1 ;  /* 0x000000050a087211 */ /* 0x010fc600078408ff */
[----:B------:R1:W-:Y:S01]  /*134e0*/  STL [R1+0x4c8], R9 ;  /* 0x0004c80901007387 */ /* 0x0003e20000100800 */
[C---:B------:R-:W-:Y:S01]  /*134f0*/  IMAD R13, R160.reuse, 0x2, R12 ;  /* 0x00000002a00d7824 */ /* 0x040fe200078e020c */
[-C--:B------:R-:W-:Y:S02]  /*13500*/  LEA.HI.X.SX32 R11, R11, R4.reuse, 0x1, P1 ;  /* 0x000000040b0b7211 */ /* 0x080fe400008f0eff */
[----:B------:R4:W-:Y:S01]  /*13510*/  STL [R1+0x4d0], R8 ;  /* 0x0004d00801007387 */ /* 0x0009e20000100800 */
[----:B------:R-:W-:Y:S01]  /*13520*/  IMAD R14, R160, 0x2, R13 ;  /* 0x00000002a00e7824 */ /* 0x000fe200078e020d */
[-C--:B-1----:R-:W-:Y:S02]  /*13530*/  LEA.HI.X.SX32 R9, R25, R4.reuse, 0x1, P0 ;  /* 0x0000000419097211 */ /* 0x082fe400000f0eff */
[----:B----4-:R-:W-:-:S03]  /*13540*/  LEA.HI.X.SX32 R8, R10, R4, 0x1, P2 ;  /* 0x000000040a087211 */ /* 0x010fc600010f0eff */
[----:B------:R-:W-:Y:S04]  /*13550*/  STL [R1+0x600], R9 ;  /* 0x0006000901007387 */ /* 0x000fe80000100800 */
[----:B------:R1:W-:Y:S01]  /*13560*/  STL [R1+0x4c4], R11 ;  /* 0x0004c40b01007387 */ /* 0x0003e20000100800 */
[----:B------:R-:W-:-:S03]  /*13570*/  LEA R10, P2, R14, R5, 0x1 ;  /* 0x000000050e0a7211 */ /* 0x000fc600078408ff */
[----:B------:R4:W-:Y:S01]  /*13580*/  STL [R1+0x4cc], R8 ;  /* 0x0004cc0801007387 */ /* 0x0009e20000100800 */
[-C--:B-1----:R-:W-:Y:S02]  /*13590*/  LEA R11, P0, R12, R5.reuse, 0x1 ;  /* 0x000000050c0b7211 */ /* 0x082fe400078008ff */
[----:B----4-:R-:W-:-:S03]  /*135a0*/  LEA R8, P1, R13, R5, 0x1 ;  /* 0x000000050d087211 */ /* 0x010fc600078208ff */
[----:B------:R-:W-:Y:S01]  /*135b0*/  STL [R1+0x4d8], R11 ;  /* 0x0004d80b01007387 */ /* 0x000fe20000100800 */
[----:B------:R-:W-:-:S03]  /*135c0*/  IMAD R15, R160, 0x2, R14 ;  /* 0x00000002a00f7824 */ /* 0x000fc600078e020e */
[----:B------:R1:W-:Y:S01]  /*135d0*/  STL [R1+0x4e0], R8 ;  /* 0x0004e00801007387 */ /* 0x0003e20000100800 */
[----:B------:R-:W-:-:S03]  /*135e0*/  IMAD R16, R160, 0x2, R15 ;  /* 0x00000002a0107824 */ /* 0x000fc600078e020f */
[----:B------:R4:W-:Y:S01]  /*135f0*/  STL [R1+0x4e8], R10 ;  /* 0x0004e80a01007387 */ /* 0x0009e20000100800 */
[-C--:B-1----:R-:W-:Y:S02]  /*13600*/  LEA.HI.X.SX32 R8, R12, R4.reuse, 0x1, P0 ;  /* 0x000000040c087211 */ /* 0x082fe400000f0eff */
[-C--:B------:R-:W-:Y:S02]  /*13610*/  LEA.HI.X.SX32 R12, R13, R4.reuse, 0x1, P1 ;  /* 0x000000040d0c7211 */ /* 0x080fe400008f0eff */
[----:B----4-:R-:W-:Y:S01]  /*13620*/  LEA.HI.X.SX32 R10, R14, R4, 0x1, P2 ;  /* 0x000000040e0a7211 */ /* 0x010fe200010f0eff */
[----:B------:R-:W-:Y:S01]  /*13630*/  STL [R1+0x4d4], R8 ;  /* 0x0004d40801007387 */ /* 0x000fe20000100800 */
[C---:B------:R-:W-:Y:S01]  /*13640*/  IMAD R17, R160.reuse, 0x2, R16 ;  /* 0x00000002a0117824 */ /* 0x040fe200078e0210 */
[----:B------:R-:W-:Y:S02]  /*13650*/  LEA R13, P0, R15, R5, 0x1 ;  /* 0x000000050f0d7211 */ /* 0x000fe400078008ff */
[----:B------:R1:W-:Y:S04]  /*13660*/  STL [R1+0x4dc], R12 ;  /* 0x0004dc0c01007387 */ /* 0x0003e80000100800 */
[----:B------:R4:W-:Y:S01]  /*13670*/  STL [R1+0x4e4], R10 ;  /* 0x0004e40a01007387 */ /* 0x0009e20000100800 */
[----:B------:R-:W-:-:S03]  /*13680*/  IMAD R18, R160, 0x2, R17 ;  /* 0x00000002a0127824 */ /* 0x000fc600078e0211 */
[----:B------:R0:W-:Y:S01]  /*13690*/  STL [R1+0x4f0], R13 ;  /* 0x0004f00d01007387 */ /* 0x0001e20000100800 */
[-C--:B-1----:R-:W-:Y:S02]  /*136a0*/  LEA R12, P2, R17, R5.reuse, 0x1 ;  /* 0x00000005110c7211 */ /* 0x082fe400078408ff */
[----:B----4-:R-:W-:Y:S01]  /*136b0*/  LEA R10, P1, R16, R5, 0x1 ;  /* 0x00000005100a7211 */ /* 0x010fe200078208ff */
[----:B------:R-:W-:-:S04]  /*136c0*/  IMAD R19, R160, 0x2, R18 ;  /* 0x00000002a0137824 */ /* 0x000fc800078e0212 */
[----:B------:R1:W-:Y:S01]  /*136d0*/  STL [R1+0x4f8], R10 ;  /* 0x0004f80a01007387 */ /* 0x0003e20000100800 */
[-C--:B0-----:R-:W-:Y:S01]  /*136e0*/  LEA.HI.X.SX32 R13, R16, R4.reuse, 0x1, P1 ;  /* 0x00000004100d7211 */ /* 0x081fe200008f0eff */
[----:B------:R-:W-:Y:S02]  /*136f0*/  IMAD R20, R160, 0x2, R19 ;  /* 0x00000002a0147824 */ /* 0x000fe400078e0213 */
[----:B------:R0:W-:Y:S01]  /*13700*/  STL [R1+0x500], R12 ;  /* 0x0005000c01007387 */ /* 0x0001e20000100800 */
[-C--:B-1----:R-:W-:Y:S02]  /*13710*/  LEA.HI.X.SX32 R10, R15, R4.reuse, 0x1, P0 ;  /* 0x000000040f0a7211 */ /* 0x082fe400000f0eff */
[----:B0-----:R-:W-:-:S03]  /*13720*/  LEA.HI.X.SX32 R12, R17, R4, 0x1, P2 ;  /* 0x00000004110c7211 */ /* 0x001fc600010f0eff */
[----:B------:R-:W-:Y:S01]  /*13730*/  STL [R1+0x4ec], R10 ;  /* 0x0004ec0a01007387 */ /* 0x000fe20000100800 */
[----:B------:R-:W-:-:S03]  /*13740*/  LEA R14, P1, R19, R5, 0x1 ;  /* 0x00000005130e7211 */ /* 0x000fc600078208ff */
[----:B------:R0:W-:Y:S01]  /*13750*/  STL [R1+0x4f4], R13 ;  /* 0x0004f40d01007387 */ /* 0x0001e20000100800 */
[----:B------:R-:W-:-:S03]  /*13760*/  IMAD R21, R160, 0x2, R20 ;  /* 0x00000002a0157824 */ /* 0x000fc600078e0214 */
[----:B------:R1:W-:Y:S01]  /*13770*/  STL [R1+0x4fc], R12 ;  /* 0x0004fc0c01007387 */ /* 0x0003e20000100800 */
[-C--:B0-----:R-:W-:Y:S02]  /*13780*/  LEA R13, P0, R18, R5.reuse, 0x1 ;  /* 0x00000005120d7211 */ /* 0x081fe400078008ff */
[----:B-1----:R-:W-:-:S03]  /*13790*/  LEA R12, P2, R20, R5, 0x1 ;  /* 0x00000005140c7211 */ /* 0x002fc600078408ff */
[----:B------:R-:W-:Y:S01]  /*137a0*/  STL [R1+0x508], R13 ;  /* 0x0005080d01007387 */ /* 0x000fe20000100800 */
[----:B------:R-:W-:-:S03]  /*137b0*/  LEA.HI.X.SX32 R15, R19, R4, 0x1, P1 ;  /* 0x00000004130f7211 */ /* 0x000fc600008f0eff */
[----:B------:R0:W-:Y:S01]  /*137c0*/  STL [R1+0x510], R14 ;  /* 0x0005100e01007387 */ /* 0x0001e20000100800 */
[----:B------:R-:W-:-:S03]  /*137d0*/  IMAD R22, R160, 0x2, R21 ;  /* 0x00000002a0167824 */ /* 0x000fc600078e0215 */
[----:B------:R1:W-:Y:S01]  /*137e0*/  STL [R1+0x518], R12 ;  /* 0x0005180c01007387 */ /* 0x0003e20000100800 */
[-C--:B0-----:R-:W-:Y:S02]  /*137f0*/  LEA.HI.X.SX32 R14, R18, R4.reuse, 0x1, P0 ;  /* 0x00000004120e7211 */ /* 0x081fe400000f0eff */
[----:B-1----:R-:W-:-:S03]  /*13800*/  LEA.HI.X.SX32 R12, R20, R4, 0x1, P2 ;  /* 0x00000004140c7211 */ /* 0x002fc600010f0eff */
[----:B------:R-:W-:Y:S01]  /*13810*/  STL [R1+0x504], R14 ;  /* 0x0005040e01007387 */ /* 0x000fe20000100800 */
[----:B------:R-:W-:-:S03]  /*13820*/  IMAD R23, R160, 0x2, R22 ;  /* 0x00000002a0177824 */ /* 0x000fc600078e0216 */
[----:B------:R0:W-:Y:S01]  /*13830*/  STL [R1+0x50c], R15 ;  /* 0x00050c0f01007387 */ /* 0x0001e20000100800 */
[----:B------:R-:W-:-:S03]  /*13840*/  IMAD R24, R160, 0x2, R23 ;  /* 0x00000002a0187824 */ /* 0x000fc600078e0217 */
[----:B------:R1:W-:Y:S01]  /*13850*/  STL [R1+0x514], R12 ;  /* 0x0005140c01007387 */ /* 0x0003e20000100800 */
[-C--:B------:R-:W-:Y:S02]  /*13860*/  LEA R16, P2, R23, R5.reuse, 0x1 ;  /* 0x0000000517107211 */ /* 0x080fe400078408ff */
[-C--:B0-----:R-:W-:Y:S02]  /*13870*/  LEA R15, P0, R21, R5.reuse, 0x1 ;  /* 0x00000005150f7211 */ /* 0x081fe400078008ff */
[----:B-1----:R-:W-:-:S03]  /*13880*/  LEA R12, P1, R22, R5, 0x1 ;  /* 0x00000005160c7211 */ /* 0x002fc600078208ff */
[----:B------:R-:W-:Y:S01]  /*13890*/  STL [R1+0x520], R15 ;  /* 0x0005200f01007387 */ /* 0x000fe20000100800 */
[----:B------:R-:W-:-:S03]  /*138a0*/  IMAD R7, R160, 0x2, R24 ;  /* 0x00000002a0077824 */ /* 0x000fc600078e0218 */
[----:B------:R0:W-:Y:S01]  /*138b0*/  STL [R1+0x528], R12 ;  /* 0x0005280c01007387 */ /* 0x0001e20000100800 */
[-C--:B------:R-:W-:Y:S01]  /*138c0*/  LEA.HI.X.SX32 R17, R22, R4.reuse, 0x1, P1 ;  /* 0x0000000416117211 */ /* 0x080fe200008f0eff */
[----:B------:R-:W-:Y:S02]  /*138d0*/  IMAD R6, R160, 0x2, R7 ;  /* 0x00000002a0067824 */ /* 0x000fe400078e0207 */
[----:B------:R1:W-:Y:S01]  /*138e0*/  STL [R1+0x530], R16 ;  /* 0x0005301001007387 */ /* 0x0003e20000100800 */
[-C--:B0-----:R-:W-:Y:S02]  /*138f0*/  LEA.HI.X.SX32 R12, R21, R4.reuse, 0x1, P0 ;  /* 0x00000004150c7211 */ /* 0x081fe400000f0eff */
[----:B-1----:R-:W-:-:S03]  /*13900*/  LEA.HI.X.SX32 R16, R23, R4, 0x1, P2 ;  /* 0x0000000417107211 */ /* 0x002fc600010f0eff */
        /* <DEDUP_REMOVED lines=8> */
[----:B------:R-:W-:-:S03]  /*13990*/  IMAD R11, R160, 0x2, R9 ;  /* 0x00000002a00b7824 */ /* 0x000fc600078e0209 */
[----:B------:R0:W-:Y:S04]  /*139a0*/  STL [R1+0x540], R18 ;  /* 0x0005401201007387 */ /* 0x0001e80000100800 */
[----:B------:R1:W-:Y:S01]  /*139b0*/  STL [R1+0x548], R16 ;  /* 0x0005481001007387 */ /* 0x0003e20000100800 */
[----:B------:R-:W-:Y:S01]  /*139c0*/  IMAD R8, R160, 0x2, R11 ;  /* 0x00000002a0087824 */ /* 0x000fe200078e020b */
[-C--:B0-----:R-:W-:Y:S02]  /*139d0*/  LEA.HI.X.SX32 R18, R24, R4.reuse, 0x1, P0 ;  /* 0x0000000418127211 */ /* 0x081fe400000f0eff */
[----:B-1----:R-:W-:-:S03]  /*139e0*/  LEA.HI.X.SX32 R16, R7, R4, 0x1, P1 ;  /* 0x0000000407107211 */ /* 0x002fc600008f0eff */
[----:B------:R0:W-:Y:S01]  /*139f0*/  STL [R1+0x534], R18 ;  /* 0x0005341201007387 */ /* 0x0001e20000100800 */
[----:B------:R-:W-:-:S03]  /*13a00*/  LEA.HI.X.SX32 R7, R6, R4, 0x1, P2 ;  /* 0x0000000406077211 */ /* 0x000fc600010f0eff */
[----:B------:R1:W-:Y:S01]  /*13a10*/  STL [R1+0x53c], R16 ;  /* 0x00053c1001007387 */ /* 0x0003e20000100800 */
[----:B------:R-:W-:-:S03]  /*13a20*/  IMAD R25, R160, 0x2, R8 ;  /* 0x00000002a0197824 */ /* 0x000fc600078e0208 */
[----:B------:R4:W-:Y:S01]  /*13a30*/  STL [R1+0x544], R7 ;  /* 0x0005440701007387 */ /* 0x0009e20000100800 */
[-C--:B0-----:R-:W-:Y:S02]  /*13a40*/  LEA R18, P1, R11, R5.reuse, 0x1 ;  /* 0x000000050b127211 */ /* 0x081fe400078208ff */
[-C--:B-1----:R-:W-:Y:S02]  /*13a50*/  LEA R16, P0, R9, R5.reuse, 0x1 ;  /* 0x0000000509107211 */ /* 0x082fe400078008ff */
[----:B----4-:R-:W-:-:S03]  /*13a60*/  LEA R7, P2, R8, R5, 0x1 ;  /* 0x0000000508077211 */ /* 0x010fc600078408ff */
[----:B------:R-:W-:Y:S01]  /*13a70*/  STL [R1+0x550], R16 ;  /* 0x0005501001007387 */ /* 0x000fe20000100800 */
[----:B------:R-:W-:-:S03]  /*13a80*/  IMAD R10, R160, 0x2, R25 ;  /* 0x00000002a00a7824 */ /* 0x000fc600078e0219 */
[----:B------:R0:W-:Y:S04]  /*13a90*/  STL [R1+0x558], R18 ;  /* 0x0005581201007387 */ /* 0x0001e80000100800 */
[----:B------:R1:W-:Y:S01]  /*13aa0*/  STL [R1+0x560], R7 ;  /* 0x0005600701007387 */ /* 0x0003e20000100800 */
[----:B------:R-:W-:Y:S01]  /*13ab0*/  IMAD R13, R160, 0x2, R10 ;  /* 0x00000002a00d7824 */ /* 0x000fe200078e020a */
[-C--:B0-----:R-:W-:Y:S02]  /*13ac0*/  LEA.HI.X.SX32 R18, R9, R4.reuse, 0x1, P0 ;  /* 0x0000000409127211 */ /* 0x081fe400000f0eff */
[-C--:B------:R-:W-:Y:S02]  /*13ad0*/  LEA.HI.X.SX32 R9, R11, R4.reuse, 0x1, P1 ;  /* 0x000000040b097211 */ /* 0x080fe400008f0eff */
[----:B-1----:R-:W-:Y:S01]  /*13ae0*/  LEA.HI.X.SX32 R7, R8, R4, 0x1, P2 ;  /* 0x0000000408077211 */ /* 0x002fe200010f0eff */
[----:B------:R-:W-:Y:S01]  /*13af0*/  STL [R1+0x54c], R18 ;  /* 0x00054c1201007387 */ /* 0x000fe20000100800 */
[----:B------:R-:W-:-:S03]  /*13b00*/  LEA R11, P0, R25, R5, 0x1 ;  /* 0x00000005190b7211 */ /* 0x000fc600078008ff */
[----:B------:R0:W-:Y:S01]  /*13b10*/  STL [R1+0x554], R9 ;  /* 0x0005540901007387 */ /* 0x0001e20000100800 */
[----:B------:R-:W-:-:S03]  /*13b20*/  IMAD R14, R160, 0x2, R13 ;  /* 0x00000002a00e7824 */ /* 0x000fc600078e020d */
[----:B------:R1:W-:Y:S01]  /*13b30*/  STL [R1+0x55c], R7 ;  /* 0x00055c0701007387 */ /* 0x0003e20000100800 */
[----:B------:R-:W-:-:S03]  /*13b40*/  IMAD R15, R160, 0x2, R14 ;  /* 0x00000002a00f7824 */ /* 0x000fc600078e020e */
[----:B------:R-:W-:Y:S01]  /*13b50*/  STL [R1+0x568], R11 ;  /* 0x0005680b01007387 */ /* 0x000fe20000100800 */
[-C--:B0-----:R-:W-:Y:S02]  /*13b60*/  LEA R9, P2, R13, R5.reuse, 0x1 ;  /* 0x000000050d097211 */ /* 0x081fe400078408ff */
[----:B-1----:R-:W-:-:S05]  /*13b70*/  LEA R7, P1, R10, R5, 0x1 ;  /* 0x000000050a077211 */ /* 0x002fca00078208ff */
[----:B------:R0:W-:Y:S01]  /*13b80*/  STL [R1+0x570], R7 ;  /* 0x0005700701007387 */ /* 0x0001e20000100800 */
[----:B------:R-:W-:-:S03]  /*13b90*/  LEA.HI.X.SX32 R10, R10, R4, 0x1, P1 ;  /* 0x000000040a0a7211 */ /* 0x000fc600008f0eff */
[----:B------:R1:W-:Y:S01]  /*13ba0*/  STL [R1+0x578], R9 ;  /* 0x0005780901007387 */ /* 0x0003e20000100800 */
[----:B------:R-:W-:Y:S01]  /*13bb0*/  IMAD R12, R160, 0x2, R15 ;  /* 0x00000002a00c7824 */ /* 0x000fe200078e020f */
[-C--:B0-----:R-:W-:Y:S02]  /*13bc0*/  LEA.HI.X.SX32 R7, R25, R4.reuse, 0x1, P0 ;  /* 0x0000000419077211 */ /* 0x081fe400000f0eff */
[----:B-1----:R-:W-:-:S03]  /*13bd0*/  LEA.HI.X.SX32 R9, R13, R4, 0x1, P2 ;  /* 0x000000040d097211 */ /* 0x002fc600010f0eff */
[----:B------:R-:W-:Y:S01]  /*13be0*/  STL [R1+0x564], R7 ;  /* 0x0005640701007387 */ /* 0x000fe20000100800 */
[----:B------:R-:W-:-:S03]  /*13bf0*/  LEA R13, P0, R14, R5, 0x1 ;  /* 0x000000050e0d7211 */ /* 0x000fc600078008ff */
[----:B------:R0:W-:Y:S01]  /*13c00*/  STL [R1+0x56c], R10 ;  /* 0x00056c0a01007387 */ /* 0x0001e20000100800 */
[----:B------:R-:W-:-:S03]  /*13c10*/  IMAD R17, R160, 0x2, R12 ;  /* 0x00000002a0117824 */ /* 0x000fc600078e020c */
[----:B------:R1:W-:Y:S01]  /*13c20*/  STL [R1+0x574], R9 ;  /* 0x0005740901007387 */ /* 0x0003e20000100800 */
[----:B------:R-:W-:Y:S01]  /*13c30*/  IMAD R6, R160, 0x2, R17 ;  /* 0x00000002a0067824 */ /* 0x000fe200078e0211 */
[CC--:B0-----:R-:W-:Y:S02]  /*13c40*/  LEA R10, P2, R12.reuse, R5.reuse, 0x1 ;  /* 0x000000050c0a7211 */ /* 0x0c1fe400078408ff */
[----:B-1----:R-:W-:Y:S01]  /*13c50*/  LEA R9, P1, R15, R5, 0x1 ;  /* 0x000000050f097211 */ /* 0x002fe200078208ff */
[----:B------:R-:W-:Y:S01]  /*13c60*/  STL [R1+0x580], R13 ;  /* 0x0005800d01007387 */ /* 0x000fe20000100800 */
[----:B------:R-:W-:-:S03]  /*13c70*/  LEA.HI.X.SX32 R12, R12, R4, 0x1, P2 ;  /* 0x000000040c0c7211 */ /* 0x000fc600010f0eff */
[----:B------:R0:W-:Y:S04]  /*13c80*/  STL [R1+0x588], R9 ;  /* 0x0005880901007387 */ /* 0x0001e80000100800 */
[----:B------:R1:W-:Y:S01]  /*13c90*/  STL [R1+0x590], R10 ;  /* 0x0005900a01007387 */ /* 0x0003e20000100800 */
[----:B------:R-:W-:Y:S01]  /*13ca0*/  IMAD R16, R160, 0x2, R6 ;  /* 0x00000002a0107824 */ /* 0x000fe200078e0206 */
[-C--:B0-----:R-:W-:Y:S02]  /*13cb0*/  LEA.HI.X.SX32 R9, R14, R4.reuse, 0x1, P0 ;  /* 0x000000040e097211 */ /* 0x081fe400000f0eff */
[----:B-1----:R-:W-:-:S03]  /*13cc0*/  LEA.HI.X.SX32 R10, R15, R4, 0x1, P1 ;  /* 0x000000040f0a7211 */ /* 0x002fc600008f0eff */
[----:B------:R-:W-:Y:S01]  /*13cd0*/  STL [R1+0x57c], R9 ;  /* 0x00057c0901007387 */ /* 0x000fe20000100800 */
[----:B------:R-:W-:-:S03]  /*13ce0*/  LEA R14, P2, R16, R5, 0x1 ;  /* 0x00000005100e7211 */ /* 0x000fc600078408ff */
[----:B------:R0:W-:Y:S04]  /*13cf0*/  STL [R1+0x584], R10 ;  /* 0x0005840a01007387 */ /* 0x0001e80000100800 */
[----:B------:R1:W-:Y:S01]  /*13d00*/  STL [R1+0x58c], R12 ;  /* 0x00058c0c01007387 */ /* 0x0003e20000100800 */
[----:B------:R-:W-:Y:S01]  /*13d10*/  IMAD R8, R160, 0x2, R16 ;  /* 0x00000002a0087824 */ /* 0x000fe200078e0210 */
[-C--:B0-----:R-:W-:Y:S02]  /*13d20*/  LEA R10, P0, R17, R5.reuse, 0x1 ;  /* 0x00000005110a7211 */ /* 0x081fe400078008ff */
[----:B-1----:R-:W-:-:S03]  /*13d30*/  LEA R12, P1, R6, R5, 0x1 ;  /* 0x00000005060c7211 */ /* 0x002fc600078208ff */
[----:B------:R-:W-:Y:S01]  /*13d40*/  STL [R1+0x598], R10 ;  /* 0x0005980a01007387 */ /* 0x000fe20000100800 */
[----:B------:R-:W-:-:S03]  /*13d50*/  IMAD R11, R160, 0x2, R8 ;  /* 0x00000002a00b7824 */ /* 0x000fc600078e0208 */
[----:B------:R0:W-:Y:S04]  /*13d60*/  STL [R1+0x5a0], R12 ;  /* 0x0005a00c01007387 */ /* 0x0001e80000100800 */
[----:B------:R1:W-:Y:S01]  /*13d70*/  STL [R1+0x5a8], R14 ;  /* 0x0005a80e01007387 */ /* 0x0003e20000100800 */
[-C--:B0-----:R-:W-:Y:S02]  /*13d80*/  LEA.HI.X.SX32 R12, R17, R4.reuse, 0x1, P0 ;  /* 0x00000004110c7211 */ /* 0x081fe400000f0eff */
[-C--:B-1----:R-:W-:Y:S02]  /*13d90*/  LEA.HI.X.SX32 R14, R6, R4.reuse, 0x1, P1 ;  /* 0x00000004060e7211 */ /* 0x082fe400008f0eff */
[----:B------:R-:W-:Y:S01]  /*13da0*/  LEA.HI.X.SX32 R6, R16, R4, 0x1, P2 ;  /* 0x0000000410067211 */ /* 0x000fe200010f0eff */
        /* <DEDUP_REMOVED lines=13> */
[----:B------:R-:W-:Y:S01]  /*13e80*/  STL [R1+0x5c0], R15 ;  /* 0x0005c00f01007387 */ /* 0x000fe20000100800 */
[-C--:B0-----:R-:W-:Y:S02]  /*13e90*/  LEA.HI.X.SX32 R6, R8, R4.reuse, 0x1, P0 ;  /* 0x0000000408067211 */ /* 0x081fe400000f0eff */
[----:B------:R-:W-:-:S03]  /*13ea0*/  LEA.HI.X.SX32 R8, R11, R4, 0x1, P1 ;  /* 0x000000040b087211 */ /* 0x000fc600008f0eff */
[----:B------:R-:W-:Y:S01]  /*13eb0*/  STL [R1+0x5ac], R6 ;  /* 0x0005ac0601007387 */ /* 0x000fe20000100800 */
[-C--:B------:R-:W-:Y:S01]  /*13ec0*/  LEA R11, P0, R13, R5.reuse, 0x1 ;  /* 0x000000050d0b7211 */ /* 0x080fe200078008ff */
[C---:B------:R-:W-:Y:S02]  /*13ed0*/  IMAD R12, R160.reuse, 0x2, R10 ;  /* 0x00000002a00c7824 */ /* 0x040fe400078e020a */
[----:B------:R0:W-:Y:S04]  /*13ee0*/  STL [R1+0x5b4], R8 ;  /* 0x0005b40801007387 */ /* 0x0001e80000100800 */
[----:B------:R1:W-:Y:S01]  /*13ef0*/  STL [R1+0x5bc], R7 ;  /* 0x0005bc0701007387 */ /* 0x0003e20000100800 */
[----:B------:R-:W-:Y:S01]  /*13f00*/  IMAD R14, R160, 0x2, R12 ;  /* 0x00000002a00e7824 */ /* 0x000fe200078e020c */
[----:B0-----:R-:W-:-:S02]  /*13f10*/  LEA R8, P2, R10, R5, 0x1 ;  /* 0x000000050a087211 */ /* 0x001fc400078408ff */
[----:B-1----:R-:W-:Y:S01]  /*13f20*/  LEA R7, P1, R9, R5, 0x1 ;  /* 0x0000000509077211 */ /* 0x002fe200078208ff */
[----:B------:R-:W-:Y:S01]  /*13f30*/  STL [R1+0x5c8], R11 ;  /* 0x0005c80b01007387 */ /* 0x000fe20000100800 */
[----:B------:R-:W-:-:S03]  /*13f40*/  IMAD R6, R160, 0x2, R14 ;  /* 0x00000002a0067824 */ /* 0x000fc600078e020e */
[----:B------:R0:W-:Y:S04]  /*13f50*/  STL [R1+0x5d0], R7 ;  /* 0x0005d00701007387 */ /* 0x0001e80000100800 */
[----:B------:R1:W-:Y:S01]  /*13f60*/  STL [R1+0x5d8], R8 ;  /* 0x0005d80801007387 */ /* 0x0003e20000100800 */
[-C--:B0-----:R-:W-:Y:S02]  /*13f70*/  LEA.HI.X.SX32 R7, R13, R4.reuse, 0x1, P0 ;  /* 0x000000040d077211 */ /* 0x081fe400000f0eff */
[-C--:B-1----:R-:W-:Y:S02]  /*13f80*/  LEA.HI.X.SX32 R8, R9, R4.reuse, 0x1, P1 ;  /* 0x0000000409087211 */ /* 0x082fe400008f0eff */
[----:B------:R-:W-:Y:S01]  /*13f90*/  LEA.HI.X.SX32 R9, R10, R4, 0x1, P2 ;  /* 0x000000040a097211 */ /* 0x000fe200010f0eff */
[----:B------:R0:W-:Y:S01]  /*13fa0*/  STL [R1+0x5c4], R7 ;  /* 0x0005c40701007387 */ /* 0x0001e20000100800 */
[----:B------:R-:W-:Y:S01]  /*13fb0*/  IMAD R11, R160, 0x2, R6 ;  /* 0x00000002a00b7824 */ /* 0x000fe200078e0206 */
[----:B------:R-:W-:-:S02]  /*13fc0*/  LEA R10, P1, R14, R5, 0x1 ;  /* 0x000000050e0a7211 */ /* 0x000fc400078208ff */
[----:B------:R1:W-:Y:S04]  /*13fd0*/  STL [R1+0x5cc], R8 ;  /* 0x0005cc0801007387 */ /* 0x0003e80000100800 */
[----:B------:R4:W-:Y:S01]  /*13fe0*/  STL [R1+0x5d4], R9 ;  /* 0x0005d40901007387 */ /* 0x0009e20000100800 */
[----:B0-----:R-:W-:Y:S01]  /*13ff0*/  IMAD R7, R160, 0x2, R11 ;  /* 0x00000002a0077824 */ /* 0x001fe200078e020b */
[-C--:B-1----:R-:W-:Y:S02]  /*14000*/  LEA R8, P0, R12, R5.reuse, 0x1 ;  /* 0x000000050c087211 */ /* 0x082fe400078008ff */
[----:B----4-:R-:W-:-:S03]  /*14010*/  LEA R9, P2, R6, R5, 0x1 ;  /* 0x0000000506097211 */ /* 0x010fc600078408ff */
[----:B------:R0:W-:Y:S01]  /*14020*/  STL [R1+0x5e0], R8 ;  /* 0x0005e00801007387 */ /* 0x0001e20000100800 */
[----:B------:R-:W-:-:S03]  /*14030*/  LEA.HI.X.SX32 R12, R12, R4, 0x1, P0 ;  /* 0x000000040c0c7211 */ /* 0x000fc600000f0eff */
[----:B------:R1:W-:Y:S04]  /*14040*/  STL [R1+0x5e8], R10 ;  /* 0x0005e80a01007387 */ /* 0x0003e80000100800 */
[----:B------:R4:W-:Y:S01]  /*14050*/  STL [R1+0x5f0], R9 ;  /* 0x0005f00901007387 */ /* 0x0009e20000100800 */
[----:B0-----:R-:W-:Y:S01]  /*14060*/  IMAD R8, R160, 0x2, R7 ;  /* 0x00000002a0087824 */ /* 0x001fe200078e0207 */
[-C--:B-1----:R-:W-:Y:S02]  /*14070*/  LEA.HI.X.SX32 R10, R14, R4.reuse, 0x1, P1 ;  /* 0x000000040e0a7211 */ /* 0x082fe400008f0eff */
[----:B------:R0:W-:Y:S01]  /*14080*/  STL [R1+0x5dc], R12 ;  /* 0x0005dc0c01007387 */ /* 0x0001e20000100800 */
[----:B----4-:R-:W-:Y:S01]  /*14090*/  LEA.HI.X.SX32 R9, R6, R4, 0x1, P2 ;  /* 0x0000000406097211 */ /* 0x010fe200010f0eff */
[----:B------:R-:W-:-:S02]  /*140a0*/  IMAD R6, R160, 0x2, R8 ;  /* 0x00000002a0067824 */ /* 0x000fc400078e0208 */
[----:B------:R1:W-:Y:S04]  /*140b0*/  STL [R1+0x5e4], R10 ;  /* 0x0005e40a01007387 */ /* 0x0003e80000100800 */
[----:B------:R4:W-:Y:S01]  /*140c0*/  STL [R1+0x5ec], R9 ;  /* 0x0005ec0901007387 */ /* 0x0009e20000100800 */
[-C--:B0-----:R-:W-:Y:S02]  /*140d0*/  LEA R12, P0, R11, R5.reuse, 0x1 ;  /* 0x000000050b0c7211 */ /* 0x081fe400078008ff */
[-C--:B-1----:R-:W-:Y:S02]  /*140e0*/  LEA R10, P2, R8, R5.reuse, 0x1 ;  /* 0x00000005080a7211 */ /* 0x082fe400078408ff */
[CC--:B----4-:R-:W-:Y:S02]  /*140f0*/  LEA R9, P1, R7.reuse, R5.reuse, 0x1 ;  /* 0x0000000507097211 */ /* 0x0d0fe400078208ff */
[----:B------:R-:W-:Y:S01]  /*14100*/  LEA R5, P3, R6, R5, 0x1 ;  /* 0x0000000506057211 */ /* 0x000fe200078608ff */
[----:B------:R-:W-:Y:S01]  /*14110*/  STL [R1+0x5f4], R12 ;  /* 0x0005f40c01007387 */ /* 0x000fe20000100800 */
[----:B------:R-:W-:-:S03]  /*14120*/  LEA.HI.X.SX32 R7, R7, R4, 0x1, P1 ;  /* 0x0000000407077211 */ /* 0x000fc600008f0eff */
[----:B------:R0:W-:Y:S04]  /*14130*/  STL [R1+0x5f8], R9 ;  /* 0x0005f80901007387 */ /* 0x0001e80000100800 */
[----:B------:R-:W-:Y:S04]  /*14140*/  STL [R1+0x5fc], R10 ;  /* 0x0005fc0a01007387 */ /* 0x000fe80000100800 */
[----:B------:R1:W-:Y:S01]  /*14150*/  STL [R1+0x414], R5 ;  /* 0x0004140501007387 */ /* 0x0003e20000100800 */
[----:B0-----:R-:W-:-:S05]  /*14160*/  LEA.HI.X.SX32 R9, R11, R4, 0x1, P0 ;  /* 0x000000040b097211 */ /* 0x001fca00000f0eff */
[----:B------:R-:W-:Y:S01]  /*14170*/  STL [R1+0x404], R9 ;  /* 0x0004040901007387 */ /* 0x000fe20000100800 */
[-C--:B-1----:R-:W-:Y:S02]  /*14180*/  LEA.HI.X.SX32 R5, R8, R4.reuse, 0x1, P2 ;  /* 0x0000000408057211 */ /* 0x082fe400010f0eff */
[----:B------:R-:W-:Y:S01]  /*14190*/  LEA.HI.X.SX32 R4, R6, R4, 0x1, P3 ;  /* 0x0000000406047211 */ /* 0x000fe200018f0eff */
[----:B------:R-:W-:Y:S01]  /*141a0*/  STL [R1+0x40c], R7 ;  /* 0x00040c0701007387 */ /* 0x000fe20000100800 */
[----:B------:R-:W-:-:S03]  /*141b0*/  LOP3.LUT R6, R158, 0x6, RZ, 0xfc, !PT ;  /* 0x000000069e067812 */ /* 0x000fc600078efcff */
[----:B------:R0:W-:Y:S01]  /*141c0*/  STL [R1+0x410], R5 ;  /* 0x0004100501007387 */ /* 0x0001e20000100800 */
[----:B------:R-:W-:-:S03]  /*141d0*/  UIADD3 UR8, UR7, 0x10000, URZ ;  /* 0x0001000007087890 */ /* 0x000fc6000fffe03f */
[----:B------:R1:W-:Y:S01]  /*141e0*/  STL [R1+0x408], R4 ;  /* 0x0004080401007387 */ /* 0x0003e20000100800 */
[C---:B------:R-:W-:Y:S01]  /*141f0*/  LOP3.LUT R6, R158.reuse, 0xc, RZ, 0xfc, !PT ;  /* 0x0000000c9e067812 */ /* 0x040fe200078efcff */
[----:B------:R-:W-:Y:S01]  /*14200*/  USHF.R.U32.HI UR14, URZ, 0x4, UR7 ;  /* 0x000000043f0e7899 */ /* 0x000fe20008011607 */
[C---:B------:R-:W-:Y:S02]  /*14210*/  LOP3.LUT R6, R158.reuse, 0x12, RZ, 0xfc, !PT ;  /* 0x000000129e067812 */ /* 0x040fe400078efcff */
[C---:B0-----:R-:W-:Y:S02]  /*14220*/  LOP3.LUT R5, R158.reuse, 0x2, RZ, 0xfc, !PT ;  /* 0x000000029e057812 */ /* 0x041fe400078efcff */
[C---:B------:R-:W-:Y:S02]  /*14230*/  LOP3.LUT R5, R158.reuse, 0x8, RZ, 0xfc, !PT ;  /* 0x000000089e057812 */ /* 0x040fe400078efcff */
[C---:B-1----:R-:W-:Y:S02]  /*14240*/  LOP3.LUT R4, R158.reuse, 0x4, RZ, 0xfc, !PT ;  /* 0x000000049e047812 */ /* 0x042fe400078efcff */
[----:B------:R-:W-:-:S02]  /*14250*/  LOP3.LUT R4, R158, 0xa, RZ, 0xfc, !PT ;  /* 0x0000000a9e047812 */ /* 0x000fc400078efcff */
[C---:B------:R-:W-:Y:S02]  /*14260*/  LOP3.LUT R5, R158.reuse, 0xe, RZ, 0xfc, !PT ;  /* 0x0000000e9e057812 */ /* 0x040fe400078efcff */
[C---:B------:R-:W-:Y:S02]  /*14270*/  LOP3.LUT R4, R158.reuse, 0x10, RZ, 0xfc, !PT ;  /* 0x000000109e047812 */ /* 0x040fe400078efcff */
[C---:B------:R-:W-:Y:S02]  /*14280*/  LOP3.LUT R5, R158.reuse, 0x14, RZ, 0xfc, !PT ;  /* 0x000000149e057812 */ /* 0x040fe400078efcff */
[C---:B------:R-:W-:Y:S02]  /*14290*/  LOP3.LUT R4, R158.reuse, 0x16, RZ, 0xfc, !PT ;  /* 0x000000169e047812 */ /* 0x040fe400078efcff */
[C---:B------:R-:W-:Y:S02]  /*142a0*/  LOP3.LUT R6, R158.reuse, 0x18, RZ, 0xfc, !PT ;  /* 0x000000189e067812 */ /* 0x040fe400078efcff */
[----:B------:R-:W-:-:S02]  /*142b0*/  LOP3.LUT R5, R158, 0x1a, RZ, 0xfc, !PT ;  /* 0x0000001a9e057812 */ /* 0x000fc400078efcff */
[C---:B------:R-:W-:Y:S01]  /*142c0*/  LOP3.LUT R4, R158.reuse, 0x1c, RZ, 0xfc, !PT ;  /* 0x0000001c9e047812 */ /* 0x040fe200078efcff */
[----:B------:R-:W-:Y:S01]  /*142d0*/  USHF.R.U32.HI UR8, URZ, 0x4, UR8 ;  /* 0x000000043f087899 */ /* 0x000fe20008011608 */
[C---:B------:R-:W-:Y:S01]  /*142e0*/  LOP3.LUT R6, R158.reuse, 0x1e, RZ, 0xfc, !PT ;  /* 0x0000001e9e067812 */ /* 0x040fe200078efcff */
[----:B------:R-:W-:Y:S01]  /*142f0*/  USGXT.U32 UR14, UR14, 0xe ;  /* 0x0000000e0e0e789a */ /* 0x000fe20008000000 */
[C---:B------:R-:W-:Y:S02]  /*14300*/  LOP3.LUT R5, R158.reuse, 0x20, RZ, 0xfc, !PT ;  /* 0x000000209e057812 */ /* 0x040fe400078efcff */
[C---:B------:R-:W-:Y:S02]  /*14310*/  LOP3.LUT R4, R158.reuse, 0x22, RZ, 0xfc, !PT ;  /* 0x000000229e047812 */ /* 0x040fe400078efcff */
[C---:B------:R-:W-:Y:S02]  /*14320*/  LOP3.LUT R6, R158.reuse, 0x24, RZ, 0xfc, !PT ;  /* 0x000000249e067812 */ /* 0x040fe400078efcff */
        /* <DEDUP_REMOVED lines=8> */
[----:B------:R-:W-:Y:S01]  /*143b0*/  USHF.L.U32 UR9, UR9, 0x7, URZ ;  /* 0x0000000709097899 */ /* 0x000fe2000800063f */
[C---:B------:R-:W-:Y:S01]  /*143c0*/  LOP3.LUT R6, R158.reuse, 0x36, RZ, 0xfc, !PT ;  /* 0x000000369e067812 */ /* 0x040fe200078efcff */
[----:B------:R-:W-:Y:S01]  /*143d0*/  USHF.L.U32 UR10, UR10, 0x7, URZ ;  /* 0x000000070a0a7899 */ /* 0x000fe2000800063f */
[C---:B------:R-:W-:Y:S01]  /*143e0*/  LOP3.LUT R5, R158.reuse, 0x38, RZ, 0xfc, !PT ;  /* 0x000000389e057812 */ /* 0x040fe200078efcff */
[----:B------:R-:W-:Y:S01]  /*143f0*/  USGXT.U32 UR12, UR8, 0xe ;  /* 0x0000000e080c789a */ /* 0x000fe20008000000 */
[C---:B------:R-:W-:Y:S01]  /*14400*/  LOP3.LUT R4, R158.reuse, 0x3a, RZ, 0xfc, !PT ;  /* 0x0000003a9e047812 */ /* 0x040fe200078efcff */
[----:B------:R-:W-:Y:S01]  /*14410*/  UIADD3 UR15, UP1, UR14, 0x2, URZ ;  /* 0x000000020e0f7890 */ /* 0x000fe2000ff3e03f */
[C---:B------:R-:W-:Y:S02]  /*14420*/  LOP3.LUT R6, R158.reuse, 0x3c, RZ, 0xfc, !PT ;  /* 0x0000003c9e067812 */ /* 0x040fe400078efcff */
[----:B------:R-:W-:-:S02]  /*14430*/  LOP3.LUT R5, R158, 0x3e, RZ, 0xfc, !PT ;  /* 0x0000003e9e057812 */ /* 0x000fc400078efcff */
[C---:B------:R-:W-:Y:S01]  /*14440*/  LOP3.LUT R4, R158.reuse, 0x40, RZ, 0xfc, !PT ;  /* 0x000000409e047812 */ /* 0x040fe200078efcff */
[----:B------:R-:W-:Y:S01]  /*14450*/  UMOV UR6, URZ ;  /* 0x0000003f00067c82 */ /* 0x000fe20008000000 */
[C---:B------:R-:W-:Y:S02]  /*14460*/  LOP3.LUT R6, R158.reuse, 0x42, RZ, 0xfc, !PT ;  /* 0x000000429e067812 */ /* 0x040fe400078efcff */
[C---:B------:R-:W-:Y:S02]  /*14470*/  LOP3.LUT R5, R158.reuse, 0x44, RZ, 0xfc, !PT ;  /* 0x000000449e057812 */ /* 0x040fe400078efcff */
[C---:B------:R-:W-:Y:S02]  /*14480*/  LOP3.LUT R4, R158.reuse, 0x46, RZ, 0xfc, !PT ;  /* 0x000000469e047812 */ /* 0x040fe400078efcff */
[C---:B------:R-:W-:Y:S02]  /*14490*/  LOP3.LUT R6, R158.reuse, 0x48, RZ, 0xfc, !PT ;  /* 0x000000489e067812 */ /* 0x040fe400078efcff */
[----:B------:R-:W-:-:S02]  /*144a0*/  LOP3.LUT R5, R158, 0x4a, RZ, 0xfc, !PT ;  /* 0x0000004a9e057812 */ /* 0x000fc400078efcff */
[C---:B------:R-:W-:Y:S01]  /*144b0*/  LOP3.LUT R4, R158.reuse, 0x4c, RZ, 0xfc, !PT ;  /* 0x0000004c9e047812 */ /* 0x040fe200078efcff */
[----:B------:R-:W-:Y:S01]  /*144c0*/  USHF.R.S32.HI UR8, URZ, 0x1f, UR9 ;  /* 0x0000001f3f087899 */ /* 0x000fe20008011409 */
[C---:B------:R-:W-:Y:S01]  /*144d0*/  LOP3.LUT R6, R158.reuse, 0x4e, RZ, 0xfc, !PT ;  /* 0x0000004e9e067812 */ /* 0x040fe200078efcff */
[----:B------:R-:W-:Y:S01]  /*144e0*/  USHF.R.S32.HI UR11, URZ, 0x1f, UR10 ;  /* 0x0000001f3f0b7899 */ /* 0x000fe2000801140a */
[C---:B------:R-:W-:Y:S01]  /*144f0*/  LOP3.LUT R5, R158.reuse, 0x50, RZ, 0xfc, !PT ;  /* 0x000000509e057812 */ /* 0x040fe200078efcff */
[----:B------:R-:W-:Y:S01]  /*14500*/  UIADD3 UR13, UP0, UR12, 0x80, URZ ;  /* 0x000000800c0d7890 */ /* 0x000fe2000ff1e03f */
[C---:B------:R-:W-:Y:S01]  /*14510*/  LOP3.LUT R4, R158.reuse, 0x52, RZ, 0xfc, !PT ;  /* 0x000000529e047812 */ /* 0x040fe200078efcff */
[----:B------:R-:W-:Y:S01]  /*14520*/  UIADD3.X UR19, UR6, 0x40000040, URZ, UP1, !UPT ;  /* 0x4000004006137890 */ /* 0x000fe20008ffe43f */
[C---:B------:R-:W-:Y:S02]  /*14530*/  LOP3.LUT R6, R158.reuse, 0x54, RZ, 0xfc, !PT ;  /* 0x000000549e067812 */ /* 0x040fe400078efcff */
[----:B------:R-:W-:-:S02]  /*14540*/  LOP3.LUT R5, R158, 0x56, RZ, 0xfc, !PT ;  /* 0x000000569e057812 */ /* 0x000fc400078efcff */
[C---:B------:R-:W-:Y:S02]  /*14550*/  LOP3.LUT R4, R158.reuse, 0x58, RZ, 0xfc, !PT ;  /* 0x000000589e047812 */ /* 0x040fe400078efcff */
[C---:B------:R-:W-:Y:S02]  /*14560*/  LOP3.LUT R6, R158.reuse, 0x5a, RZ, 0xfc, !PT ;  /* 0x0000005a9e067812 */ /* 0x040fe400078efcff */
[C---:B------:R-:W-:Y:S02]  /*14570*/  LOP3.LUT R5, R158.reuse, 0x5c, RZ, 0xfc, !PT ;  /* 0x0000005c9e057812 */ /* 0x040fe400078efcff */
[C---:B------:R-:W-:Y:S01]  /*14580*/  LOP3.LUT R4, R158.reuse, 0x5e, RZ, 0xfc, !PT ;  /* 0x0000005e9e047812 */ /* 0x040fe200078efcff */
[----:B------:R-:W-:Y:S01]  /*14590*/  UMOV UR5, URZ ;  /* 0x0000003f00057c82 */ /* 0x000fe20008000000 */
[C---:B------:R-:W-:Y:S02]  /*145a0*/  LOP3.LUT R6, R158.reuse, 0x60, RZ, 0xfc, !PT ;  /* 0x000000609e067812 */ /* 0x040fe400078efcff */
[----:B------:R-:W-:-:S02]  /*145b0*/  LOP3.LUT R5, R158, 0x62, RZ, 0xfc, !PT ;  /* 0x000000629e057812 */ /* 0x000fc400078efcff */
[C---:B------:R-:W-:Y:S01]  /*145c0*/  LOP3.LUT R4, R158.reuse, 0x64, RZ, 0xfc, !PT ;  /* 0x000000649e047812 */ /* 0x040fe200078efcff */
[----:B------:R-:W-:Y:S01]  /*145d0*/  USHF.L.U32 UR45, UR9, 0x1, URZ ;  /* 0x00000001092d7899 */ /* 0x000fe2000800063f */
[C---:B------:R-:W-:Y:S01]  /*145e0*/  LOP3.LUT R6, R158.reuse, 0x66, RZ, 0xfc, !PT ;  /* 0x000000669e067812 */ /* 0x040fe200078efcff */
[----:B------:R-:W-:Y:S01]  /*145f0*/  USHF.L.U64.HI UR18, UR9, 0x1, UR8 ;  /* 0x0000000109127899 */ /* 0x000fe20008010208 */
[C---:B------:R-:W-:Y:S02]  /*14600*/  LOP3.LUT R5, R158.reuse, 0x68, RZ, 0xfc, !PT ;  /* 0x000000689e057812 */ /* 0x040fe400078efcff */
[C---:B------:R-:W-:Y:S01]  /*14610*/  LOP3.LUT R4, R158.reuse, 0x6a, RZ, 0xfc, !PT ;  /* 0x0000006a9e047812 */ /* 0x040fe200078efcff */
[----:B------:R-:W-:Y:S01]  /*14620*/  UIADD3.X UR9, UR5, 0x40000040, URZ, UP0, !UPT ;  /* 0x4000004005097890 */ /* 0x000fe200087fe43f */
[C---:B------:R-:W-:Y:S02]  /*14630*/  LOP3.LUT R6, R158.reuse, 0x6c, RZ, 0xfc, !PT ;  /* 0x0000006c9e067812 */ /* 0x040fe400078efcff */
[----:B------:R-:W-:-:S02]  /*14640*/  LOP3.LUT R5, R158, 0x6e, RZ, 0xfc, !PT ;  /* 0x0000006e9e057812 */ /* 0x000fc400078efcff */
[C---:B------:R-:W-:Y:S02]  /*14650*/  LOP3.LUT R4, R158.reuse, 0x70, RZ, 0xfc, !PT ;  /* 0x000000709e047812 */ /* 0x040fe400078efcff */
[----:B------:R-:W-:Y:S02]  /*14660*/  CS2R R24, SRZ ;  /* 0x0000000000187805 */ /* 0x000fe4000001ff00 */
[C---:B------:R-:W-:Y:S02]  /*14670*/  LOP3.LUT R6, R158.reuse, 0x72, RZ, 0xfc, !PT ;  /* 0x000000729e067812 */ /* 0x040fe400078efcff */
[----:B------:R-:W-:Y:S02]  /*14680*/  CS2R R26, SRZ ;  /* 0x00000000001a7805 */ /* 0x000fe4000001ff00 */
[----:B------:R-:W-:Y:S02]  /*14690*/  LOP3.LUT R5, R158, 0x74, RZ, 0xfc, !PT ;  /* 0x000000749e057812 */ /* 0x000fe400078efcff */
[----:B------:R-:W-:-:S02]  /*146a0*/  CS2R R28, SRZ ;  /* 0x00000000001c7805 */ /* 0x000fc4000001ff00 */
[C---:B------:R-:W-:Y:S02]  /*146b0*/  LOP3.LUT R4, R158.reuse, 0x76, RZ, 0xfc, !PT ;  /* 0x000000769e047812 */ /* 0x040fe400078efcff */
[----:B------:R-:W-:Y:S02]  /*146c0*/  CS2R R30, SRZ ;  /* 0x00000000001e7805 */ /* 0x000fe4000001ff00 */
[C---:B------:R-:W-:Y:S02]  /*146d0*/  LOP3.LUT R6, R158.reuse, 0x78, RZ, 0xfc, !PT ;  /* 0x000000789e067812 */ /* 0x040fe400078efcff */
[----:B------:R-:W-:Y:S02]  /*146e0*/  CS2R R32, SRZ ;  /* 0x0000000000207805 */ /* 0x000fe4000001ff00 */
[----:B------:R-:W-:Y:S02]  /*146f0*/  LOP3.LUT R5, R158, 0x7a, RZ, 0xfc, !PT ;  /* 0x0000007a9e057812 */ /* 0x000fe400078efcff */
[----:B------:R-:W-:-:S02]  /*14700*/  CS2R R34, SRZ ;  /* 0x0000000000227805 */ /* 0x000fc4000001ff00 */
[----:B------:R-:W-:Y:S02]  /*14710*/  LOP3.LUT R4, R158, 0x7c, RZ, 0xfc, !PT ;  /* 0x0000007c9e047812 */ /* 0x000fe400078efcff */
        /* <DEDUP_REMOVED lines=33> */
[----:B------:R-:W-:Y:S01]  /*14930*/  USHF.L.U32 UR44, UR10, 0x1, URZ ;  /* 0x000000010a2c7899 */ /* 0x000fe2000800063f */
[----:B------:R-:W-:Y:S02]  /*14940*/  CS2R R102, SRZ ;  /* 0x0000000000667805 */ /* 0x000fe4000001ff00 */
[----:B------:R-:W-:Y:S01]  /*14950*/  CS2R R104, SRZ ;  /* 0x0000000000687805 */ /* 0x000fe2000001ff00 */
[----:B------:R-:W-:Y:S01]  /*14960*/  USHF.L.U64.HI UR6, UR10, 0x1, UR11 ;  /* 0x000000010a067899 */ /* 0x000fe2000801020b */
[----:B------:R-:W-:-:S02]  /*14970*/  CS2R R106, SRZ ;  /* 0x00000000006a7805 */ /* 0x000fc4000001ff00 */
[----:B------:R-:W-:Y:S02]  /*14980*/  CS2R R108, SRZ ;  /* 0x00000000006c7805 */ /* 0x000fe4000001ff00 */
[----:B------:R-:W-:Y:S02]  /*14990*/  CS2R R110, SRZ ;  /* 0x00000000006e7805 */ /* 0x000fe4000001ff00 */
[----:B------:R-:W-:Y:S01]  /*149a0*/  CS2R R112, SRZ ;  /* 0x0000000000707805 */ /* 0x000fe2000001ff00 */
[----:B------:R-:W-:Y:S01]  /*149b0*/  UMOV UR10, UR15 ;  /* 0x0000000f000a7c82 */ /* 0x000fe20008000000 */
[----:B------:R-:W-:Y:S01]  /*149c0*/  UMOV UR11, UR19 ;  /* 0x00000013000b7c82 */ /* 0x000fe20008000000 */
[----:B------:R-:W-:Y:S01]  /*149d0*/  UMOV UR8, UR13 ;  /* 0x0000000d00087c82 */ /* 0x000fe20008000000 */
[----:B------:R-:W-:Y:S01]  /*149e0*/  UMOV UR4, URZ ;  /* 0x0000003f00047c82 */ /* 0x000fe20008000000 */
[----:B------:R-:W-:Y:S02]  /*149f0*/  UIADD3.64 UR22, UR10, 0x2, URZ ;  /* 0x000000020a167897 */ /* 0x000fe4000fffe03f */
[----:B------:R-:W-:-:S02]  /*14a00*/  UIADD3.64 UR26, UR10, 0x4, URZ ;  /* 0x000000040a1a7897 */ /* 0x000fc4000fffe03f */
[----:B------:R-:W-:Y:S02]  /*14a10*/  UIADD3.64 UR30, UR10, 0x7fe, URZ ;  /* 0x000007fe0a1e7897 */ /* 0x000fe4000fffe03f */
[----:B------:R-:W-:Y:S02]  /*14a20*/  UIADD3.64 UR34, UR10, 0x800, URZ ;  /* 0x000008000a227897 */ /* 0x000fe4000fffe03f */
[----:B------:R-:W-:Y:S02]  /*14a30*/  UIADD3.64 UR38, UR10, 0x802, URZ ;  /* 0x000008020a267897 */ /* 0x000fe4000fffe03f */
[----:B------:R-:W-:Y:S02]  /*14a40*/  UIADD3.64 UR42, UR10, 0x804, URZ ;  /* 0x000008040a2a7897 */ /* 0x000fe4000fffe03f */
[----:B------:R-:W-:Y:S02]  /*14a50*/  UIADD3.64 UR20, UR8, 0x80, URZ ;  /* 0x0000008008147897 */ /* 0x000fe4000fffe03f */
[----:B------:R-:W-:-:S02]  /*14a60*/  UIADD3.64 UR24, UR8, 0x100, URZ ;  /* 0x0000010008187897 */ /* 0x000fc4000fffe03f */
[----:B------:R-:W-:Y:S02]  /*14a70*/  UIADD3.64 UR28, UR8, 0x180, URZ ;  /* 0x00000180081c7897 */ /* 0x000fe4000fffe03f */
[----:B------:R-:W-:Y:S01]  /*14a80*/  UIADD3.64 UR32, UR8, 0x200, URZ ;  /* 0x0000020008207897 */ /* 0x000fe2000fffe03f */
[----:B------:R-:W0:Y:S01]  /*14a90*/  LDC R160, c[0x0][0x230] ;  /* 0x00008c00ffa07b82 */ /* 0x000e220000000800 */
[C---:B---3--:R-:W-:Y:S02]  /*14aa0*/  LOP3.LUT R6, R2.reuse, 0x20, RZ, 0x3c, !PT ;  /* 0x0000002002067812 */ /* 0x048fe400078e3cff */
[----:B------:R-:W-:Y:S02]  /*14ab0*/  CS2R R114, SRZ ;  /* 0x0000000000727805 */ /* 0x000fe4000001ff00 */
[----:B------:R-:W-:Y:S02]  /*14ac0*/  LOP3.LUT R5, R2, 0x30, RZ, 0x3c, !PT ;  /* 0x0000003002057812 */ /* 0x000fe400078e3cff */
[----:B------:R-:W-:-:S02]  /*14ad0*/  CS2R R116, SRZ ;  /* 0x0000000000747805 */ /* 0x000fc4000001ff00 */
[C---:B------:R-:W-:Y:S02]  /*14ae0*/  LOP3.LUT R6, R2.reuse, 0x50, RZ, 0x3c, !PT ;  /* 0x0000005002067812 */ /* 0x040fe400078e3cff */
[----:B------:R-:W-:Y:S02]  /*14af0*/  CS2R R118, SRZ ;  /* 0x0000000000767805 */ /* 0x000fe4000001ff00 */
[----:B------:R-:W-:Y:S02]  /*14b00*/  LOP3.LUT R5, R2, 0x60, RZ, 0x3c, !PT ;  /* 0x0000006002057812 */ /* 0x000fe400078e3cff */
[----:B------:R-:W-:Y:S02]  /*14b10*/  CS2R R120, SRZ ;  /* 0x0000000000787805 */ /* 0x000fe4000001ff00 */
[----:B--2---:R-:W-:Y:S02]  /*14b20*/  LOP3.LUT R6, R3, 0x20, RZ, 0x3c, !PT ;  /* 0x0000002003067812 */ /* 0x004fe400078e3cff */
[----:B------:R-:W-:-:S02]  /*14b30*/  CS2R R122, SRZ ;  /* 0x00000000007a7805 */ /* 0x000fc4000001ff00 */
[----:B------:R-:W-:Y:S02]  /*14b40*/  LOP3.LUT R5, R3, 0x40, RZ, 0x3c, !PT ;  /* 0x0000004003057812 */ /* 0x000fe400078e3cff */
[----:B------:R-:W-:Y:S02]  /*14b50*/  CS2R R124, SRZ ;  /* 0x00000000007c7805 */ /* 0x000fe4000001ff00 */
[----:B------:R-:W-:Y:S01]  /*14b60*/  CS2R R126, SRZ ;  /* 0x00000000007e7805 */ /* 0x000fe2000001ff00 */
[----:B------:R1:W-:Y:S01]  /*14b70*/  STL [R1+0xb4c], R6 ;  /* 0x000b4c0601007387 */ /* 0x0003e20000100800 */
[----:B------:R-:W-:Y:S02]  /*14b80*/  CS2R R128, SRZ ;  /* 0x0000000000807805 */ /* 0x000fe4000001ff00 */
[----:B------:R-:W-:Y:S02]  /*14b90*/  CS2R R130, SRZ ;  /* 0x0000000000827805 */ /* 0x000fe4000001ff00 */
[----:B------:R-:W-:Y:S01]  /*14ba0*/  CS2R R132, SRZ ;  /* 0x0000000000847805 */ /* 0x000fe2000001ff00 */
[----:B------:R1:W-:Y:S01]  /*14bb0*/  STL [R1+0xb48], R5 ;  /* 0x000b480501007387 */ /* 0x0003e20000100800 */
[----:B------:R-:W-:-:S02]  /*14bc0*/  CS2R R134, SRZ ;  /* 0x0000000000867805 */ /* 0x000fc4000001ff00 */
[----:B------:R-:W-:Y:S02]  /*14bd0*/  CS2R R136, SRZ ;  /* 0x0000000000887805 */ /* 0x000fe4000001ff00 */
[----:B------:R-:W-:Y:S02]  /*14be0*/  CS2R R138, SRZ ;  /* 0x00000000008a7805 */ /* 0x000fe4000001ff00 */
[----:B------:R-:W-:Y:S02]  /*14bf0*/  CS2R R140, SRZ ;  /* 0x00000000008c7805 */ /* 0x000fe4000001ff00 */
[----:B------:R-:W-:Y:S01]  /*14c00*/  CS2R R142, SRZ ;  /* 0x00000000008e7805 */ /* 0x000fe2000001ff00 */
[----:B0-----:R-:W-:Y:S01]  /*14c10*/  VIADD R160, R160, 0x7f ;  /* 0x0000007fa0a07836 */ /* 0x001fe20000000000 */
[----:B------:R-:W-:Y:S02]  /*14c20*/  CS2R R144, SRZ ;  /* 0x0000000000907805 */ /* 0x000fe4000001ff00 */
[----:B------:R-:W-:-:S02]  /*14c30*/  CS2R R146, SRZ ;  /* 0x0000000000927805 */ /* 0x000fc4000001ff00 */
[----:B------:R-:W-:Y:S02]  /*14c40*/  CS2R R148, SRZ ;  /* 0x0000000000947805 */ /* 0x000fe4000001ff00 */
[----:B------:R-:W-:Y:S02]  /*14c50*/  CS2R R150, SRZ ;  /* 0x0000000000967805 */ /* 0x000fe4000001ff00 */
[----:B------:R-:W-:Y:S01]  /*14c60*/  SHF.R.S32.HI R158, RZ, 0x1f, R160 ;  /* 0x0000001fff9e7819 */ /* 0x000fe200000114a0 */
[----:B------:R-:W-:Y:S02]  /*14c70*/  UIADD3.64 UR36, UR8, 0x280, URZ ;  /* 0x0000028008247897 */ /* 0x000fe4000fffe03f */
[----:B------:R-:W-:Y:S01]  /*14c80*/  UIADD3.64 UR40, UR8, 0x300, URZ ;  /* 0x0000030008287897 */ /* 0x000fe2000fffe03f */
[----:B------:R-:W-:Y:S01]  /*14c90*/  LEA.HI R158, R158, R160, RZ, 0x7 ;  /* 0x000000a09e9e7211 */ /* 0x000fe200078f38ff */
[----:B------:R-:W-:-:S03]  /*14ca0*/  ULDC UR19, c[0x0][0x230] ;  /* 0x00008c0000137ab9 */ /* 0x000fc60000000800 */
[----:B------:R-:W-:Y:S02]  /*14cb0*/  SHF.R.S32.HI R4, RZ, 0x7, R158 ;  /* 0x00000007ff047819 */ /* 0x000fe4000001149e */
[C---:B------:R-:W-:Y:S02]  /*14cc0*/  LOP3.LUT R4, R2.reuse, 0x10, RZ, 0x3c, !PT ;  /* 0x0000001002047812 */ /* 0x040fe400078e3cff */
[C---:B------:R-:W-:Y:S02]  /*14cd0*/  LOP3.LUT R4, R2.reuse, 0x40, RZ, 0x3c, !PT ;  /* 0x0000004002047812 */ /* 0x040fe400078e3cff */
[----:B------:R-:W-:Y:S02]  /*14ce0*/  LOP3.LUT R4, R2, 0x70, RZ, 0x3c, !PT ;  /* 0x0000007002047812 */ /* 0x000fe400078e3cff */
[----:B------:R-:W-:-:S05]  /*14cf0*/  LOP3.LUT R4, R3, 0x60, RZ, 0x3c, !PT ;  /* 0x0000006003047812 */ /* 0x000fca00078e3cff */
[----:B------:R1:W-:Y:S02]  /*14d00*/  STL [R1+0xb44], R4 ;  /* 0x000b440401007387 */ /* 0x0003e40000100800 */
.L_x_1:
[----:B-1----:R-:W2:Y:S04]  /*14d10*/  LDL R5, [R1+0x414] ;  /* 0x0004140001057983 */ /* 0x002ea80000100800 */
[----:B------:R-:W-:Y:S04]  /*14d20*/  STL [R1+0xbc0], R175 ;  /* 0x000bc0af01007387 */ /* 0x000fe80000100800 */
[----:B------:R0:W-:Y:S04]  /*14d30*/  STL [R1+0xbbc], R174 ;  /* 0x000bbcae01007387 */ /* 0x0001e80000100800 */
[----:B0-----:R-:W3:Y:S01]  /*14d40*/  LDL R174, [R1+0x408] ;  /* 0x0004080001ae7983 */ /* 0x001ee20000100800 */
[----:B------:R-:W-:-:S03]  /*14d50*/  UIMAD UR5, UR4, -0x80, UR19 ;  /* 0xffffff80040578a4 */ /* 0x000fc6000f8e0213 */
[----:B------:R-:W-:Y:S04]  /*14d60*/  STL [R1+0xbb8], R173 ;  /* 0x000bb8ad01007387 */ /* 0x000fe80000100800 */
[----:B------:R-:W-:Y:S04]  /*14d70*/  STL [R1+0xbb4], R172 ;  /* 0x000bb4ac01007387 */ /* 0x000fe80000100800 */
[----:B------:R-:W-:Y:S04]  /*14d80*/  STL [R1+0xbb0], R171 ;  /* 0x000bb0ab01007387 */ /* 0x000fe80000100800 */
[----:B------:R0:W-:Y:S04]  /*14d90*/  STL [R1+0xbac], R170 ;  /* 0x000bacaa01007387 */ /* 0x0001e80000100800 */
[----:B------:R-:W-:Y:S04]  /*14da0*/  STL [R1+0xba8], R169 ;  /* 0x000ba8a901007387 */ /* 0x000fe80000100800 */
[----:B------:R-:W-:Y:S04]  /*14db0*/  STL [R1+0xba4], R168 ;  /* 0x000ba4a801007387 */ /* 0x000fe80000100800 */
[----:B------:R-:W-:Y:S04]  /*14dc0*/  STL [R1+0xba0], R167 ;  /* 0x000ba0a701007387 */ /* 0x000fe80000100800 */
[----:B------:R-:W-:Y:S04]  /*14dd0*/  STL [R1+0xb9c], R166 ;  /* 0x000b9ca601007387 */ /* 0x000fe80000100800 */
[----:B------:R-:W-:Y:S04]  /*14de0*/  STL [R1+0xb98], R165 ;  /* 0x000b98a501007387 */ /* 0x000fe80000100800 */
[----:B------:R-:W-:Y:S04]  /*14df0*/  STL [R1+0xb94], R164 ;  /* 0x000b94a401007387 */ /* 0x000fe80000100800 */
[----:B------:R-:W-:Y:S04]  /*14e00*/  STL [R1+0xb90], R163 ;  /* 0x000b90a301007387 */ /* 0x000fe80000100800 */
[----:B------:R-:W-:Y:S04]  /*14e10*/  STL [R1+0xb8c], R162 ;  /* 0x000b8ca201007387 */ /* 0x000fe80000100800 */
[----:B-----5:R-:W-:Y:S04]  /*14e20*/  STL [R1+0xb88], R3 ;  /* 0x000b880301007387 */ /* 0x020fe80000100800 */
[----:B------:R-:W-:Y:S04]  /*14e30*/  STL [R1+0xb84], R197 ;  /* 0x000b84c501007387 */ /* 0x000fe80000100800 */
[----:B------:R-:W-:Y:S04]  /*14e40*/  STL [R1+0xb80], R2 ;  /* 0x000b800201007387 */ /* 0x000fe80000100800 */
[----:B-----5:R1:W-:Y:S04]  /*14e50*/  STL [R1+0xb54], R0 ;  /* 0x000b540001007387 */ /* 0x0203e80000100800 */
[----:B0-----:R-:W4:Y:S01]  /*14e60*/  LDL R170, [R1+0x410] ;  /* 0x0004100001aa7983 */ /* 0x001f220000100800 */
[----:B------:R-:W0:Y:S03]  /*14e70*/  S2R R175, SR_TID.X ;  /* 0x0000000000af7919 */ /* 0x000e260000002100 */
[----:B-1----:R-:W4:Y:S01]  /*14e80*/  LDL R0, [R1+0x5fc] ;  /* 0x0005fc0001007983 */ /* 0x002f220000100800 */
[----:B------:R-:W1:Y:S03]  /*14e90*/  S2R R168, SR_TID.X ;  /* 0x0000000000a87919 */ /* 0x000e660000002100 */
[----:B------:R-:W4:Y:S01]  /*14ea0*/  LDL R172, [R1+0x5f8] ;  /* 0x0005f80001ac7983 */ /* 0x000f220000100800 */
[----:B------:R-:W-:-:S03]  /*14eb0*/  PRMT R19, RZ, 0x7610, R19 ;  /* 0x00007610ff137816 */ /* 0x000fc60000000013 */
[----:B------:R-:W4:Y:S01]  /*14ec0*/  LDL R169, [R1+0x5f4] ;  /* 0x0005f40001a97983 */ /* 0x000f220000100800 */
[--C-:B0-----:R-:W-:Y:S02]  /*14ed0*/  SHF.R.U32.HI R4, RZ, 0x6, R175.reuse ;  /* 0x00000006ff047819 */ /* 0x101fe400000116af */
[----:B------:R-:W-:Y:S02]  /*14ee0*/  SHF.R.U32.HI R175, RZ, 0x6, R175 ;  /* 0x00000006ffaf7819 */ /* 0x000fe400000116af */
[----:B------:R-:W-:Y:S02]  /*14ef0*/  SGXT.U32 R4, R4, 0x1 ;  /* 0x000000010404781a */ /* 0x000fe40000000000 */
[----:B------:R-:W-:Y:S02]  /*14f00*/  SGXT.U32 R175, R175, 0x1 ;  /* 0x00000001afaf781a */ /* 0x000fe40000000000 */
[----:B------:R-:W-:Y:S02]  /*14f10*/  LOP3.LUT R173, R4, 0x2, RZ, 0xfc, !PT ;  /* 0x0000000204ad7812 */ /* 0x000fe400078efcff */
[----:B------:R-:W0:Y:S02]  /*14f20*/  S2R R4, SR_TID.X ;  /* 0x0000000000047919 */ /* 0x000e240000002100 */
[----:B------:R-:W-:-:S02]  /*14f30*/  ISETP.GE.AND P1, PT, R173, UR5, PT ;  /* 0x00000005ad007c0c */ /* 0x000fc4000bf26270 */
[----:B------:R-:W-:-:S04]  /*14f40*/  LOP3.LUT R173, R175, 0x4, RZ, 0xfc, !PT ;  /* 0x00000004afad7812 */ /* 0x000fc800078efcff */
[----:B------:R-:W-:Y:S02]  /*14f50*/  ISETP.GE.AND P4, PT, R173, UR5, PT ;  /* 0x00000005ad007c0c */ /* 0x000fe4000bf86270 */
[----:B0-----:R-:W-:Y:S02]  /*14f60*/  SHF.R.U32.HI R175, RZ, 0x6, R4 ;  /* 0x00000006ffaf7819 */ /* 0x001fe40000011604 */
[----:B-1----:R-:W-:Y:S02]  /*14f70*/  SHF.R.U32.HI R4, RZ, 0x6, R168 ;  /* 0x00000006ff047819 */ /* 0x002fe400000116a8 */
[----:B------:R-:W-:-:S04]  /*14f80*/  SGXT.U32 R175, R175, 0x1 ;  /* 0x00000001afaf781a */ /* 0x000fc80000000000 */
[----:B------:R-:W-:Y:S02]  /*14f90*/  LOP3.LUT R173, R175, 0x6, RZ, 0xfc, !PT ;  /* 0x00000006afad7812 */ /* 0x000fe400078efcff */
[----:B------:R-:W0:Y:S01]  /*14fa0*/  S2R R175, SR_TID.X ;  /* 0x0000000000af7919 */ /* 0x000e220000002100 */
[----:B------:R-:W-:Y:S02]  /*14fb0*/  SGXT.U32 R4, R4, 0x1 ;  /* 0x000000010404781a */ /* 0x000fe40000000000 */
[----:B------:R-:W-:Y:S02]  /*14fc0*/  ISETP.GE.AND P5, PT, R173, UR5, PT ;  /* 0x00000005ad007c0c */ /* 0x000fe4000bfa6270 */
[----:B------:R-:W4:Y:S01]  /*14fd0*/  LDL R173, [R1+0x40c] ;  /* 0x00040c0001ad7983 */ /* 0x000f220000100800 */
[----:B------:R-:W-:Y:S02]  /*14fe0*/  ISETP.GE.AND P0, PT, R4, UR5, PT ;  /* 0x0000000504007c0c */ /* 0x000fe4000bf06270 */
[----:B0-----:R-:W-:-:S04]  /*14ff0*/  SHF.R.U32.HI R175, RZ, 0x6, R175 ;  /* 0x00000006ffaf7819 */ /* 0x001fc800000116af */
[----:B------:R-:W-:-:S04]  /*15000*/  SGXT.U32 R175, R175, 0x1 ;  /* 0x00000001afaf781a */ /* 0x000fc80000000000 */
[----:B------:R-:W-:-:S04]  /*15010*/  LOP3.LUT R171, R175, 0x8, RZ, 0xfc, !PT ;  /* 0x00000008afab7812 */ /* 0x000fc800078efcff */
[----:B------:R-:W-:Y:S02]  /*15020*/  ISETP.GE.AND P2, PT, R171, UR5, PT ;  /* 0x00000005ab007c0c */ /* 0x000fe4000bf46270 */
[----:B------:R-:W4:Y:S01]  /*15030*/  LDL R171, [R1+0x404] ;  /* 0x0004040001ab7983 */ /* 0x000f220000100800 */
[----:B--2---:R-:W-:Y:S02]  /*15040*/  @!P1 IMAD.MOV.U32 R4, RZ, RZ, R5 ;  /* 0x000000ffff049224 */ /* 0x004fe400078e0005 */
[----:B---3--:R-:W-:-:S05]  /*15050*/  @!P1 IMAD.MOV.U32 R5, RZ, RZ, R174 ;  /* 0x000000ffff059224 */ /* 0x008fca00078e00ae */
[----:B------:R4:W2:Y:S02]  /*15060*/  @!P1 LDG.E.U16 R19, desc[UR16][R4.64] ;  /* 0x0000001004139981 */ /* 0x0008a4000c1e1500 */
[----:B----4-:R-:W-:Y:S02]  /*15070*/  @!P4 IMAD.MOV.U32 R5, RZ, RZ, R170 ;  /* 0x000000ffff05c224 */ /* 0x010fe400078e00aa */
[----:B------:R-:W3:Y:S01]  /*15080*/  LDL R170, [R1+0x5ec] ;  /* 0x0005ec0001aa7983 */ /* 0x000ee20000100800 */
[----:B------:R-:W-:-:S03]  /*15090*/  @!P4 IMAD.MOV.U32 R4, RZ, RZ, R0 ;  /* 0x000000ffff04c224 */ /* 0x000fc600078e0000 */
[----:B------:R-:W4:Y:S01]  /*150a0*/  LDL R0, [R1+0x5f0] ;  /* 0x0005f00001007983 */ /* 0x000f220000100800 */
[----:B------:R-:W0:Y:S01]  /*150b0*/  S2R R175, SR_TID.X ;  /* 0x0000000000af7919 */ /* 0x000e220000002100 */
[----:B------:R-:W-:Y:S02]  /*150c0*/  PRMT R189, RZ, 0x7610, R189 ;  /* 0x00007610ffbd7816 */ /* 0x000fe400000000bd */
[----:B------:R-:W-:-:S04]  /*150d0*/  PRMT R203, RZ, 0x7610, R203 ;  /* 0x00007610ffcb7816 */ /* 0x000fc800000000cb */
[----:B------:R1:W2:Y:S01]  /*150e0*/  @!P4 LDG.E.U16 R189, desc[UR16][R4.64] ;  /* 0x0000001004bdc981 */ /* 0x0002a2000c1e1500 */
[----:B------:R-:W-:Y:S01]  /*150f0*/  PRMT R185, RZ, 0x7610, R185 ;  /* 0x00007610ffb97816 */ /* 0x000fe200000000b9 */
[----:B-1----:R-:W-:Y:S02]  /*15100*/  @!P5 IMAD.MOV.U32 R4, RZ, RZ, R172 ;  /* 0x000000ffff04d224 */ /* 0x002fe400078e00ac */
[----:B------:R-:W2:Y:S01]  /*15110*/  LDL R172, [R1+0x5e8] ;  /* 0x0005e80001ac7983 */ /* 0x000ea20000100800 */
[----:B0-----:R-:W-:-:S04]  /*15120*/  SHF.R.U32.HI R175, RZ, 0x6, R175 ;  /* 0x00000006ffaf7819 */ /* 0x001fc800000116af */
[----:B------:R-:W-:-:S04]  /*15130*/  SGXT.U32 R175, R175, 0x1 ;  /* 0x00000001afaf781a */ /* 0x000fc80000000000 */
[----:B------:R-:W-:-:S04]  /*15140*/  LOP3.LUT R174, R175, 0xa, RZ, 0xfc, !PT ;  /* 0x0000000aafae7812 */ /* 0x000fc800078efcff */
[----:B------:R-:W-:Y:S01]  /*15150*/  ISETP.GE.AND P3, PT, R174, UR5, PT ;  /* 0x00000005ae007c0c */ /* 0x000fe2000bf66270 */
[----:B------:R-:W-:Y:S02]  /*15160*/  @!P5 IMAD.MOV.U32 R5, RZ, RZ, R173 ;  /* 0x000000ffff05d224 */ /* 0x000fe400078e00ad */
[----:B------:R-:W2:Y:S04]  /*15170*/  LDL R173, [R1+0x5e4] ;  /* 0x0005e40001ad7983 */ /* 0x000ea80000100800 */
[----:B------:R0:W2:Y:S02]  /*15180*/  @!P5 LDG.E.U16 R203, desc[UR16][R4.64] ;  /* 0x0000001004cbd981 */ /* 0x0000a4000c1e1500 */
[----:B0-----:R-:W-:Y:S02]  /*15190*/  @!P2 IMAD.MOV.U32 R4, RZ, RZ, R169 ;  /* 0x000000ffff04a224 */ /* 0x001fe400078e00a9 */
[----:B------:R-:W2:Y:S01]  /*151a0*/  LDL R169, [R1+0x5e0] ;  /* 0x0005e00001a97983 */ /* 0x000ea20000100800 */
[----:B------:R-:W-:-:S03]  /*151b0*/  @!P2 IMAD.MOV.U32 R5, RZ, RZ, R171 ;  /* 0x000000ffff05a224 */ /* 0x000fc600078e00ab */
[----:B------:R-:W2:Y:S04]  /*151c0*/  LDL R171, [R1+0x5dc] ;  /* 0x0005dc0001ab7983 */ /* 0x000ea80000100800 */
[----:B------:R3:W2:Y:S02]  /*151d0*/  @!P2 LDG.E.U16 R185, desc[UR16][R4.64] ;  /* 0x0000001004b9a981 */ /* 0x0006a4000c1e1500 */
[----:B---3--:R-:W-:Y:S02]  /*151e0*/  @!P3 IMAD.MOV.U32 R5, RZ, RZ, R170 ;  /* 0x000000ffff05b224 */ /* 0x008fe400078e00aa */
[----:B------:R-:W3:Y:S01]  /*151f0*/  LDL R170, [R1+0x5d4] ;  /* 0x0005d40001aa7983 */ /* 0x000ee20000100800 */
[----:B----4-:R-:W-:-:S03]  /*15200*/  @!P3 IMAD.MOV.U32 R4, RZ, RZ, R0 ;  /* 0x000000ffff04b224 */ /* 0x010fc600078e0000 */
[----:B------:R-:W4:Y:S01]  /*15210*/  LDL R0, [R1+0x5d8] ;  /* 0x0005d80001007983 */ /* 0x000f220000100800 */
[----:B------:R-:W0:Y:S02]  /*15220*/  S2R R175, SR_TID.X ;  /* 0x0000000000af7919 */ /* 0x000e240000002100 */
[----:B0-----:R-:W-:-:S04]  /*15230*/  SHF.R.U32.HI R175, RZ, 0x6, R175 ;  /* 0x00000006ffaf7819 */ /* 0x001fc800000116af */
[----:B------:R-:W-:-:S04]  /*15240*/  SGXT.U32 R175, R175, 0x1 ;  /* 0x00000001afaf781a */ /* 0x000fc80000000000 */
[----:B------:R-:W-:Y:S02]  /*15250*/  LOP3.LUT R174, R175, 0xc, RZ, 0xfc, !PT ;  /* 0x0000000cafae7812 */ /* 0x000fe400078efcff */
[----:B------:R-:W0:Y:S02]  /*15260*/  S2R R175, SR_TID.X ;  /* 0x0000000000af7919 */ /* 0x000e240000002100 */
[----:B------:R-:W-:Y:S02]  /*15270*/  ISETP.GE.AND P6, PT, R174, UR5, PT ;  /* 0x00000005ae007c0c */ /* 0x000fe4000bfc6270 */
[----:B0-----:R-:W-:-:S04]  /*15280*/  SHF.R.U32.HI R175, RZ, 0x6, R175 ;  /* 0x00000006ffaf7819 */ /* 0x001fc800000116af */
[----:B------:R-:W-:-:S04]  /*15290*/  SGXT.U32 R175, R175, 0x1 ;  /* 0x00000001afaf781a */ /* 0x000fc80000000000 */
[----:B------:R-:W-:Y:S02]  /*152a0*/  LOP3.LUT R174, R175, 0xe, RZ, 0xfc, !PT ;  /* 0x0000000eafae7812 */ /* 0x000fe400078efcff */
[----:B------:R-:W0:Y:S01]  /*152b0*/  S2R R175, SR_TID.X ;  /* 0x0000000000af7919 */ /* 0x000e220000002100 */
[----:B------:R-:W-:Y:S02]  /*152c0*/  PRMT R18, RZ, 0x7610, R18 ;  /* 0x00007610ff127816 */ /* 0x000fe40000000012 */
[----:B------:R-:W-:Y:S02]  /*152d0*/  ISETP.GE.AND P1, PT, R174, UR5, PT ;  /* 0x00000005ae007c0c */ /* 0x000fe4000bf26270 */
[----:B------:R-:W-:Y:S02]  /*152e0*/  PRMT R187, RZ, 0x7610, R187 ;  /* 0x00007610ffbb7816 */ /* 0x000fe400000000bb */
[----:B------:R2:W4:Y:S01]  /*152f0*/  @!P3 LDG.E.U16 R18, desc[UR16][R4.64] ;  /* 0x000000100412b981 */ /* 0x000522000c1e1500 */
[----:B------:R-:W-:Y:S01]  /*15300*/  PRMT R204, RZ, 0x7610, R204 ;  /* 0x00007610ffcc7816 */ /* 0x000fe200000000cc */
[----:B--2---:R-:W-:-:S02]  /*15310*/  @!P6 IMAD.MOV.U32 R4, RZ, RZ, R172 ;  /* 0x000000ffff04e224 */ /* 0x004fc400078e00ac */
[----:B------:R-:W-:Y:S01]  /*15320*/  @!P6 IMAD.MOV.U32 R5, RZ, RZ, R173 ;  /* 0x000000ffff05e224 */ /* 0x000fe200078e00ad */
[----:B------:R-:W2:Y:S04]  /*15330*/  LDL R172, [R1+0x5d0] ;  /* 0x0005d00001ac7983 */ /* 0x000ea80000100800 */
[----:B------:R-:W2:Y:S04]  /*15340*/  LDL R173, [R1+0x5cc] ;  /* 0x0005cc0001ad7983 */ /* 0x000ea80000100800 */
[----:B------:R1:W2:Y:S01]  /*15350*/  @!P6 LDG.E.U16 R187, desc[UR16][R4.64] ;  /* 0x0000001004bbe981 */ /* 0x0002a2000c1e1500 */
[----:B0-----:R-:W-:-:S04]  /*15360*/  SHF.R.U32.HI R175, RZ, 0x6, R175 ;  /* 0x00000006ffaf7819 */ /* 0x001fc800000116af */
[----:B------:R-:W-:-:S04]  /*15370*/  SGXT.U32 R175, R175, 0x1 ;  /* 0x00000001afaf781a */ /* 0x000fc80000000000 */
[----:B------:R-:W-:-:S04]  /*15380*/  LOP3.LUT R174, R175, 0x10, RZ, 0xfc, !PT ;  /* 0x00000010afae7812 */ /* 0x000fc800078efcff */
[----:B------:R-:W-:Y:S01]  /*15390*/  ISETP.GE.AND P4, PT, R174, UR5, PT ;  /* 0x00000005ae007c0c */ /* 0x000fe2000bf86270 */
[----:B-1----:R-:W-:Y:S02]  /*153a0*/  @!P1 IMAD.MOV.U32 R4, RZ, RZ, R169 ;  /* 0x000000ffff049224 */ /* 0x002fe400078e00a9 */
[----:B------:R-:W-:Y:S01]  /*153b0*/  @!P1 IMAD.MOV.U32 R5, RZ, RZ, R171 ;  /* 0x000000ffff059224 */ /* 0x000fe200078e00ab */
[----:B------:R-:W2:Y:S04]  /*153c0*/  LDL R169, [R1+0x5c8] ;  /* 0x0005c80001a97983 */ /* 0x000ea80000100800 */
[----:B------:R-:W2:Y:S04]  /*153d0*/  LDL R171, [R1+0x5c4] ;  /* 0x0005c40001ab7983 */ /* 0x000ea80000100800 */
[----:B------:R3:W2:Y:S02]  /*153e0*/  @!P1 LDG.E.U16 R204, desc[UR16][R4.64] ;  /* 0x0000001004cc9981 */ /* 0x0006a4000c1e1500 */
[----:B---3--:R-:W-:-:S02]  /*153f0*/  @!P4 IMAD.MOV.U32 R5, RZ, RZ, R170 ;  /* 0x000000ffff05c224 */ /* 0x008fc400078e00aa */
        /* <DEDUP_REMOVED lines=19> */
[----:B------:R-:W2:Y:S01]  /*15530*/  LDL R172, [R1+0x5b8] ;  /* 0x0005b80001ac7983 */ /* 0x000ea20000100800 */
[----:B0-----:R-:W-:-:S04]  /*15540*/  SHF.R.U32.HI R175, RZ, 0x6, R175 ;  /* 0x00000006ffaf7819 */ /* 0x001fc800000116af */
[----:B------:R-:W-:-:S04]  /*15550*/  SGXT.U32 R175, R175, 0x1 ;  /* 0x00000001afaf781a */ /* 0x000fc80000000000 */
[----:B------:R-:W-:Y:S01]  /*15560*/  LOP3.LUT R174, R175, 0x16, RZ, 0xfc, !PT ;  /* 0x00000016afae7812 */ /* 0x000fe200078efcff */
[----:B------:R-:W-:Y:S02]  /*15570*/  @!P5 IMAD.MOV.U32 R5, RZ, RZ, R173 ;  /* 0x000000ffff05d224 */ /* 0x000fe400078e00ad */
[----:B------:R-:W2:Y:S01]  /*15580*/  LDL R173, [R1+0x5b4] ;  /* 0x0005b40001ad7983 */ /* 0x000ea20000100800 */
[----:B------:R-:W-:-:S03]  /*15590*/  ISETP.GE.AND P3, PT, R174, UR5, PT ;  /* 0x00000005ae007c0c */ /* 0x000fc6000bf66270 */
[----:B------:R0:W2:Y:S02]  /*155a0*/  @!P5 LDG.E.U16 R17, desc[UR16][R4.64] ;  /* 0x000000100411d981 */ /* 0x0000a4000c1e1500 */
[----:B0-----:R-:W-:Y:S02]  /*155b0*/  @!P2 IMAD.MOV.U32 R4, RZ, RZ, R169 ;  /* 0x000000ffff04a224 */ /* 0x001fe400078e00a9 */
        /* <DEDUP_REMOVED lines=33> */
[----:B------:R-:W2:Y:S01]  /*157d0*/  LDL R169, [R1+0x598] ;  /* 0x0005980001a97983 */ /* 0x000ea20000100800 */
[----:B------:R-:W-:-:S03]  /*157e0*/  @!P1 IMAD.MOV.U32 R5, RZ, RZ, R171 ;  /* 0x000000ffff059224 */ /* 0x000fc600078e00ab */
[----:B------:R-:W2:Y:S04]  /*157f0*/  LDL R171, [R1+0x594] ;  /* 0x0005940001ab7983 */ /* 0x000ea80000100800 */
[----:B------:R3:W2:Y:S01]  /*15800*/  @!P1 LDG.E.U16 R16, desc[UR16][R4.64] ;  /* 0x0000001004109981 */ /* 0x0006a2000c1e1500 */
[----:B------:R-:W0:Y:S01]  /*15810*/  S2R R175, SR_TID.X ;  /* 0x0000000000af7919 */ /* 0x000e220000002100 */
[----:B---3--:R-:W-:Y:S02]  /*15820*/  @!P4 IMAD.MOV.U32 R5, RZ, RZ, R170 ;  /* 0x000000ffff05c224 */ /* 0x008fe400078e00aa */
[----:B------:R-:W3:Y:S01]  /*15830*/  LDL R170, [R1+0x58c] ;  /* 0x00058c0001aa7983 */ /* 0x000ee20000100800 */
[----:B----4-:R-:W-:-:S03]  /*15840*/  @!P4 IMAD.MOV.U32 R4, RZ, RZ, R0 ;  /* 0x000000ffff04c224 */ /* 0x010fc600078e0000 */
[----:B------:R-:W4:Y:S01]  /*15850*/  LDL R0, [R1+0x590] ;  /* 0x0005900001007983 */ /* 0x000f220000100800 */
        /* <DEDUP_REMOVED lines=15> */
[----:B------:R-:W-:Y:S02]  /*15950*/  PRMT R210, RZ, 0x7610, R210 ;  /* 0x00007610ffd27816 */ /* 0x000fe400000000d2 */
[----:B------:R-:W-:Y:S02]  /*15960*/  ISETP.GE.AND P3, PT, R174, UR5, PT ;  /* 0x00000005ae007c0c */ /* 0x000fe4000bf66270 */
[----:B------:R2:W4:Y:S01]  /*15970*/  @!P4 LDG.E.U16 R186, desc[UR16][R4.64] ;  /* 0x0000001004bac981 */ /* 0x000522000c1e1500 */
[----:B------:R-:W-:Y:S01]  /*15980*/  PRMT R159, RZ, 0x7610, R159 ;  /* 0x00007610ff9f7816 */ /* 0x000fe2000000009f */
[----:B--2---:R-:W-:Y:S01]  /*15990*/  @!P5 IMAD.MOV.U32 R4, RZ, RZ, R172 ;  /* 0x000000ffff04d224 */ /* 0x004fe200078e00ac */
[----:B------:R-:W-:-:S02]  /*159a0*/  PRMT R15, RZ, 0x7610, R15 ;  /* 0x00007610ff0f7816 */ /* 0x000fc4000000000f */
[----:B0-----:R-:W-:Y:S01]  /*159b0*/  SHF.R.U32.HI R174, RZ, 0x6, R175 ;  /* 0x00000006ffae7819 */ /* 0x001fe200000116af */
[----:B------:R-:W-:Y:S01]  /*159c0*/  @!P5 IMAD.MOV.U32 R5, RZ, RZ, R173 ;  /* 0x000000ffff05d224 */ /* 0x000fe200078e00ad */
[----:B------:R-:W-:Y:S01]  /*159d0*/  SHF.R.U32.HI R175, RZ, 0x6, R175 ;  /* 0x00000006ffaf7819 */ /* 0x000fe200000116af */
[----:B------:R-:W2:Y:S03]  /*159e0*/  LDL R173, [R1+0x57c] ;  /* 0x00057c0001ad7983 */ /* 0x000ea60000100800 */
[----:B------:R-:W-:Y:S01]  /*159f0*/  SGXT.U32 R175, R175, 0x1 ;  /* 0x00000001afaf781a */ /* 0x000fe20000000000 */
[----:B------:R0:W2:Y:S03]  /*15a00*/  @!P5 LDG.E.U16 R210, desc[UR16][R4.64] ;  /* 0x0000001004d2d981 */ /* 0x0000a6000c1e1500 */
[----:B------:R-:W-:-:S02]  /*15a10*/  LOP3.LUT R172, R175, 0x26, RZ, 0xfc, !PT ;  /* 0x00000026afac7812 */ /* 0x000fc400078efcff */
[----:B------:R-:W1:Y:S01]  /*15a20*/  S2R R175, SR_TID.X ;  /* 0x0000000000af7919 */ /* 0x000e620000002100 */
[----:B0-----:R-:W-:Y:S02]  /*15a30*/  @!P2 IMAD.MOV.U32 R4, RZ, RZ, R169 ;  /* 0x000000ffff04a224 */ /* 0x001fe400078e00a9 */
[----:B------:R-:W-:Y:S01]  /*15a40*/  @!P2 IMAD.MOV.U32 R5, RZ, RZ, R171 ;  /* 0x000000ffff05a224 */ /* 0x000fe200078e00ab */
[----:B------:R-:W-:Y:S01]  /*15a50*/  SGXT.U32 R174, R174, 0x1 ;  /* 0x00000001aeae781a */ /* 0x000fe20000000000 */
[----:B------:R-:W2:Y:S04]  /*15a60*/  LDL R171, [R1+0x574] ;  /* 0x0005740001ab7983 */ /* 0x000ea80000100800 */
[----:B------:R3:W2:Y:S01]  /*15a70*/  @!P2 LDG.E.U16 R159, desc[UR16][R4.64] ;  /* 0x00000010049fa981 */ /* 0x0006a2000c1e1500 */
[----:B------:R-:W-:-:S04]  /*15a80*/  LOP3.LUT R174, R174, 0x24, RZ, 0xfc, !PT ;  /* 0x00000024aeae7812 */ /* 0x000fc800078efcff */
[----:B------:R-:W-:Y:S02]  /*15a90*/  ISETP.GE.AND P6, PT, R174, UR5, PT ;  /* 0x00000005ae007c0c */ /* 0x000fe4000bfc6270 */
[----:B------:R-:W2:Y:S01]  /*15aa0*/  LDL R174, [R1+0x588] ;  /* 0x0005880001ae7983 */ /* 0x000ea20000100800 */
[----:B------:R-:W-:-:S03]  /*15ab0*/  ISETP.GE.AND P1, PT, R172, UR5, PT ;  /* 0x00000005ac007c0c */ /* 0x000fc6000bf26270 */
[----:B------:R-:W2:Y:S01]  /*15ac0*/  LDL R172, [R1+0x580] ;  /* 0x0005800001ac7983 */ /* 0x000ea20000100800 */
[----:B-1----:R-:W-:-:S04]  /*15ad0*/  SHF.R.U32.HI R175, RZ, 0x6, R175 ;  /* 0x00000006ffaf7819 */ /* 0x002fc800000116af */
[----:B------:R-:W-:-:S04]  /*15ae0*/  SGXT.U32 R175, R175, 0x1 ;  /* 0x00000001afaf781a */ /* 0x000fc80000000000 */
[----:B------:R-:W-:-:S04]  /*15af0*/  LOP3.LUT R169, R175, 0x28, RZ, 0xfc, !PT ;  /* 0x00000028afa97812 */ /* 0x000fc800078efcff */
[----:B------:R-:W-:Y:S02]  /*15b00*/  ISETP.GE.AND P4, PT, R169, UR5, PT ;  /* 0x00000005a9007c0c */ /* 0x000fe4000bf86270 */
[----:B------:R-:W2:Y:S01]  /*15b10*/  LDL R169, [R1+0x578] ;  /* 0x0005780001a97983 */ /* 0x000ea20000100800 */
[----:B---3--:R-:W-:-:S03]  /*15b20*/  @!P3 IMAD.MOV.U32 R5, RZ, RZ, R170 ;  /* 0x000000ffff05b224 */ /* 0x008fc600078e00aa */
[----:B------:R-:W3:Y:S01]  /*15b30*/  LDL R170, [R1+0x56c] ;  /* 0x00056c0001aa7983 */ /* 0x000ee20000100800 */
[----:B----4-:R-:W-:-:S03]  /*15b40*/  @!P3 IMAD.MOV.U32 R4, RZ, RZ, R0 ;  /* 0x000000ffff04b224 */ /* 0x010fc600078e0000 */
[----:B------:R-:W4:Y:S04]  /*15b50*/  LDL R0, [R1+0x570] ;  /* 0x0005700001007983 */ /* 0x000f280000100800 */
[----:B------:R0:W3:Y:S02]  /*15b60*/  @!P3 LDG.E.U16 R15, desc[UR16][R4.64] ;  /* 0x00000010040fb981 */ /* 0x0000e4000c1e1500 */
[----:B0-----:R-:W0:Y:S02]  /*15b70*/  S2R R5, SR_TID.X ;  /* 0x0000000000057919 */ /* 0x001e240000002100 */
[----:B0-----:R-:W-:Y:S02]  /*15b80*/  SHF.R.U32.HI R4, RZ, 0x6, R5 ;  /* 0x00000006ff047819 */ /* 0x001fe40000011605 */
[----:B------:R-:W4:Y:S01]  /*15b90*/  LDL R5, [R1+0x584] ;  /* 0x0005840001057983 */ /* 0x000f220000100800 */
[----:B------:R-:W0:Y:S01]  /*15ba0*/  S2R R175, SR_TID.X ;  /* 0x0000000000af7919 */ /* 0x000e220000002100 */
[----:B------:R-:W-:-:S04]  /*15bb0*/  SGXT.U32 R4, R4, 0x1 ;  /* 0x000000010404781a */ /* 0x000fc80000000000 */
[----:B------:R-:W-:Y:S02]  /*15bc0*/  LOP3.LUT R4, R4, 0x2a, RZ, 0xfc, !PT ;  /* 0x0000002a04047812 */ /* 0x000fe400078efcff */
[----:B------:R-:W-:Y:S02]  /*15bd0*/  PRMT R191, RZ, 0x7610, R191 ;  /* 0x00007610ffbf7816 */ /* 0x000fe400000000bf */
[----:B------:R-:W-:Y:S02]  /*15be0*/  ISETP.GE.AND P5, PT, R4, UR5, PT ;  /* 0x0000000504007c0c */ /* 0x000fe4000bfa6270 */
[----:B------:R-:W-:Y:S02]  /*15bf0*/  PRMT R209, RZ, 0x7610, R209 ;  /* 0x00007610ffd17816 */ /* 0x000fe400000000d1 */
[----:B------:R-:W-:Y:S02]  /*15c00*/  PRMT R158, RZ, 0x7610, R158 ;  /* 0x00007610ff9e7816 */ /* 0x000fe4000000009e */
[----:B0-----:R-:W-:-:S04]  /*15c10*/  SHF.R.U32.HI R175, RZ, 0x6, R175 ;  /* 0x00000006ffaf7819 */ /* 0x001fc800000116af */
[----:B------:R-:W-:Y:S02]  /*15c20*/  SGXT.U32 R175, R175, 0x1 ;  /* 0x00000001afaf781a */ /* 0x000fe40000000000 */
[----:B------:R-:W-:Y:S01]  /*15c30*/  PRMT R14, RZ, 0x7610, R14 ;  /* 0x00007610ff0e7816 */ /* 0x000fe2000000000e */
[----:B--2---:R-:W-:Y:S01]  /*15c40*/  @!P6 IMAD.MOV.U32 R4, RZ, RZ, R174 ;  /* 0x000000ffff04e224 */ /* 0x004fe200078e00ae */
[----:B------:R-:W-:Y:S02]  /*15c50*/  LOP3.LUT R174, R175, 0x2c, RZ, 0xfc, !PT ;  /* 0x0000002cafae7812 */ /* 0x000fe400078efcff */
[----:B------:R-:W0:Y:S02]  /*15c60*/  S2R R175, SR_TID.X ;  /* 0x0000000000af7919 */ /* 0x000e240000002100 */
[----:B------:R-:W-:Y:S02]  /*15c70*/  ISETP.GE.AND P2, PT, R174, UR5, PT ;  /* 0x00000005ae007c0c */ /* 0x000fe4000bf46270 */
[----:B0-----:R-:W-:-:S02]  /*15c80*/  SHF.R.U32.HI R174, RZ, 0x6, R175 ;  /* 0x00000006ffae7819 */ /* 0x001fc400000116af */
[----:B------:R-:W-:Y:S02]  /*15c90*/  SHF.R.U32.HI R175, RZ, 0x6, R175 ;  /* 0x00000006ffaf7819 */ /* 0x000fe400000116af */
[----:B------:R-:W-:Y:S02]  /*15ca0*/  SGXT.U32 R174, R174, 0x1 ;  /* 0x00000001aeae781a */ /* 0x000fe40000000000 */
[----:B------:R-:W-:Y:S01]  /*15cb0*/  SGXT.U32 R175, R175, 0x1 ;  /* 0x00000001afaf781a */ /* 0x000fe20000000000 */
[----:B----4-:R0:W2:Y:S02]  /*15cc0*/  @!P6 LDG.E.U16 R191, desc[UR16][R4.64] ;  /* 0x0000001004bfe981 */ /* 0x0100a4000c1e1500 */
[----:B0-----:R-:W-:Y:S02]  /*15cd0*/  @!P1 IMAD.MOV.U32 R4, RZ, RZ, R172 ;  /* 0x000000ffff049224 */ /* 0x001fe400078e00ac */
[----:B------:R-:W-:Y:S01]  /*15ce0*/  @!P1 IMAD.MOV.U32 R5, RZ, RZ, R173 ;  /* 0x000000ffff059224 */ /* 0x000fe200078e00ad */
[----:B------:R-:W-:Y:S01]  /*15cf0*/  LOP3.LUT R172, R174, 0x2e, RZ, 0xfc, !PT ;  /* 0x0000002eaeac7812 */ /* 0x000fe200078efcff */
[----:B------:R-:W4:Y:S04]  /*15d00*/  LDL R173, [R1+0x55c] ;  /* 0x00055c0001ad7983 */ /* 0x000f280000100800 */
[----:B------:R0:W2:Y:S02]  /*15d10*/  @!P1 LDG.E.U16 R209, desc[UR16][R4.64] ;  /* 0x0000001004d19981 */ /* 0x0000a4000c1e1500 */
[----:B0-----:R-:W-:-:S02]  /*15d20*/  @!P4 IMAD.MOV.U32 R4, RZ, RZ, R169 ;  /* 0x000000ffff04c224 */ /* 0x001fc400078e00a9 */
[----:B------:R-:W-:Y:S01]  /*15d30*/  @!P4 IMAD.MOV.U32 R5, RZ, RZ, R171 ;  /* 0x000000ffff05c224 */ /* 0x000fe200078e00ab */
[----:B------:R-:W4:Y:S04]  /*15d40*/  LDL R169, [R1+0x560] ;  /* 0x0005600001a97983 */ /* 0x000f280000100800 */
[----:B------:R0:W2:Y:S02]  /*15d50*/  @!P4 LDG.E.U16 R158, desc[UR16][R4.64] ;  /* 0x00000010049ec981 */ /* 0x0000a4000c1e1500 */
[----:B0-----:R-:W-:Y:S02]  /*15d60*/  @!P5 IMAD.MOV.U32 R4, RZ, RZ, R0 ;  /* 0x000000ffff04d224 */ /* 0x001fe400078e0000 */
[----:B---3--:R-:W-:Y:S01]  /*15d70*/  @!P5 IMAD.MOV.U32 R5, RZ, RZ, R170 ;  /* 0x000000ffff05d224 */ /* 0x008fe200078e00aa */
[----:B------:R-:W-:Y:S01]  /*15d80*/  ISETP.GE.AND P3, PT, R172, UR5, PT ;  /* 0x00000005ac007c0c */ /* 0x000fe2000bf66270 */
[----:B------:R-:W3:Y:S04]  /*15d90*/  LDL R0, [R1+0x558] ;  /* 0x0005580001007983 */ /* 0x000ee80000100800 */
[----:B------:R0:W2:Y:S01]  /*15da0*/  @!P5 LDG.E.U16 R14, desc[UR16][R4.64] ;  /* 0x00000010040ed981 */ /* 0x0000a2000c1e1500 */
[----:B------:R-:W-:-:S03]  /*15db0*/  LOP3.LUT R171, R175, 0x30, RZ, 0xfc, !PT ;  /* 0x00000030afab7812 */ /* 0x000fc600078efcff */
[----:B------:R-:W2:Y:S04]  /*15dc0*/  LDL R172, [R1+0x554] ;  /* 0x0005540001ac7983 */ /* 0x000ea80000100800 */
[----:B------:R-:W2:Y:S04]  /*15dd0*/  LDL R170, [R1+0x550] ;  /* 0x0005500001aa7983 */ /* 0x000ea80000100800 */
[----:B------:R-:W0:Y:S04]  /*15de0*/  LDL R4, [R1+0x564] ;  /* 0x0005640001047983 */ /* 0x000e280000100800 */
[----:B------:R-:W0:Y:S01]  /*15df0*/  LDL R5, [R1+0x568] ;  /* 0x0005680001057983 */ /* 0x000e220000100800 */
[----:B------:R-:W-:-:S03]  /*15e00*/  ISETP.GE.AND P6, PT, R171, UR5, PT ;  /* 0x00000005ab007c0c */ /* 0x000fc6000bfc6270 */
[----:B------:R-:W2:Y:S01]  /*15e10*/  LDL R171, [R1+0x54c] ;  /* 0x00054c0001ab7983 */ /* 0x000ea20000100800 */
[----:B------:R-:W1:Y:S01]  /*15e20*/  S2R R175, SR_TID.X ;  /* 0x0000000000af7919 */ /* 0x000e620000002100 */
[----:B------:R-:W1:Y:S01]  /*15e30*/  S2R R174, SR_TID.X ;  /* 0x0000000000ae7919 */ /* 0x000e620000002100 */
[----:B------:R-:W-:Y:S02]  /*15e40*/  PRMT R190, RZ, 0x7610, R190 ;  /* 0x00007610ffbe7816 */ /* 0x000fe400000000be */
[----:B------:R-:W-:Y:S02]  /*15e50*/  PRMT R208, RZ, 0x7610, R208 ;  /* 0x00007610ffd07816 */ /* 0x000fe400000000d0 */
[----:B------:R-:W-:Y:S02]  /*15e60*/  PRMT R157, RZ, 0x7610, R157 ;  /* 0x00007610ff9d7816 */ /* 0x000fe4000000009d */
[----:B-1----:R-:W-:Y:S02]  /*15e70*/  SHF.R.U32.HI R175, RZ, 0x6, R175 ;  /* 0x00000006ffaf7819 */ /* 0x002fe400000116af */
[----:B------:R-:W-:-:S02]  /*15e80*/  SHF.R.U32.HI R174, RZ, 0x6, R174 ;  /* 0x00000006ffae7819 */ /* 0x000fc400000116ae */
[----:B------:R-:W-:Y:S02]  /*15e90*/  SGXT.U32 R175, R175, 0x1 ;  /* 0x00000001afaf781a */ /* 0x000fe40000000000 */
[----:B------:R-:W-:Y:S02]  /*15ea0*/  SGXT.U32 R174, R174, 0x1 ;  /* 0x00000001aeae781a */ /* 0x000fe40000000000 */
[----:B------:R-:W-:-:S04]  /*15eb0*/  LOP3.LUT R175, R175, 0x32, RZ, 0xfc, !PT ;  /* 0x00000032afaf7812 */ /* 0x000fc800078efcff */
[----:B------:R-:W-:Y:S02]  /*15ec0*/  ISETP.GE.AND P1, PT, R175, UR5, PT ;  /* 0x00000005af007c0c */ /* 0x000fe4000bf26270 */
[----:B------:R-:W-:Y:S01]  /*15ed0*/  PRMT R13, RZ, 0x7610, R13 ;  /* 0x00007610ff0d7816 */ /* 0x000fe2000000000d */
[----:B------:R-:W2:Y:S01]  /*15ee0*/  LDL.LU R175, [R1+0xbc0] ;  /* 0x000bc00001af7983 */ /* 0x000ea20000300800 */
[----:B0-----:R-:W-:-:S04]  /*15ef0*/  @!P2 LOP3.LUT R5, R5, R4, RZ, 0x3c, !PT ;  /* 0x000000040505a212 */ /* 0x001fc800078e3cff */
[----:B------:R-:W-:-:S04]  /*15f00*/  @!P2 LOP3.LUT R4, R5, R4, RZ, 0x3c, !PT ;  /* 0x000000040504a212 */ /* 0x000fc800078e3cff */
[----:B------:R-:W-:-:S05]  /*15f10*/  @!P2 LOP3.LUT R5, R5, R4, RZ, 0x3c, !PT ;  /* 0x000000040505a212 */ /* 0x000fca00078e3cff */
[----:B------:R0:W2:Y:S02]  /*15f20*/  @!P2 LDG.E.U16 R190, desc[UR16][R4.64] ;  /* 0x0000001004bea981 */ /* 0x0000a4000c1e1500 */
[----:B0-----:R-:W-:Y:S01]  /*15f30*/  LOP3.LUT R5, R174, 0x34, RZ, 0xfc, !PT ;  /* 0x00000034ae057812 */ /* 0x001fe200078efcff */
[----:B----4-:R-:W-:Y:S02]  /*15f40*/  @!P3 IMAD.MOV.U32 R4, RZ, RZ, R169 ;  /* 0x000000ffff04b224 */ /* 0x010fe400078e00a9 */
[----:B------:R-:W4:Y:S01]  /*15f50*/  LDL R169, [R1+0x548] ;  /* 0x0005480001a97983 */ /* 0x000f220000100800 */
[----:B------:R-:W-:Y:S01]  /*15f60*/  ISETP.GE.AND P4, PT, R5, UR5, PT ;  /* 0x0000000505007c0c */ /* 0x000fe2000bf86270 */
[----:B------:R-:W-:-:S05]  /*15f70*/  @!P3 IMAD.MOV.U32 R5, RZ, RZ, R173 ;  /* 0x000000ffff05b224 */ /* 0x000fca00078e00ad */
[----:B------:R3:W4:Y:S02]  /*15f80*/  @!P3 LDG.E.U16 R208, desc[UR16][R4.64] ;  /* 0x0000001004d0b981 */ /* 0x000724000c1e1500 */
[----:B---3--:R-:W-:Y:S02]  /*15f90*/  @!P6 IMAD.MOV.U32 R4, RZ, RZ, R0 ;  /* 0x000000ffff04e224 */ /* 0x008fe400078e0000 */
[----:B--2---:R-:W-:Y:S01]  /*15fa0*/  @!P6 IMAD.MOV.U32 R5, RZ, RZ, R172 ;  /* 0x000000ffff05e224 */ /* 0x004fe200078e00ac */
[----:B------:R-:W0:Y:S04]  /*15fb0*/  S2R R174, SR_TID.X ;  /* 0x0000000000ae7919 */ /* 0x000e280000002100 */
[----:B------:R1:W2:Y:S04]  /*15fc0*/  @!P6 LDG.E.U16 R157, desc[UR16][R4.64] ;  /* 0x00000010049de981 */ /* 0x0002a8000c1e1500 */
[----:B------:R-:W3:Y:S04]  /*15fd0*/  LDL R172, [R1+0x53c] ;  /* 0x00053c0001ac7983 */ /* 0x000ee80000100800 */
[----:B------:R-:W2:Y:S01]  /*15fe0*/  LDL R0, [R1+0x540] ;  /* 0x0005400001007983 */ /* 0x000ea20000100800 */
[----:B-1----:R-:W-:-:S02]  /*15ff0*/  @!P1 IMAD.MOV.U32 R4, RZ, RZ, R170 ;  /* 0x000000ffff049224 */ /* 0x002fc400078e00aa */
[----:B------:R-:W-:Y:S01]  /*16000*/  @!P1 IMAD.MOV.U32 R5, RZ, RZ, R171 ;  /* 0x000000ffff059224 */ /* 0x000fe200078e00ab */
[----:B------:R-:W3:Y:S04]  /*16010*/  LDL R170, [R1+0x530] ;  /* 0x0005300001aa7983 */ /* 0x000ee80000100800 */
[----:B------:R1:W3:Y:S04]  /*16020*/  @!P1 LDG.E.U16 R13, desc[UR16][R4.64] ;  /* 0x00000010040d9981 */ /* 0x0002e8000c1e1500 */
[----:B------:R-:W3:Y:S01]  /*16030*/  LDL R171, [R1+0x52c] ;  /* 0x00052c0001ab7983 */ /* 0x000ee20000100800 */
[----:B-1----:R-:W1:Y:S02]  /*16040*/  S2R R5, SR_TID.X ;  /* 0x0000000000057919 */ /* 0x002e640000002100 */
[----:B-1----:R-:W-:-:S04]  /*16050*/  SHF.R.U32.HI R5, RZ, 0x6, R5 ;  /* 0x00000006ff057819 */ /* 0x002fc80000011605 */
[----:B------:R-:W-:-:S04]  /*16060*/  SGXT.U32 R5, R5, 0x1 ;  /* 0x000000010505781a */ /* 0x000fc80000000000 */
[----:B------:R-:W-:Y:S02]  /*16070*/  LOP3.LUT R4, R5, 0x3a, RZ, 0xfc, !PT ;  /* 0x0000003a05047812 */ /* 0x000fe400078efcff */
[----:B------:R-:W2:Y:S01]  /*16080*/  LDL R5, [R1+0x544] ;  /* 0x0005440001057983 */ /* 0x000ea20000100800 */
[--C-:B0-----:R-:W-:Y:S02]  /*16090*/  SHF.R.U32.HI R173, RZ, 0x6, R174.reuse ;  /* 0x00000006ffad7819 */ /* 0x101fe400000116ae */
[----:B------:R-:W-:Y:S02]  /*160a0*/  SHF.R.U32.HI R174, RZ, 0x6, R174 ;  /* 0x00000006ffae7819 */ /* 0x000fe400000116ae */
[----:B------:R-:W-:Y:S02]  /*160b0*/  SGXT.U32 R173, R173, 0x1 ;  /* 0x00000001adad781a */ /* 0x000fe40000000000 */
[----:B------:R-:W-:Y:S02]  /*160c0*/  SGXT.U32 R174, R174, 0x1 ;  /* 0x00000001aeae781a */ /* 0x000fe40000000000 */
[----:B------:R-:W-:-:S04]  /*160d0*/  LOP3.LUT R173, R173, 0x36, RZ, 0xfc, !PT ;  /* 0x00000036adad7812 */ /* 0x000fc800078efcff */
[----:B------:R-:W-:Y:S02]  /*160e0*/  ISETP.GE.AND P5, PT, R173, UR5, PT ;  /* 0x00000005ad007c0c */ /* 0x000fe4000bfa6270 */
[----:B------:R-:W-:Y:S02]  /*160f0*/  LOP3.LUT R173, R174, 0x38, RZ, 0xfc, !PT ;  /* 0x00000038aead7812 */ /* 0x000fe400078efcff */
[----:B------:R-:W3:Y:S02]  /*16100*/  LDL R174, [R1+0x534] ;  /* 0x0005340001ae7983 */ /* 0x000ee40000100800 */
[----:B------:R-:W-:Y:S02]  /*16110*/  ISETP.GE.AND P2, PT, R173, UR5, PT ;  /* 0x00000005ad007c0c */ /* 0x000fe4000bf46270 */
[----:B------:R-:W3:Y:S01]  /*16120*/  LDL R173, [R1+0x538] ;  /* 0x0005380001ad7983 */ /* 0x000ee20000100800 */
[----:B------:R-:W-:Y:S02]  /*16130*/  PRMT R212, RZ, 0x7610, R212 ;  /* 0x00007610ffd47816 */ /* 0x000fe400000000d4 */
[----:B------:R-:W-:-:S02]  /*16140*/  ISETP.GE.AND P3, PT, R4, UR5, PT ;  /* 0x0000000504007c0c */ /* 0x000fc4000bf66270 */
[----:B------:R-:W-:Y:S02]  /*16150*/  PRMT R207, RZ, 0x7610, R207 ;  /* 0x00007610ffcf7816 */ /* 0x000fe400000000cf */
[----:B------:R-:W-:Y:S02]  /*16160*/  PRMT R156, RZ, 0x7610, R156 ;  /* 0x00007610ff9c7816 */ /* 0x000fe4000000009c */
[----:B------:R-:W-:Y:S01]  /*16170*/  PRMT R12, RZ, 0x7610, R12 ;  /* 0x00007610ff0c7816 */ /* 0x000fe2000000000c */
[----:B----4-:R-:W-:Y:S02]  /*16180*/  @!P4 IMAD.MOV.U32 R4, RZ, RZ, R169 ;  /* 0x000000ffff04c224 */ /* 0x010fe400078e00a9 */
[----:B------:R-:W0:Y:S03]  /*16190*/  S2R R169, SR_TID.X ;  /* 0x0000000000a97919 */ /* 0x000e260000002100 */
[----:B--2---:R1:W2:Y:S02]  /*161a0*/  @!P4 LDG.E.U16 R212, desc[UR16][R4.64] ;  /* 0x0000001004d4c981 */ /* 0x0042a4000c1e1500 */
[----:B-1----:R-:W1:Y:S01]  /*161b0*/  S2R R5, SR_TID.X ;  /* 0x0000000000057919 */ /* 0x002e620000002100 */
[----:B------:R-:W-:Y:S01]  /*161c0*/  @!P5 IMAD.MOV.U32 R4, RZ, RZ, R0 ;  /* 0x000000ffff04d224 */ /* 0x000fe200078e0000 */
[----:B-1----:R-:W-:-:S04]  /*161d0*/  SHF.R.U32.HI R5, RZ, 0x6, R5 ;  /* 0x00000006ff057819 */ /* 0x002fc80000011605 */
[----:B------:R-:W-:-:S04]  /*161e0*/  SGXT.U32 R5, R5, 0x1 ;  /* 0x000000010505781a */ /* 0x000fc80000000000 */
[----:B------:R-:W-:-:S04]  /*161f0*/  LOP3.LUT R5, R5, 0x3c, RZ, 0xfc, !PT ;  /* 0x0000003c05057812 */ /* 0x000fc800078efcff */
[----:B------:R-:W-:Y:S01]  /*16200*/  ISETP.GE.AND P4, PT, R5, UR5, PT ;  /* 0x0000000505007c0c */ /* 0x000fe2000bf86270 */
[----:B---3--:R-:W-:-:S05]  /*16210*/  @!P5 IMAD.MOV.U32 R5, RZ, RZ, R172 ;  /* 0x000000ffff05d224 */ /* 0x008fca00078e00ac */
[----:B------:R1:W3:Y:S02]  /*16220*/  @!P5 LDG.E.U16 R207, desc[UR16][R4.64] ;  /* 0x0000001004cfd981 */ /* 0x0002e4000c1e1500 */
[----:B-1----:R-:W-:Y:S02]  /*16230*/  @!P2 IMAD.MOV.U32 R4, RZ, RZ, R173 ;  /* 0x000000ffff04a224 */ /* 0x002fe400078e00ad */
[----:B------:R-:W-:Y:S01]  /*16240*/  @!P2 IMAD.MOV.U32 R5, RZ, RZ, R174 ;  /* 0x000000ffff05a224 */ /* 0x000fe200078e00ae */
[----:B0-----:R-:W-:Y:S01]  /*16250*/  SHF.R.U32.HI R169, RZ, 0x6, R169 ;  /* 0x00000006ffa97819 */ /* 0x001fe200000116a9 */
[----:B------:R-:W0:Y:S03]  /*16260*/  S2R R172, SR_TID.X ;  /* 0x0000000000ac7919 */ /* 0x000e260000002100 */
[----:B------:R1:W4:Y:S01]  /*16270*/  @!P2 LDG.E.U16 R156, desc[UR16][R4.64] ;  /* 0x00000010049ca981 */ /* 0x000322000c1e1500 */
[----:B------:R-:W0:Y:S03]  /*16280*/  S2R R173, SR_TID.X ;  /* 0x0000000000ad7919 */ /* 0x000e260000002100 */
[----:B------:R-:W2:Y:S01]  /*16290*/  LDL R174, [R1+0x514] ;  /* 0x0005140001ae7983 */ /* 0x000ea20000100800 */
[----:B-1----:R-:W-:-:S02]  /*162a0*/  @!P3 IMAD.MOV.U32 R4, RZ, RZ, R170 ;  /* 0x000000ffff04b224 */ /* 0x002fc400078e00aa */
[----:B------:R-:W-:-:S05]  /*162b0*/  @!P3 IMAD.MOV.U32 R5, RZ, RZ, R171 ;  /* 0x000000ffff05b224 */ /* 0x000fca00078e00ab */
[----:B------:R1:W3:Y:S01]  /*162c0*/  @!P3 LDG.E.U16 R12, desc[UR16][R4.64] ;  /* 0x00000010040cb981 */ /* 0x0002e2000c1e1500 */
[----:B------:R-:W-:-:S03]  /*162d0*/  SGXT.U32 R169, R169, 0x1 ;  /* 0x00000001a9a9781a */ /* 0x000fc60000000000 */
[----:B------:R-:W1:Y:S04]  /*162e0*/  LDL R4, [R1+0x524] ;  /* 0x0005240001047983 */ /* 0x000e680000100800 */
[----:B------:R-:W1:Y:S01]  /*162f0*/  LDL R5, [R1+0x528] ;  /* 0x0005280001057983 */ /* 0x000e620000100800 */
[----:B------:R-:W-:-:S03]  /*16300*/  LOP3.LUT R0, R169, 0x3e, RZ, 0xfc, !PT ;  /* 0x0000003ea9007812 */ /* 0x000fc600078efcff */
[----:B------:R-:W4:Y:S01]  /*16310*/  LDL R169, [R1+0x51c] ;  /* 0x00051c0001a97983 */ /* 0x000f220000100800 */
[----:B------:R-:W-:-:S03]  /*16320*/  ISETP.GE.AND P1, PT, R0, UR5, PT ;  /* 0x0000000500007c0c */ /* 0x000fc6000bf26270 */
[----:B------:R-:W2:Y:S01]  /*16330*/  LDL R0, [R1+0x520] ;  /* 0x0005200001007983 */ /* 0x000ea20000100800 */
[----:B0-----:R-:W-:Y:S02]  /*16340*/  SHF.R.U32.HI R172, RZ, 0x6, R172 ;  /* 0x00000006ffac7819 */ /* 0x001fe400000116ac */
[----:B------:R-:W-:Y:S02]  /*16350*/  SHF.R.U32.HI R171, RZ, 0x6, R173 ;  /* 0x00000006ffab7819 */ /* 0x000fe400000116ad */
[----:B------:R-:W-:Y:S02]  /*16360*/  SGXT.U32 R172, R172, 0x1 ;  /* 0x00000001acac781a */ /* 0x000fe40000000000 */
[----:B------:R-:W-:Y:S02]  /*16370*/  SGXT.U32 R171, R171, 0x1 ;  /* 0x00000001abab781a */ /* 0x000fe40000000000 */
[----:B------:R-:W-:Y:S02]  /*16380*/  LOP3.LUT R172, R172, 0x40, RZ, 0xfc, !PT ;  /* 0x00000040acac7812 */ /* 0x000fe400078efcff */
[----:B------:R-:W-:-:S02]  /*16390*/  LOP3.LUT R170, R171, 0x42, RZ, 0xfc, !PT ;  /* 0x00000042abaa7812 */ /* 0x000fc400078efcff */
[----:B------:R-:W-:Y:S01]  /*163a0*/  ISETP.GE.AND P2, PT, R172, UR5, PT ;  /* 0x00000005ac007c0c */ /* 0x000fe2000bf46270 */
[----:B------:R-:W3:Y:S04]  /*163b0*/  LDL R171, [R1+0x50c] ;  /* 0x00050c0001ab7983 */ /* 0x000ee80000100800 */
[----:B------:R-:W3:Y:S01]  /*163c0*/  LDL R172, [R1+0x518] ;  /* 0x0005180001ac7983 */ /* 0x000ee20000100800 */
[----:B------:R-:W-:Y:S02]  /*163d0*/  PRMT R188, RZ, 0x7610, R188 ;  /* 0x00007610ffbc7816 */ /* 0x000fe400000000bc */
[----:B------:R-:W-:Y:S02]  /*163e0*/  ISETP.GE.AND P3, PT, R170, UR5, PT ;  /* 0x00000005aa007c0c */ /* 0x000fe4000bf66270 */
[----:B------:R-:W3:Y:S01]  /*163f0*/  LDL R170, [R1+0x510] ;  /* 0x0005100001aa7983 */ /* 0x000ee20000100800 */
[----:B------:R-:W-:-:S02]  /*16400*/  PRMT R206, RZ, 0x7610, R206 ;  /* 0x00007610ffce7816 */ /* 0x000fc400000000ce */
[----:B-1----:R-:W-:-:S04]  /*16410*/  @!P4 LOP3.LUT R5, R5, R4, RZ, 0x3c, !PT ;  /* 0x000000040505c212 */ /* 0x002fc800078e3cff */
[----:B------:R-:W-:-:S04]  /*16420*/  @!P4 LOP3.LUT R4, R5, R4, RZ, 0x3c, !PT ;  /* 0x000000040504c212 */ /* 0x000fc800078e3cff */
[----:B------:R-:W-:-:S05]  /*16430*/  @!P4 LOP3.LUT R5, R5, R4, RZ, 0x3c, !PT ;  /* 0x000000040505c212 */ /* 0x000fca00078e3cff */
[----:B------:R2:W3:Y:S02]  /*16440*/  @!P4 LDG.E.U16 R188, desc[UR16][R4.64] ;  /* 0x0000001004bcc981 */ /* 0x0004e4000c1e1500 */
[----:B--2---:R-:W-:Y:S02]  /*16450*/  @!P1 IMAD.MOV.U32 R4, RZ, RZ, R0 ;  /* 0x000000ffff049224 */ /* 0x004fe400078e0000 */
[----:B----4-:R-:W-:Y:S01]  /*16460*/  @!P1 IMAD.MOV.U32 R5, RZ, RZ, R169 ;  /* 0x000000ffff059224 */ /* 0x010fe200078e00a9 */
[----:B------:R-:W2:Y:S04]  /*16470*/  LDL R0, [R1+0x508] ;  /* 0x0005080001007983 */ /* 0x000ea80000100800 */
[----:B------:R-:W4:Y:S04]  /*16480*/  LDL R169, [R1+0x504] ;  /* 0x0005040001a97983 */ /* 0x000f280000100800 */
[----:B------:R0:W4:Y:S02]  /*16490*/  @!P1 LDG.E.U16 R206, desc[UR16][R4.64] ;  /* 0x0000001004ce9981 */ /* 0x000124000c1e1500 */
[----:B0-----:R-:W0:Y:S01]  /*164a0*/  S2R R5, SR_TID.X ;  /* 0x0000000000057919 */ /* 0x001e220000002100 */
[----:B------:R-:W-:-:S04]  /*164b0*/  SHF.R.U32.HI R173, RZ, 0x6, R173 ;  /* 0x00000006ffad7819 */ /* 0x000fc800000116ad */
[----:B------:R-:W-:-:S04]  /*164c0*/  SGXT.U32 R173, R173, 0x1 ;  /* 0x00000001adad781a */ /* 0x000fc80000000000 */
[----:B------:R-:W-:-:S04]  /*164d0*/  LOP3.LUT R173, R173, 0x44, RZ, 0xfc, !PT ;  /* 0x00000044adad7812 */ /* 0x000fc800078efcff */
[----:B------:R-:W-:Y:S02]  /*164e0*/  ISETP.GE.AND P4, PT, R173, UR5, PT ;  /* 0x00000005ad007c0c */ /* 0x000fe4000bf86270 */
[----:B------:R-:W1:Y:S01]  /*164f0*/  S2R R173, SR_TID.X ;  /* 0x0000000000ad7919 */ /* 0x000e620000002100 */
[----:B------:R-:W-:Y:S01]  /*16500*/  PRMT R155, RZ, 0x7610, R155 ;  /* 0x00007610ff9b7816 */ /* 0x000fe2000000009b */
[----:B---3--:R-:W-:Y:S01]  /*16510*/  @!P2 IMAD.MOV.U32 R4, RZ, RZ, R172 ;  /* 0x000000ffff04a224 */ /* 0x008fe200078e00ac */
[----:B0-----:R-:W-:-:S04]  /*16520*/  SHF.R.U32.HI R5, RZ, 0x6, R5 ;  /* 0x00000006ff057819 */ /* 0x001fc80000011605 */
[----:B------:R-:W-:-:S04]  /*16530*/  SGXT.U32 R5, R5, 0x1 ;  /* 0x000000010505781a */ /* 0x000fc80000000000 */
[----:B------:R-:W-:-:S04]  /*16540*/  LOP3.LUT R5, R5, 0x46, RZ, 0xfc, !PT ;  /* 0x0000004605057812 */ /* 0x000fc800078efcff */
[----:B------:R-:W-:Y:S01]  /*16550*/  ISETP.GE.AND P1, PT, R5, UR5, PT ;  /* 0x0000000505007c0c */ /* 0x000fe2000bf26270 */
[----:B------:R-:W-:Y:S01]  /*16560*/  @!P2 IMAD.MOV.U32 R5, RZ, RZ, R174 ;  /* 0x000000ffff05a224 */ /* 0x000fe200078e00ae */
[----:B------:R-:W-:-:S04]  /*16570*/  PRMT R11, RZ, 0x7610, R11 ;  /* 0x00007610ff0b7816 */ /* 0x000fc8000000000b */
[----:B------:R0:W3:Y:S01]  /*16580*/  @!P2 LDG.E.U16 R155, desc[UR16][R4.64] ;  /* 0x00000010049ba981 */ /* 0x0000e2000c1e1500 */
[----:B------:R-:W-:Y:S01]  /*16590*/  PRMT R192, RZ, 0x7610, R192 ;  /* 0x00007610ffc07816 */ /* 0x000fe200000000c0 */
[----:B0-----:R-:W-:Y:S02]  /*165a0*/  @!P3 IMAD.MOV.U32 R4, RZ, RZ, R170 ;  /* 0x000000ffff04b224 */ /* 0x001fe400078e00aa */
[----:B------:R-:W-:Y:S01]  /*165b0*/  @!P3 IMAD.MOV.U32 R5, RZ, RZ, R171 ;  /* 0x000000ffff05b224 */ /* 0x000fe200078e00ab */
[----:B-1----:R-:W-:Y:S01]  /*165c0*/  SHF.R.U32.HI R173, RZ, 0x6, R173 ;  /* 0x00000006ffad7819 */ /* 0x002fe200000116ad */
[----:B------:R-:W0:Y:S03]  /*165d0*/  S2R R174, SR_TID.X ;  /* 0x0000000000ae7919 */ /* 0x000e260000002100 */
[----:B------:R2:W3:Y:S01]  /*165e0*/  @!P3 LDG.E.U16 R11, desc[UR16][R4.64] ;  /* 0x00000010040bb981 */ /* 0x0004e2000c1e1500 */
[----:B------:R-:W-:-:S03]  /*165f0*/  SGXT.U32 R173, R173, 0x1 ;  /* 0x00000001adad781a */ /* 0x000fc60000000000 */
[----:B------:R-:W3:Y:S01]  /*16600*/  LDL R171, [R1+0x4ec] ;  /* 0x0004ec0001ab7983 */ /* 0x000ee20000100800 */
[----:B------:R-:W-:-:S03]  /*16610*/  LOP3.LUT R172, R173, 0x48, RZ, 0xfc, !PT ;  /* 0x00000048adac7812 */ /* 0x000fc600078efcff */
[----:B------:R-:W3:Y:S01]  /*16620*/  LDL R173, [R1+0x4f4] ;  /* 0x0004f40001ad7983 */ /* 0x000ee20000100800 */
[----:B------:R-:W-:-:S03]  /*16630*/  ISETP.GE.AND P2, PT, R172, UR5, PT ;  /* 0x00000005ac007c0c */ /* 0x000fc6000bf46270 */
[----:B------:R-:W3:Y:S01]  /*16640*/  LDL R172, [R1+0x4f8] ;  /* 0x0004f80001ac7983 */ /* 0x000ee20000100800 */
[----:B0-----:R-:W-:-:S04]  /*16650*/  SHF.R.U32.HI R174, RZ, 0x6, R174 ;  /* 0x00000006ffae7819 */ /* 0x001fc800000116ae */
[----:B------:R-:W-:-:S04]  /*16660*/  SGXT.U32 R174, R174, 0x1 ;  /* 0x00000001aeae781a */ /* 0x000fc80000000000 */
[----:B------:R-:W-:-:S04]  /*16670*/  LOP3.LUT R170, R174, 0x4a, RZ, 0xfc, !PT ;  /* 0x0000004aaeaa7812 */ /* 0x000fc800078efcff */
[----:B------:R-:W-:Y:S02]  /*16680*/  ISETP.GE.AND P3, PT, R170, UR5, PT ;  /* 0x00000005aa007c0c */ /* 0x000fe4000bf66270 */
[----:B------:R-:W3:Y:S01]  /*16690*/  LDL R170, [R1+0x4f0] ;  /* 0x0004f00001aa7983 */ /* 0x000ee20000100800 */
[----:B--2---:R-:W-:-:S03]  /*166a0*/  @!P4 IMAD.MOV.U32 R4, RZ, RZ, R0 ;  /* 0x000000ffff04c224 */ /* 0x004fc600078e0000 */
[----:B------:R-:W2:Y:S01]  /*166b0*/  LDL R0, [R1+0x4e8] ;  /* 0x0004e80001007983 */ /* 0x000ea20000100800 */
[----:B----4-:R-:W-:-:S03]  /*166c0*/  @!P4 IMAD.MOV.U32 R5, RZ, RZ, R169 ;  /* 0x000000ffff05c224 */ /* 0x010fc600078e00a9 */
[----:B------:R-:W4:Y:S04]  /*166d0*/  LDL R169, [R1+0x4e4] ;  /* 0x0004e40001a97983 */ /* 0x000f280000100800 */
[----:B------:R0:W4:Y:S04]  /*166e0*/  @!P4 LDG.E.U16 R192, desc[UR16][R4.64] ;  /* 0x0000001004c0c981 */ /* 0x000128000c1e1500 */
[----:B------:R-:W0:Y:S04]  /*166f0*/  LDL R4, [R1+0x4fc] ;  /* 0x0004fc0001047983 */ /* 0x000e280000100800 */
[----:B------:R-:W0:Y:S01]  /*16700*/  LDL R5, [R1+0x500] ;  /* 0x0005000001057983 */ /* 0x000e220000100800 */
[----:B------:R-:W1:Y:S02]  /*16710*/  S2R R174, SR_TID.X ;  /* 0x0000000000ae7919 */ /* 0x000e640000002100 */
[----:B-1----:R-:W-:-:S04]  /*16720*/  SHF.R.U32.HI R174, RZ, 0x6, R174 ;  /* 0x00000006ffae7819 */ /* 0x002fc800000116ae */
[----:B------:R-:W-:-:S04]  /*16730*/  SGXT.U32 R174, R174, 0x1 ;  /* 0x00000001aeae781a */ /* 0x000fc80000000000 */
[----:B------:R-:W-:-:S04]  /*16740*/  LOP3.LUT R174, R174, 0x4c, RZ, 0xfc, !PT ;  /* 0x0000004caeae7812 */ /* 0x000fc800078efcff */
[----:B------:R-:W-:Y:S02]  /*16750*/  ISETP.GE.AND P4, PT, R174, UR5, PT ;  /* 0x00000005ae007c0c */ /* 0x000fe4000bf86270 */
[----:B------:R-:W1:Y:S01]  /*16760*/  S2R R174, SR_TID.X ;  /* 0x0000000000ae7919 */ /* 0x000e620000002100 */
[----:B------:R-:W-:Y:S02]  /*16770*/  PRMT R205, RZ, 0x7610, R205 ;  /* 0x00007610ffcd7816 */ /* 0x000fe400000000cd */
[----:B-1----:R-:W-:-:S04]  /*16780*/  SHF.R.U32.HI R174, RZ, 0x6, R174 ;  /* 0x00000006ffae7819 */ /* 0x002fc800000116ae */
[----:B------:R-:W-:Y:S02]  /*16790*/  SGXT.U32 R174, R174, 0x1 ;  /* 0x00000001aeae781a */ /* 0x000fe40000000000 */
[----:B------:R-:W-:Y:S02]  /*167a0*/  PRMT R154, RZ, 0x7610, R154 ;  /* 0x00007610ff9a7816 */ /* 0x000fe4000000009a */
[----:B------:R-:W-:Y:S02]  /*167b0*/  PRMT R10, RZ, 0x7610, R10 ;  /* 0x00007610ff0a7816 */ /* 0x000fe4000000000a */
[----:B------:R-:W-:Y:S02]  /*167c0*/  PRMT R194, RZ, 0x7610, R194 ;  /* 0x00007610ffc27816 */ /* 0x000fe400000000c2 */
[----:B0-----:R-:W-:-:S04]  /*167d0*/  @!P1 LOP3.LUT R5, R5, R4, RZ, 0x3c, !PT ;  /* 0x0000000405059212 */ /* 0x001fc800078e3cff */
[----:B------:R-:W-:-:S04]  /*167e0*/  @!P1 LOP3.LUT R4, R5, R4, RZ, 0x3c, !PT ;  /* 0x0000000405049212 */ /* 0x000fc800078e3cff */
[----:B------:R-:W-:-:S05]  /*167f0*/  @!P1 LOP3.LUT R5, R5, R4, RZ, 0x3c, !PT ;  /* 0x0000000405059212 */ /* 0x000fca00078e3cff */
[----:B------:R0:W4:Y:S02]  /*16800*/  @!P1 LDG.E.U16 R205, desc[UR16][R4.64] ;  /* 0x0000001004cd9981 */ /* 0x000124000c1e1500 */
[----:B0-----:R-:W0:Y:S01]  /*16810*/  S2R R5, SR_TID.X ;  /* 0x0000000000057919 */ /* 0x001e220000002100 */
[----:B---3--:R-:W-:Y:S01]  /*16820*/  @!P2 IMAD.MOV.U32 R4, RZ, RZ, R172 ;  /* 0x000000ffff04a224 */ /* 0x008fe200078e00ac */
[----:B------:R-:W-:Y:S02]  /*16830*/  LOP3.LUT R172, R174, 0x50, RZ, 0xfc, !PT ;  /* 0x00000050aeac7812 */ /* 0x000fe400078efcff */
[----:B------:R-:W1:Y:S01]  /*16840*/  S2R R174, SR_TID.X ;  /* 0x0000000000ae7919 */ /* 0x000e620000002100 */
[----:B0-----:R-:W-:-:S04]  /*16850*/  SHF.R.U32.HI R5, RZ, 0x6, R5 ;  /* 0x00000006ff057819 */ /* 0x001fc80000011605 */
[----:B------:R-:W-:-:S04]  /*16860*/  SGXT.U32 R5, R5, 0x1 ;  /* 0x000000010505781a */ /* 0x000fc80000000000 */
[----:B------:R-:W-:Y:S02]  /*16870*/  LOP3.LUT R5, R5, 0x4e, RZ, 0xfc, !PT ;  /* 0x0000004e05057812 */ /* 0x000fe400078efcff */
[----:B-1----:R-:W-:Y:S02]  /*16880*/  SHF.R.U32.HI R174, RZ, 0x6, R174 ;  /* 0x00000006ffae7819 */ /* 0x002fe400000116ae */
[----:B------:R-:W-:Y:S01]  /*16890*/  ISETP.GE.AND P1, PT, R5, UR5, PT ;  /* 0x0000000505007c0c */ /* 0x000fe2000bf26270 */
[----:B------:R-:W-:Y:S01]  /*168a0*/  @!P2 IMAD.MOV.U32 R5, RZ, RZ, R173 ;  /* 0x000000ffff05a224 */ /* 0x000fe200078e00ad */
[----:B------:R-:W-:Y:S01]  /*168b0*/  SGXT.U32 R174, R174, 0x1 ;  /* 0x00000001aeae781a */ /* 0x000fe20000000000 */
[----:B------:R-:W3:Y:S04]  /*168c0*/  LDL R173, [R1+0x4d4] ;  /* 0x0004d40001ad7983 */ /* 0x000ee80000100800 */
[----:B------:R0:W3:Y:S02]  /*168d0*/  @!P2 LDG.E.U16 R154, desc[UR16][R4.64] ;  /* 0x00000010049aa981 */ /* 0x0000e4000c1e1500 */
[----:B0-----:R-:W-:Y:S01]  /*168e0*/  @!P3 IMAD.MOV.U32 R4, RZ, RZ, R170 ;  /* 0x000000ffff04b224 */ /* 0x001fe200078e00aa */
[----:B------:R-:W-:-:S02]  /*168f0*/  LOP3.LUT R170, R174, 0x52, RZ, 0xfc, !PT ;  /* 0x00000052aeaa7812 */ /* 0x000fc400078efcff */
[----:B------:R-:W0:Y:S01]  /*16900*/  S2R R174, SR_TID.X ;  /* 0x0000000000ae7919 */ /* 0x000e220000002100 */
[----:B------:R-:W-:Y:S01]  /*16910*/  @!P3 IMAD.MOV.U32 R5, RZ, RZ, R171 ;  /* 0x000000ffff05b224 */ /* 0x000fe200078e00ab */
[----:B------:R-:W-:Y:S02]  /*16920*/  ISETP.GE.AND P2, PT, R172, UR5, PT ;  /* 0x00000005ac007c0c */ /* 0x000fe4000bf46270 */
[----:B------:R-:W3:Y:S04]  /*16930*/  LDL R172, [R1+0x4d8] ;  /* 0x0004d80001ac7983 */ /* 0x000ee80000100800 */
[----:B------:R2:W3:Y:S04]  /*16940*/  @!P3 LDG.E.U16 R10, desc[UR16][R4.64] ;  /* 0x00000010040ab981 */ /* 0x0004e8000c1e1500 */
[----:B------:R-:W3:Y:S01]  /*16950*/  LDL R171, [R1+0x4cc] ;  /* 0x0004cc0001ab7983 */ /* 0x000ee20000100800 */
[----:B--2---:R-:W-:-:S02]  /*16960*/  @!P4 IMAD.MOV.U32 R4, RZ, RZ, R0 ;  /* 0x000000ffff04c224 */ /* 0x004fc400078e0000 */
[----:B----4-:R-:W-:Y:S01]  /*16970*/  @!P4 IMAD.MOV.U32 R5, RZ, RZ, R169 ;  /* 0x000000ffff05c224 */ /* 0x010fe200078e00a9 */
[----:B------:R-:W2:Y:S04]  /*16980*/  LDL R0, [R1+0x4d0] ;  /* 0x0004d00001007983 */ /* 0x000ea80000100800 */
[----:B------:R1:W4:Y:S04]  /*16990*/  @!P4 LDG.E.U16 R194, desc[UR16][R4.64] ;  /* 0x0000001004c2c981 */ /* 0x000328000c1e1500 */
[----:B------:R-:W1:Y:S04]  /*169a0*/  LDL R4, [R1+0x4dc] ;  /* 0x0004dc0001047983 */ /* 0x000e680000100800 */
[----:B------:R-:W1:Y:S01]  /*169b0*/  LDL R5, [R1+0x4e0] ;  /* 0x0004e00001057983 */ /* 0x000e620000100800 */
[----:B0-----:R-:W-:-:S04]  /*169c0*/  SHF.R.U32.HI R174, RZ, 0x6, R174 ;  /* 0x00000006ffae7819 */ /* 0x001fc800000116ae */
[----:B------:R-:W-:-:S04]  /*169d0*/  SGXT.U32 R174, R174, 0x1 ;  /* 0x00000001aeae781a */ /* 0x000fc80000000000 */
[----:B------:R-:W-:Y:S02]  /*169e0*/  LOP3.LUT R169, R174, 0x54, RZ, 0xfc, !PT ;  /* 0x00000054aea97812 */ /* 0x000fe400078efcff */
[----:B------:R-:W-:Y:S02]  /*169f0*/  ISETP.GE.AND P3, PT, R170, UR5, PT ;  /* 0x00000005aa007c0c */ /* 0x000fe4000bf66270 */
[----:B------:R-:W-:Y:S01]  /*16a00*/  ISETP.GE.AND P4, PT, R169, UR5, PT ;  /* 0x00000005a9007c0c */ /* 0x000fe2000bf86270 */
[----:B------:R-:W4:Y:S04]  /*16a10*/  LDL R170, [R1+0x4c4] ;  /* 0x0004c40001aa7983 */ /* 0x000f280000100800 */
[----:B------:R-:W4:Y:S01]  /*16a20*/  LDL R169, [R1+0x4c8] ;  /* 0x0004c80001a97983 */ /* 0x000f220000100800 */
[----:B------:R-:W0:Y:S01]  /*16a30*/  S2R R174, SR_TID.X ;  /* 0x0000000000ae7919 */ /* 0x000e220000002100 */
[----:B------:R-:W-:-:S02]  /*16a40*/  PRMT R228, RZ, 0x7610, R228 ;  /* 0x00007610ffe47816 */ /* 0x000fc400000000e4 */
[----:B------:R-:W-:Y:S02]  /*16a50*/  PRMT R153, RZ, 0x7610, R153 ;  /* 0x00007610ff997816 */ /* 0x000fe40000000099 */
[----:B------:R-:W-:Y:S02]  /*16a60*/  PRMT R9, RZ, 0x7610, R9 ;  /* 0x00007610ff097816 */ /* 0x000fe40000000009 */
[----:B------:R-:W-:Y:S02]  /*16a70*/  PRMT R196, RZ, 0x7610, R196 ;  /* 0x00007610ffc47816 */ /* 0x000fe400000000c4 */
[----:B0-----:R-:W-:-:S04]  /*16a80*/  SHF.R.U32.HI R174, RZ, 0x6, R174 ;  /* 0x00000006ffae7819 */ /* 0x001fc800000116ae */
[----:B------:R-:W-:Y:S02]  /*16a90*/  SGXT.U32 R174, R174, 0x1 ;  /* 0x00000001aeae781a */ /* 0x000fe40000000000 */
[----:B-1----:R-:W-:-:S04]  /*16aa0*/  @!P1 LOP3.LUT R5, R5, R4, RZ, 0x3c, !PT ;  /* 0x0000000405059212 */ /* 0x002fc800078e3cff */
[----:B------:R-:W-:-:S04]  /*16ab0*/  @!P1 LOP3.LUT R4, R5, R4, RZ, 0x3c, !PT ;  /* 0x0000000405049212 */ /* 0x000fc800078e3cff */
[----:B------:R-:W-:-:S05]  /*16ac0*/  @!P1 LOP3.LUT R5, R5, R4, RZ, 0x3c, !PT ;  /* 0x0000000405059212 */ /* 0x000fca00078e3cff */
[----:B------:R0:W4:Y:S02]  /*16ad0*/  @!P1 LDG.E.U16 R228, desc[UR16][R4.64] ;  /* 0x0000001004e49981 */ /* 0x000124000c1e1500 */
[----:B0-----:R-:W-:Y:S01]  /*16ae0*/  LOP3.LUT R5, R174, 0x56, RZ, 0xfc, !PT ;  /* 0x00000056ae057812 */ /* 0x001fe200078efcff */
[----:B---3--:R-:W-:-:S03]  /*16af0*/  @!P2 IMAD.MOV.U32 R4, RZ, RZ, R172 ;  /* 0x000000ffff04a224 */ /* 0x008fc600078e00ac */
[----:B------:R-:W-:Y:S01]  /*16b00*/  ISETP.GE.AND P1, PT, R5, UR5, PT ;  /* 0x0000000505007c0c */ /* 0x000fe2000bf26270 */
[----:B------:R-:W-:Y:S02]  /*16b10*/  @!P2 IMAD.MOV.U32 R5, RZ, RZ, R173 ;  /* 0x000000ffff05a224 */ /* 0x000fe400078e00ad */
[----:B------:R-:W3:Y:S04]  /*16b20*/  LDL R173, [R1+0x4c0] ;  /* 0x0004c00001ad7983 */ /* 0x000ee80000100800 */
[----:B------:R2:W3:Y:S02]  /*16b30*/  @!P2 LDG.E.U16 R153, desc[UR16][R4.64] ;  /* 0x000000100499a981 */ /* 0x0004e4000c1e1500 */
[----:B--2---:R-:W-:Y:S02]  /*16b40*/  @!P3 IMAD.MOV.U32 R4, RZ, RZ, R0 ;  /* 0x000000ffff04b224 */ /* 0x004fe400078e0000 */
[----:B------:R-:W-:Y:S01]  /*16b50*/  @!P3 IMAD.MOV.U32 R5, RZ, RZ, R171 ;  /* 0x000000ffff05b224 */ /* 0x000fe200078e00ab */
[----:B------:R-:W0:Y:S04]  /*16b60*/  S2R R174, SR_TID.X ;  /* 0x0000000000ae7919 */ /* 0x000e280000002100 */
[----:B------:R4:W2:Y:S01]  /*16b70*/  @!P3 LDG.E.U16 R9, desc[UR16][R4.64] ;  /* 0x000000100409b981 */ /* 0x0008a2000c1e1500 */
[----:B------:R-:W-:-:S03]  /*16b80*/  PRMT R230, RZ, 0x7610, R230 ;  /* 0x00007610ffe67816 */ /* 0x000fc600000000e6 */
[----:B------:R-:W2:Y:S01]  /*16b90*/  LDL R171, [R1+0x4ac] ;  /* 0x0004ac0001ab7983 */ /* 0x000ea20000100800 */
[----:B----4-:R-:W-:Y:S02]  /*16ba0*/  @!P4 IMAD.MOV.U32 R4, RZ, RZ, R169 ;  /* 0x000000ffff04c224 */ /* 0x010fe400078e00a9 */
[----:B------:R-:W-:Y:S01]  /*16bb0*/  @!P4 IMAD.MOV.U32 R5, RZ, RZ, R170 ;  /* 0x000000ffff05c224 */ /* 0x000fe200078e00aa */
[----:B------:R-:W4:Y:S04]  /*16bc0*/  LDL R169, [R1+0x4a8] ;  /* 0x0004a80001a97983 */ /* 0x000f280000100800 */
[----:B------:R1:W4:Y:S04]  /*16bd0*/  @!P4 LDG.E.U16 R196, desc[UR16][R4.64] ;  /* 0x0000001004c4c981 */ /* 0x000328000c1e1500 */
[----:B------:R-:W4:Y:S04]  /*16be0*/  LDL R170, [R1+0x4a4] ;  /* 0x0004a40001aa7983 */ /* 0x000f280000100800 */
[----:B------:R-:W2:Y:S01]  /*16bf0*/  LDL R5, [R1+0x4bc] ;  /* 0x0004bc0001057983 */ /* 0x000ea20000100800 */
[----:B0-----:R-:W-:-:S02]  /*16c00*/  SHF.R.U32.HI R172, RZ, 0x6, R174 ;  /* 0x00000006ffac7819 */ /* 0x001fc400000116ae */
[----:B------:R-:W-:-:S04]  /*16c10*/  SHF.R.U32.HI R174, RZ, 0x6, R174 ;  /* 0x00000006ffae7819 */ /* 0x000fc800000116ae */
[----:B------:R-:W-:-:S04]  /*16c20*/  SGXT.U32 R174, R174, 0x1 ;  /* 0x00000001aeae781a */ /* 0x000fc80000000000 */
[----:B------:R-:W-:Y:S02]  /*16c30*/  LOP3.LUT R0, R174, 0x5a, RZ, 0xfc, !PT ;  /* 0x0000005aae007812 */ /* 0x000fe400078efcff */
[----:B------:R-:W1:Y:S01]  /*16c40*/  S2R R174, SR_TID.X ;  /* 0x0000000000ae7919 */ /* 0x000e620000002100 */
[----:B------:R-:W-:-:S04]  /*16c50*/  SGXT.U32 R172, R172, 0x1 ;  /* 0x00000001acac781a */ /* 0x000fc80000000000 */
[----:B------:R-:W-:-:S04]  /*16c60*/  LOP3.LUT R172, R172, 0x58, RZ, 0xfc, !PT ;  /* 0x00000058acac7812 */ /* 0x000fc800078efcff */
[----:B------:R-:W-:Y:S02]  /*16c70*/  ISETP.GE.AND P2, PT, R172, UR5, PT ;  /* 0x00000005ac007c0c */ /* 0x000fe4000bf46270 */
[----:B------:R-:W4:Y:S01]  /*16c80*/  LDL R172, [R1+0x4b8] ;  /* 0x0004b80001ac7983 */ /* 0x000f220000100800 */
[----:B------:R-:W-:-:S03]  /*16c90*/  ISETP.GE.AND P3, PT, R0, UR5, PT ;  /* 0x0000000500007c0c */ /* 0x000fc6000bf66270 */
[----:B------:R-:W4:Y:S01]  /*16ca0*/  LDL R0, [R1+0x4b0] ;  /* 0x0004b00001007983 */ /* 0x000f220000100800 */
[----:B-1----:R-:W-:-:S04]  /*16cb0*/  SHF.R.U32.HI R4, RZ, 0x6, R174 ;  /* 0x00000006ff047819 */ /* 0x002fc800000116ae */
[----:B------:R-:W-:-:S04]  /*16cc0*/  SGXT.U32 R4, R4, 0x1 ;  /* 0x000000010404781a */ /* 0x000fc80000000000 */
[----:B------:R-:W-:-:S04]  /*16cd0*/  LOP3.LUT R4, R4, 0x5c, RZ, 0xfc, !PT ;  /* 0x0000005c04047812 */ /* 0x000fc800078efcff */
[----:B------:R-:W-:Y:S01]  /*16ce0*/  ISETP.GE.AND P4, PT, R4, UR5, PT ;  /* 0x0000000504007c0c */ /* 0x000fe2000bf86270 */
[----:B---3--:R-:W-:-:S05]  /*16cf0*/  @!P1 IMAD.MOV.U32 R4, RZ, RZ, R173 ;  /* 0x000000ffff049224 */ /* 0x008fca00078e00ad */
[----:B--2---:R4:W2:Y:S04]  /*16d00*/  @!P1 LDG.E.U16 R230, desc[UR16][R4.64] ;  /* 0x0000001004e69981 */ /* 0x0048a8000c1e1500 */
[----:B------:R-:W3:Y:S01]  /*16d10*/  LDL R5, [R1+0x4b4] ;  /* 0x0004b40001057983 */ /* 0x000ee20000100800 */
[----:B------:R-:W-:Y:S02]  /*16d20*/  PRMT R152, RZ, 0x7610, R152 ;  /* 0x00007610ff987816 */ /* 0x000fe40000000098 */
[----:B------:R-:W-:Y:S01]  /*16d30*/  PRMT R8, RZ, 0x7610, R8 ;  /* 0x00007610ff087816 */ /* 0x000fe20000000008 */
[----:B----4-:R-:W-:Y:S01]  /*16d40*/  @!P2 IMAD.MOV.U32 R4, RZ, RZ, R172 ;  /* 0x000000ffff04a224 */ /* 0x010fe200078e00ac */
[----:B------:R-:W-:Y:S02]  /*16d50*/  PRMT R198, RZ, 0x7610, R198 ;  /* 0x00007610ffc67816 */ /* 0x000fe400000000c6 */
[----:B------:R-:W-:-:S04]  /*16d60*/  SHF.R.U32.HI R174, RZ, 0x6, R174 ;  /* 0x00000006ffae7819 */ /* 0x000fc800000116ae */
[----:B------:R-:W-:-:S04]  /*16d70*/  SGXT.U32 R174, R174, 0x1 ;  /* 0x00000001aeae781a */ /* 0x000fc80000000000 */
[----:B------:R-:W-:Y:S02]  /*16d80*/  LOP3.LUT R173, R174, 0x5e, RZ, 0xfc, !PT ;  /* 0x0000005eaead7812 */ /* 0x000fe400078efcff */
[----:B------:R-:W0:Y:S02]  /*16d90*/  S2R R174, SR_TID.X ;  /* 0x0000000000ae7919 */ /* 0x000e240000002100 */
[----:B------:R-:W-:Y:S01]  /*16da0*/  ISETP.GE.AND P1, PT, R173, UR5, PT ;  /* 0x00000005ad007c0c */ /* 0x000fe2000bf26270 */
[----:B---3--:R1:W3:Y:S02]  /*16db0*/  @!P2 LDG.E.U16 R152, desc[UR16][R4.64] ;  /* 0x000000100498a981 */ /* 0x0082e4000c1e1500 */
[----:B-1----:R-:W-:Y:S02]  /*16dc0*/  @!P3 IMAD.MOV.U32 R4, RZ, RZ, R0 ;  /* 0x000000ffff04b224 */ /* 0x002fe400078e0000 */
[----:B------:R-:W-:Y:S01]  /*16dd0*/  @!P3 IMAD.MOV.U32 R5, RZ, RZ, R171 ;  /* 0x000000ffff05b224 */ /* 0x000fe200078e00ab */
[----:B0-----:R-:W-:Y:S01]  /*16de0*/  SHF.R.U32.HI R173, RZ, 0x6, R174 ;  /* 0x00000006ffad7819 */ /* 0x001fe200000116ae */
[----:B------:R-:W4:Y:S04]  /*16df0*/  LDL R171, [R1+0x48c] ;  /* 0x00048c0001ab7983 */ /* 0x000f280000100800 */
[----:B------:R0:W2:Y:S02]  /*16e00*/  @!P3 LDG.E.U16 R8, desc[UR16][R4.64] ;  /* 0x000000100408b981 */ /* 0x0000a4000c1e1500 */
[----:B0-----:R-:W-:-:S02]  /*16e10*/  @!P4 IMAD.MOV.U32 R4, RZ, RZ, R169 ;  /* 0x000000ffff04c224 */ /* 0x001fc400078e00a9 */
[----:B------:R-:W-:Y:S01]  /*16e20*/  @!P4 IMAD.MOV.U32 R5, RZ, RZ, R170 ;  /* 0x000000ffff05c224 */ /* 0x000fe200078e00aa */
[----:B------:R-:W-:Y:S01]  /*16e30*/  SHF.R.U32.HI R174, RZ, 0x6, R174 ;  /* 0x00000006ffae7819 */ /* 0x000fe200000116ae */
[----:B------:R-:W3:Y:S04]  /*16e40*/  LDL R170, [R1+0x484] ;  /* 0x0004840001aa7983 */ /* 0x000ee80000100800 */
[----:B------:R0:W2:Y:S01]  /*16e50*/  @!P4 LDG.E.U16 R198, desc[UR16][R4.64] ;  /* 0x0000001004c6c981 */ /* 0x0000a2000c1e1500 */
[----:B------:R-:W-:Y:S02]  /*16e60*/  SGXT.U32 R173, R173, 0x1 ;  /* 0x00000001adad781a */ /* 0x000fe40000000000 */
[----:B------:R-:W-:Y:S01]  /*16e70*/  PRMT R232, RZ, 0x7610, R232 ;  /* 0x00007610ffe87816 */ /* 0x000fe200000000e8 */
[----:B------:R-:W3:Y:S04]  /*16e80*/  LDL R169, [R1+0x488] ;  /* 0x0004880001a97983 */ /* 0x000ee80000100800 */
[----:B------:R-:W0:Y:S04]  /*16e90*/  LDL R4, [R1+0x49c] ;  /* 0x00049c0001047983 */ /* 0x000e280000100800 */
[----:B------:R-:W0:Y:S01]  /*16ea0*/  LDL R5, [R1+0x4a0] ;  /* 0x0004a00001057983 */ /* 0x000e220000100800 */
[----:B------:R-:W-:-:S04]  /*16eb0*/  SGXT.U32 R174, R174, 0x1 ;  /* 0x00000001aeae781a */ /* 0x000fc80000000000 */
[----:B------:R-:W-:Y:S02]  /*16ec0*/  LOP3.LUT R0, R174, 0x62, RZ, 0xfc, !PT ;  /* 0x00000062ae007812 */ /* 0x000fe400078efcff */
[----:B------:R-:W1:Y:S01]  /*16ed0*/  S2R R174, SR_TID.X ;  /* 0x0000000000ae7919 */ /* 0x000e620000002100 */
[----:B------:R-:W-:Y:S02]  /*16ee0*/  LOP3.LUT R172, R173, 0x60, RZ, 0xfc, !PT ;  /* 0x00000060adac7812 */ /* 0x000fe400078efcff */
[----:B------:R-:W4:Y:S01]  /*16ef0*/  LDL R173, [R1+0x498] ;  /* 0x0004980001ad7983 */ /* 0x000f220000100800 */
[----:B------:R-:W-:-:S03]  /*16f00*/  ISETP.GE.AND P3, PT, R0, UR5, PT ;  /* 0x0000000500007c0c */ /* 0x000fc6000bf66270 */
[----:B------:R-:W2:Y:S01]  /*16f10*/  LDL R0, [R1+0x490] ;  /* 0x0004900001007983 */ /* 0x000ea20000100800 */
[----:B-1----:R-:W-:-:S04]  /*16f20*/  SHF.R.U32.HI R174, RZ, 0x6, R174 ;  /* 0x00000006ffae7819 */ /* 0x002fc800000116ae */
[----:B------:R-:W-:-:S04]  /*16f30*/  SGXT.U32 R174, R174, 0x1 ;  /* 0x00000001aeae781a */ /* 0x000fc80000000000 */
[----:B------:R-:W-:-:S04]  /*16f40*/  LOP3.LUT R174, R174, 0x64, RZ, 0xfc, !PT ;  /* 0x00000064aeae7812 */ /* 0x000fc800078efcff */
[----:B------:R-:W-:Y:S02]  /*16f50*/  ISETP.GE.AND P4, PT, R174, UR5, PT ;  /* 0x00000005ae007c0c */ /* 0x000fe4000bf86270 */
[----:B------:R-:W3:Y:S01]  /*16f60*/  LDL.LU R174, [R1+0xbbc] ;  /* 0x000bbc0001ae7983 */ /* 0x000ee20000300800 */
[----:B0-----:R-:W-:-:S04]  /*16f70*/  @!P1 LOP3.LUT R5, R5, R4, RZ, 0x3c, !PT ;  /* 0x0000000405059212 */ /* 0x001fc800078e3cff */
[----:B------:R-:W-:-:S04]  /*16f80*/  @!P1 LOP3.LUT R4, R5, R4, RZ, 0x3c, !PT ;  /* 0x0000000405049212 */ /* 0x000fc800078e3cff */
[----:B------:R-:W-:-:S05]  /*16f90*/  @!P1 LOP3.LUT R5, R5, R4, RZ, 0x3c, !PT ;  /* 0x0000000405059212 */ /* 0x000fca00078e3cff */
[----:B------:R0:W3:Y:S04]  /*16fa0*/  @!P1 LDG.E.U16 R232, desc[UR16][R4.64] ;  /* 0x0000001004e89981 */ /* 0x0000e8000c1e1500 */
[----:B------:R-:W2:Y:S01]  /*16fb0*/  LDL R5, [R1+0x494] ;  /* 0x0004940001057983 */ /* 0x000ea20000100800 */
[----:B------:R-:W-:Y:S02]  /*16fc0*/  ISETP.GE.AND P2, PT, R172, UR5, PT ;  /* 0x00000005ac007c0c */ /* 0x000fe4000bf46270 */
[----:B------:R-:W1:Y:S01]  /*16fd0*/  S2R R172, SR_TID.X ;  /* 0x0000000000ac7919 */ /* 0x000e620000002100 */
[----:B------:R-:W-:Y:S02]  /*16fe0*/  PRMT R23, RZ, 0x7610, R23 ;  /* 0x00007610ff177816 */ /* 0x000fe40000000017 */
[----:B------:R-:W-:-:S02]  /*16ff0*/  PRMT R7, RZ, 0x7610, R7 ;  /* 0x00007610ff077816 */ /* 0x000fc40000000007 */
[----:B------:R-:W-:Y:S02]  /*17000*/  PRMT R199, RZ, 0x7610, R199 ;  /* 0x00007610ffc77816 */ /* 0x000fe400000000c7 */
[----:B-1----:R-:W-:-:S04]  /*17010*/  SHF.R.U32.HI R172, RZ, 0x6, R172 ;  /* 0x00000006ffac7819 */ /* 0x002fc800000116ac */
[----:B------:R-:W-:-:S04]  /*17020*/  SGXT.U32 R172, R172, 0x1 ;  /* 0x00000001acac781a */ /* 0x000fc80000000000 */
[----:B0-----:R-:W-:-:S04]  /*17030*/  LOP3.LUT R4, R172, 0x66, RZ, 0xfc, !PT ;  /* 0x00000066ac047812 */ /* 0x001fc800078efcff */
[----:B------:R-:W-:Y:S01]  /*17040*/  ISETP.GE.AND P1, PT, R4, UR5, PT ;  /* 0x0000000504007c0c */ /* 0x000fe2000bf26270 */
[----:B----4-:R-:W-:Y:S01]  /*17050*/  @!P2 IMAD.MOV.U32 R4, RZ, RZ, R173 ;  /* 0x000000ffff04a224 */ /* 0x010fe200078e00ad */
[----:B------:R-:W0:Y:S01]  /*17060*/  S2R R172, SR_TID.X ;  /* 0x0000000000ac7919 */ /* 0x000e220000002100 */
[----:B------:R-:W1:Y:S03]  /*17070*/  S2R R173, SR_TID.X ;  /* 0x0000000000ad7919 */ /* 0x000e660000002100 */
[----:B--2---:R2:W4:Y:S02]  /*17080*/  @!P2 LDG.E.U16 R23, desc[UR16][R4.64] ;  /* 0x000000100417a981 */ /* 0x004524000c1e1500 */
[----:B--2---:R-:W-:Y:S02]  /*17090*/  @!P3 IMAD.MOV.U32 R4, RZ, RZ, R0 ;  /* 0x000000ffff04b224 */ /* 0x004fe400078e0000 */
[----:B------:R-:W-:Y:S01]  /*170a0*/  @!P3 IMAD.MOV.U32 R5, RZ, RZ, R171 ;  /* 0x000000ffff05b224 */ /* 0x000fe200078e00ab */
[----:B0-----:R-:W-:Y:S01]  /*170b0*/  SHF.R.U32.HI R172, RZ, 0x6, R172 ;  /* 0x00000006ffac7819 */ /* 0x001fe200000116ac */
[----:B------:R-:W2:Y:S04]  /*170c0*/  LDL R171, [R1+0x46c] ;  /* 0x00046c0001ab7983 */ /* 0x000ea80000100800 */
[----:B------:R3:W4:Y:S01]  /*170d0*/  @!P3 LDG.E.U16 R7, desc[UR16][R4.64] ;  /* 0x000000100407b981 */ /* 0x000722000c1e1500 */
[----:B-1----:R-:W-:-:S02]  /*170e0*/  SHF.R.U32.HI R173, RZ, 0x6, R173 ;  /* 0x00000006ffad7819 */ /* 0x002fc400000116ad */
[----:B------:R-:W-:Y:S01]  /*170f0*/  PRMT R234, RZ, 0x7610, R234 ;  /* 0x00007610ffea7816 */ /* 0x000fe200000000ea */
[----:B------:R-:W2:Y:S01]  /*17100*/  LDL R0, [R1+0x470] ;  /* 0x0004700001007983 */ /* 0x000ea20000100800 */
[----:B---3--:R-:W-:Y:S02]  /*17110*/  @!P4 IMAD.MOV.U32 R4, RZ, RZ, R169 ;  /* 0x000000ffff04c224 */ /* 0x008fe400078e00a9 */
[----:B------:R-:W-:Y:S01]  /*17120*/  @!P4 IMAD.MOV.U32 R5, RZ, RZ, R170 ;  /* 0x000000ffff05c224 */ /* 0x000fe200078e00aa */
[----:B------:R-:W-:Y:S01]  /*17130*/  SGXT.U32 R172, R172, 0x1 ;  /* 0x00000001acac781a */ /* 0x000fe20000000000 */
[----:B------:R-:W3:Y:S04]  /*17140*/  LDL R170, [R1+0x464] ;  /* 0x0004640001aa7983 */ /* 0x000ee80000100800 */
[----:B------:R0:W4:Y:S01]  /*17150*/  @!P4 LDG.E.U16 R199, desc[UR16][R4.64] ;  /* 0x0000001004c7c981 */ /* 0x000122000c1e1500 */
[----:B------:R-:W-:-:S03]  /*17160*/  SGXT.U32 R173, R173, 0x1 ;  /* 0x00000001adad781a */ /* 0x000fc60000000000 */
[----:B------:R-:W3:Y:S04]  /*17170*/  LDL R169, [R1+0x468] ;  /* 0x0004680001a97983 */ /* 0x000ee80000100800 */
[----:B------:R-:W0:Y:S04]  /*17180*/  LDL R4, [R1+0x47c] ;  /* 0x00047c0001047983 */ /* 0x000e280000100800 */
[----:B------:R-:W0:Y:S01]  /*17190*/  LDL R5, [R1+0x480] ;  /* 0x0004800001057983 */ /* 0x000e220000100800 */
[----:B------:R-:W-:-:S04]  /*171a0*/  LOP3.LUT R172, R172, 0x68, RZ, 0xfc, !PT ;  /* 0x00000068acac7812 */ /* 0x000fc800078efcff */
[----:B------:R-:W-:Y:S02]  /*171b0*/  ISETP.GE.AND P2, PT, R172, UR5, PT ;  /* 0x00000005ac007c0c */ /* 0x000fe4000bf46270 */
[----:B------:R-:W-:Y:S02]  /*171c0*/  LOP3.LUT R172, R173, 0x6a, RZ, 0xfc, !PT ;  /* 0x0000006aadac7812 */ /* 0x000fe400078efcff */
[----:B------:R-:W1:Y:S02]  /*171d0*/  S2R R173, SR_TID.X ;  /* 0x0000000000ad7919 */ /* 0x000e640000002100 */
[----:B-1----:R-:W-:-:S04]  /*171e0*/  SHF.R.U32.HI R173, RZ, 0x6, R173 ;  /* 0x00000006ffad7819 */ /* 0x002fc800000116ad */
[----:B------:R-:W-:-:S04]  /*171f0*/  SGXT.U32 R173, R173, 0x1 ;  /* 0x00000001adad781a */ /* 0x000fc80000000000 */
[----:B------:R-:W-:-:S04]  /*17200*/  LOP3.LUT R173, R173, 0x6c, RZ, 0xfc, !PT ;  /* 0x0000006cadad7812 */ /* 0x000fc800078efcff */
[----:B------:R-:W-:Y:S02]  /*17210*/  ISETP.GE.AND P4, PT, R173, UR5, PT ;  /* 0x00000005ad007c0c */ /* 0x000fe4000bf86270 */
[----:B------:R-:W4:Y:S01]  /*17220*/  LDL.LU R173, [R1+0xbb8] ;  /* 0x000bb80001ad7983 */ /* 0x000f220000300800 */
[----:B0-----:R-:W-:-:S04]  /*17230*/  @!P1 LOP3.LUT R5, R5, R4, RZ, 0x3c, !PT ;  /* 0x0000000405059212 */ /* 0x001fc800078e3cff */
[----:B------:R-:W-:-:S04]  /*17240*/  @!P1 LOP3.LUT R4, R5, R4, RZ, 0x3c, !PT ;  /* 0x0000000405049212 */ /* 0x000fc800078e3cff */
[----:B------:R-:W-:-:S05]  /*17250*/  @!P1 LOP3.LUT R5, R5, R4, RZ, 0x3c, !PT ;  /* 0x0000000405059212 */ /* 0x000fca00078e3cff */
[----:B------:R0:W4:Y:S04]  /*17260*/  @!P1 LDG.E.U16 R234, desc[UR16][R4.64] ;  /* 0x0000001004ea9981 */ /* 0x000128000c1e1500 */
[----:B------:R-:W0:Y:S04]  /*17270*/  LDL R4, [R1+0x474] ;  /* 0x0004740001047983 */ /* 0x000e280000100800 */
[----:B------:R-:W0:Y:S01]  /*17280*/  LDL R5, [R1+0x478] ;  /* 0x0004780001057983 */ /* 0x000e220000100800 */
[----:B------:R-:W-:Y:S02]  /*17290*/  PRMT R22, RZ, 0x7610, R22 ;  /* 0x00007610ff167816 */ /* 0x000fe40000000016 */
[----:B------:R-:W-:-:S02]  /*172a0*/  ISETP.GE.AND P3, PT, R172, UR5, PT ;  /* 0x00000005ac007c0c */ /* 0x000fc4000bf66270 */
[----:B------:R-:W-:Y:S01]  /*172b0*/  PRMT R6, RZ, 0x7610, R6 ;  /* 0x00007610ff067816 */ /* 0x000fe20000000006 */
[----:B------:R-:W1:Y:S01]  /*172c0*/  S2R R172, SR_TID.X ;  /* 0x0000000000ac7919 */ /* 0x000e620000002100 */
[----:B------:R-:W-:Y:S02]  /*172d0*/  PRMT R200, RZ, 0x7610, R200 ;  /* 0x00007610ffc87816 */ /* 0x000fe400000000c8 */
        /* <DEDUP_REMOVED lines=8> */
[----:B------:R0:W4:Y:S02]  /*17360*/  @!P2 LDG.E.U16 R22, desc[UR16][R4.64] ;  /* 0x000000100416a981 */ /* 0x000124000c1e1500 */
[----:B0-----:R-:W0:Y:S01]  /*17370*/  S2R R5, SR_TID.X ;  /* 0x0000000000057919 */ /* 0x001e220000002100 */
[----:B--2---:R-:W-:Y:S01]  /*17380*/  @!P3 IMAD.MOV.U32 R4, RZ, RZ, R0 ;  /* 0x000000ffff04b224 */ /* 0x004fe200078e0000 */
[----:B------:R-:W-:Y:S01]  /*17390*/  PRMT R2, RZ, 0x7610, R2 ;  /* 0x00007610ff027816 */ /* 0x000fe20000000002 */
[----:B------:R-:W2:Y:S01]  /*173a0*/  LDL R0, [R1+0x450] ;  /* 0x0004500001007983 */ /* 0x000ea20000100800 */
[----:B0-----:R-:W-:-:S04]  /*173b0*/  SHF.R.U32.HI R5, RZ, 0x6, R5 ;  /* 0x00000006ff057819 */ /* 0x001fc80000011605 */
[----:B------:R-:W-:-:S04]  /*173c0*/  SGXT.U32 R5, R5, 0x1 ;  /* 0x000000010505781a */ /* 0x000fc80000000000 */
[----:B------:R-:W-:-:S04]  /*173d0*/  LOP3.LUT R5, R5, 0x70, RZ, 0xfc, !PT ;  /* 0x0000007005057812 */ /* 0x000fc800078efcff */
[----:B------:R-:W-:Y:S01]  /*173e0*/  ISETP.GE.AND P2, PT, R5, UR5, PT ;  /* 0x0000000505007c0c */ /* 0x000fe2000bf46270 */
[----:B------:R-:W-:-:S05]  /*173f0*/  @!P3 IMAD.MOV.U32 R5, RZ, RZ, R171 ;  /* 0x000000ffff05b224 */ /* 0x000fca00078e00ab */
[----:B------:R0:W4:Y:S02]  /*17400*/  @!P3 LDG.E.U16 R6, desc[UR16][R4.64] ;  /* 0x000000100406b981 */ /* 0x000124000c1e1500 */
[----:B0-----:R-:W0:Y:S01]  /*17410*/  S2R R5, SR_TID.X ;  /* 0x0000000000057919 */ /* 0x001e220000002100 */
[----:B---3--:R-:W-:Y:S01]  /*17420*/  @!P4 IMAD.MOV.U32 R4, RZ, RZ, R169 ;  /* 0x000000ffff04c224 */ /* 0x008fe200078e00a9 */
[----:B------:R-:W1:Y:S01]  /*17430*/  S2R R171, SR_TID.X ;  /* 0x0000000000ab7919 */ /* 0x000e620000002100 */
[----:B------:R-:W3:Y:S01]  /*17440*/  LDL R169, [R1+0x448] ;  /* 0x0004480001a97983 */ /* 0x000ee20000100800 */
[----:B0-----:R-:W-:-:S04]  /*17450*/  SHF.R.U32.HI R5, RZ, 0x6, R5 ;  /* 0x00000006ff057819 */ /* 0x001fc80000011605 */
[----:B------:R-:W-:-:S04]  /*17460*/  SGXT.U32 R5, R5, 0x1 ;  /* 0x000000010505781a */ /* 0x000fc80000000000 */
[----:B------:R-:W-:-:S04]  /*17470*/  LOP3.LUT R5, R5, 0x72, RZ, 0xfc, !PT ;  /* 0x0000007205057812 */ /* 0x000fc800078efcff */
[----:B------:R-:W-:Y:S01]  /*17480*/  ISETP.GE.AND P3, PT, R5, UR5, PT ;  /* 0x0000000505007c0c */ /* 0x000fe2000bf66270 */
[----:B------:R-:W-:-:S05]  /*17490*/  @!P4 IMAD.MOV.U32 R5, RZ, RZ, R170 ;  /* 0x000000ffff05c224 */ /* 0x000fca00078e00aa */
[----:B------:R0:W4:Y:S04]  /*174a0*/  @!P4 LDG.E.U16 R200, desc[UR16][R4.64] ;  /* 0x0000001004c8c981 */ /* 0x000128000c1e1500 */
[----:B------:R-:W0:Y:S04]  /*174b0*/  LDL R4, [R1+0x45c] ;  /* 0x00045c0001047983 */ /* 0x000e280000100800 */
[----:B------:R-:W0:Y:S01]  /*174c0*/  LDL R5, [R1+0x460] ;  /* 0x0004600001057983 */ /* 0x000e220000100800 */
        /* <DEDUP_REMOVED lines=11> */
[----:B------:R-:W-:Y:S01]  /*17580*/  PRMT R21, RZ, 0x7610, R21 ;  /* 0x00007610ff157816 */ /* 0x000fe20000000015 */
        /* <DEDUP_REMOVED lines=10> */
[----:B0-----:R-:W0:Y:S02]  /*17630*/  S2R R5, SR_TID.X ;  /* 0x0000000000057919 */ /* 0x001e240000002100 */
[----:B0-----:R-:W-:-:S04]  /*17640*/  SHF.R.U32.HI R5, RZ, 0x6, R5 ;  /* 0x00000006ff057819 */ /* 0x001fc80000011605 */
[----:B------:R-:W-:-:S04]  /*17650*/  SGXT.U32 R5, R5, 0x1 ;  /* 0x000000010505781a */ /* 0x000fc80000000000 */
[----:B------:R-:W-:Y:S02]  /*17660*/  LOP3.LUT R4, R5, 0x78, RZ, 0xfc, !PT ;  /* 0x0000007805047812 */ /* 0x000fe400078efcff */
[----:B------:R-:W3:Y:S01]  /*17670*/  LDL R5, [R1+0x44c] ;  /* 0x00044c0001057983 */ /* 0x000ee20000100800 */
[----:B------:R-:W-:Y:S02]  /*17680*/  PRMT R184, RZ, 0x7610, R184 ;  /* 0x00007610ffb87816 */ /* 0x000fe400000000b8 */
[----:B------:R-:W-:Y:S01]  /*17690*/  ISETP.GE.AND P2, PT, R4, UR5, PT ;  /* 0x0000000504007c0c */ /* 0x000fe2000bf46270 */
[----:B--2---:R-:W-:-:S05]  /*176a0*/  @!P3 IMAD.MOV.U32 R4, RZ, RZ, R0 ;  /* 0x000000ffff04b224 */ /* 0x004fca00078e0000 */
[----:B---3--:R0:W2:Y:S02]  /*176b0*/  @!P3 LDG.E.U16 R184, desc[UR16][R4.64] ;  /* 0x0000001004b8b981 */ /* 0x0080a4000c1e1500 */
[----:B0-----:R-:W0:Y:S02]  /*176c0*/  S2R R5, SR_TID.X ;  /* 0x0000000000057919 */ /* 0x001e240000002100 */
[----:B0-----:R-:W-:-:S04]  /*176d0*/  SHF.R.U32.HI R5, RZ, 0x6, R5 ;  /* 0x00000006ff057819 */ /* 0x001fc80000011605 */
[----:B------:R-:W-:-:S04]  /*176e0*/  SGXT.U32 R5, R5, 0x1 ;  /* 0x000000010505781a */ /* 0x000fc80000000000 */
[----:B------:R-:W-:Y:S02]  /*176f0*/  LOP3.LUT R4, R5, 0x7a, RZ, 0xfc, !PT ;  /* 0x0000007a05047812 */ /* 0x000fe400078efcff */
[----:B------:R-:W3:Y:S01]  /*17700*/  LDL R5, [R1+0x444] ;  /* 0x0004440001057983 */ /* 0x000ee20000100800 */
[----:B------:R-:W-:Y:S02]  /*17710*/  PRMT R201, RZ, 0x7610, R201 ;  /* 0x00007610ffc97816 */ /* 0x000fe400000000c9 */
[----:B------:R-:W-:Y:S01]  /*17720*/  ISETP.GE.AND P3, PT, R4, UR5, PT ;  /* 0x0000000504007c0c */ /* 0x000fe2000bf66270 */
[----:B------:R-:W-:Y:S01]  /*17730*/  @!P4 IMAD.MOV.U32 R4, RZ, RZ, R169 ;  /* 0x000000ffff04c224 */ /* 0x000fe200078e00a9 */
[----:B------:R-:W0:Y:S04]  /*17740*/  S2R R0, SR_TID.X ;  /* 0x0000000000007919 */ /* 0x000e280000002100 */
[----:B---3--:R1:W3:Y:S04]  /*17750*/  @!P4 LDG.E.U16 R201, desc[UR16][R4.64] ;  /* 0x0000001004c9c981 */ /* 0x0082e8000c1e1500 */
[----:B------:R-:W1:Y:S04]  /*17760*/  LDL R4, [R1+0x43c] ;  /* 0x00043c0001047983 */ /* 0x000e680000100800 */
[----:B------:R-:W1:Y:S01]  /*17770*/  LDL R5, [R1+0x440] ;  /* 0x0004400001057983 */ /* 0x000e620000100800 */
[----:B0-----:R-:W-:-:S04]  /*17780*/  SHF.R.U32.HI R0, RZ, 0x6, R0 ;  /* 0x00000006ff007819 */ /* 0x001fc80000011600 */
[----:B------:R-:W-:Y:S02]  /*17790*/  SGXT.U32 R0, R0, 0x1 ;  /* 0x000000010000781a */ /* 0x000fe40000000000 */
[----:B------:R-:W-:Y:S02]  /*177a0*/  PRMT R236, RZ, 0x7610, R236 ;  /* 0x00007610ffec7816 */ /* 0x000fe400000000ec */
[C---:B------:R-:W-:Y:S02]  /*177b0*/  LOP3.LUT R169, R0.reuse, 0x7c, RZ, 0xfc, !PT ;  /* 0x0000007c00a97812 */ /* 0x040fe400078efcff */
[----:B------:R-:W-:Y:S02]  /*177c0*/  LOP3.LUT R0, R0, 0x7e, RZ, 0xfc, !PT ;  /* 0x0000007e00007812 */ /* 0x000fe400078efcff */
[----:B------:R-:W-:Y:S02]  /*177d0*/  ISETP.GE.AND P4, PT, R169, UR5, PT ;  /* 0x00000005a9007c0c */ /* 0x000fe4000bf86270 */
[----:B------:R-:W2:Y:S01]  /*177e0*/  LDL.LU R169, [R1+0xba8] ;  /* 0x000ba80001a97983 */ /* 0x000ea20000300800 */
[----:B------:R-:W-:-:S03]  /*177f0*/  ISETP.GE.AND P5, PT, R0, UR5, PT ;  /* 0x0000000500007c0c */ /* 0x000fc6000bfa6270 */
[----:B------:R-:W4:Y:S01]  /*17800*/  LDL.LU R0, [R1+0x600] ;  /* 0x0006000001007983 */ /* 0x000f220000300800 */
[----:B-1----:R-:W-:-:S04]  /*17810*/  @!P1 LOP3.LUT R5, R5, R4, RZ, 0x3c, !PT ;  /* 0x0000000405059212 */ /* 0x002fc800078e3cff */
[----:B------:R-:W-:-:S04]  /*17820*/  @!P1 LOP3.LUT R4, R5, R4, RZ, 0x3c, !PT ;  /* 0x0000000405049212 */ /* 0x000fc800078e3cff */
[----:B------:R-:W-:-:S05]  /*17830*/  @!P1 LOP3.LUT R5, R5, R4, RZ, 0x3c, !PT ;  /* 0x0000000405059212 */ /* 0x000fca00078e3cff */
[----:B------:R0:W3:Y:S04]  /*17840*/  @!P1 LDG.E.U16 R236, desc[UR16][R4.64] ;  /* 0x0000001004ec9981 */ /* 0x0000e8000c1e1500 */
[----:B------:R-:W0:Y:S04]  /*17850*/  LDL R4, [R1+0x434] ;  /* 0x0004340001047983 */ /* 0x000e280000100800 */
[----:B------:R-:W0:Y:S01]  /*17860*/  LDL R5, [R1+0x438] ;  /* 0x0004380001057983 */ /* 0x000e220000100800 */
[----:B------:R-:W-:Y:S02]  /*17870*/  PRMT R20, RZ, 0x7610, R20 ;  /* 0x00007610ff147816 */ /* 0x000fe40000000014 */
[----:B0-----:R-:W-:-:S04]  /*17880*/  @!P2 LOP3.LUT R5, R5, R4, RZ, 0x3c, !PT ;  /* 0x000000040505a212 */ /* 0x001fc800078e3cff */
[----:B------:R-:W-:-:S04]  /*17890*/  @!P2 LOP3.LUT R4, R5, R4, RZ, 0x3c, !PT ;  /* 0x000000040504a212 */ /* 0x000fc800078e3cff */
[----:B------:R-:W-:-:S05]  /*178a0*/  @!P2 LOP3.LUT R5, R5, R4, RZ, 0x3c, !PT ;  /* 0x000000040505a212 */ /* 0x000fca00078e3cff */
[----:B------:R0:W3:Y:S04]  /*178b0*/  @!P2 LDG.E.U16 R20, desc[UR16][R4.64] ;  /* 0x000000100414a981 */ /* 0x0000e8000c1e1500 */
[----:B------:R-:W0:Y:S04]  /*178c0*/  LDL R4, [R1+0x42c] ;  /* 0x00042c0001047983 */ /* 0x000e280000100800 */
[----:B------:R-:W0:Y:S01]  /*178d0*/  LDL R5, [R1+0x430] ;  /* 0x0004300001057983 */ /* 0x000e220000100800 */
[----:B------:R-:W-:Y:S02]  /*178e0*/  PRMT R195, RZ, 0x7610, R195 ;  /* 0x00007610ffc37816 */ /* 0x000fe400000000c3 */
[----:B------:R-:W-:-:S04]  /*178f0*/  LOP3.LUT R168, R168, 0x7f, RZ, 0xc0, !PT ;  /* 0x0000007fa8a87812 */ /* 0x000fc800078ec0ff */
[----:B------:R-:W-:Y:S02]  /*17900*/  ISETP.GE.AND P1, PT, R168, UR5, PT ;  /* 0x00000005a8007c0c */ /* 0x000fe4000bf26270 */
[----:B------:R-:W3:Y:S01]  /*17910*/  LDL.LU R168, [R1+0xba4] ;  /* 0x000ba40001a87983 */ /* 0x000ee20000300800 */
[----:B0-----:R-:W-:-:S04]  /*17920*/  @!P3 LOP3.LUT R5, R5, R4, RZ, 0x3c, !PT ;  /* 0x000000040505b212 */ /* 0x001fc800078e3cff */
        /* <DEDUP_REMOVED lines=17> */
[----:B------:R-:W0:Y:S01]  /*17a40*/  LDL R5, [R1+0x604] ;  /* 0x0006040001057983 */ /* 0x000e220000100800 */
[----:B------:R-:W-:-:S03]  /*17a50*/  PRMT R193, RZ, 0x7610, R193 ;  /* 0x00007610ffc17816 */ /* 0x000fc600000000c1 */
[----:B----4-:R-:W-:Y:S01]  /*17a60*/  STL [R1+0xb60], R0 ;  /* 0x000b600001007387 */ /* 0x010fe20000100800 */
[----:B0-----:R-:W-:Y:S02]  /*17a70*/  @!P0 IMAD.MOV.U32 R4, RZ, RZ, R5 ;  /* 0x000000ffff048224 */ /* 0x001fe400078e0005 */
[----:B------:R-:W-:-:S05]  /*17a80*/  @!P0 IMAD.MOV.U32 R5, RZ, RZ, R0 ;  /* 0x000000ffff058224 */ /* 0x000fca00078e0000 */
[----:B------:R0:W4:Y:S04]  /*17a90*/  @!P0 LDG.E.U16 R193, desc[UR16][R4.64] ;  /* 0x0000001004c18981 */ /* 0x000128000c1e1500 */
[----:B------:R-:W0:Y:S04]  /*17aa0*/  LDL R4, [R1+0xa20] ;  /* 0x000a200001047983 */ /* 0x000e280000100800 */
[----:B------:R-:W0:Y:S01]  /*17ab0*/  LDL R5, [R1+0xa24] ;  /* 0x000a240001057983 */ /* 0x000e220000100800 */
[----:B------:R-:W-:Y:S01]  /*17ac0*/  PRMT R240, RZ, 0x7610, R240 ;  /* 0x00007610fff07816 */ /* 0x000fe200000000f0 */
[----:B------:R-:W-:Y:S01]  /*17ad0*/  BAR.SYNC.DEFER_BLOCKING 0x0 ;  /* 0x0000000000007b1d */ /* 0x000fe20000010000 */
[----:B0-----:R-:W-:-:S04]  /*17ae0*/  @!P1 LOP3.LUT R5, R5, R4, RZ, 0x3c, !PT ;  /* 0x0000000405059212 */ /* 0x001fc800078e3cff */
[----:B------:R-:W-:-:S04]  /*17af0*/  @!P1 LOP3.LUT R4, R5, R4, RZ, 0x3c, !PT ;  /* 0x0000000405049212 */ /* 0x000fc800078e3cff */
[----:B------:R-:W-:-:S05]  /*17b00*/  @!P1 LOP3.LUT R5, R5, R4, RZ, 0x3c, !PT ;  /* 0x0000000405059212 */ /* 0x000fca00078e3cff */
[----:B------:R0:W4:Y:S04]  /*17b10*/  @!P1 LDG.E.U16 R240, desc[UR16][R4.64] ;  /* 0x0000001004f09981 */ /* 0x000128000c1e1500 */
[----:B------:R-:W0:Y:S04]  /*17b20*/  LDL R4, [R1+0xa00] ;  /* 0x000a000001047983 */ /* 0x000e280000100800 */
[----:B------:R-:W0:Y:S01]  /*17b30*/  LDL R5, [R1+0xa04] ;  /* 0x000a040001057983 */ /* 0x000e220000100800 */
[----:B------:R-:W-:Y:S02]  /*17b40*/  PRMT R242, RZ, 0x7610, R242 ;  /* 0x00007610fff27816 */ /* 0x000fe400000000f2 */
        /* <DEDUP_REMOVED lines=45> */
[----:B------:R-:W2:Y:S04]  /*17e20*/  @!P1 LDG.E.U16 R167, desc[UR16][R4.64] ;  /* 0x0000001004a79981 */ /* 0x000ea8000c1e1500 */
[----:B--2---:R0:W-:Y:S04]  /*17e30*/  STL [R1+0x20], R167 ;  /* 0x000020a701007387 */ /* 0x0041e80000100800 */
[----:B0-----:R-:W2:Y:S04]  /*17e40*/  LDL.LU R167, [R1+0xba0] ;  /* 0x000ba00001a77983 */ /* 0x001ea80000300800 */
[----:B------:R-:W3:Y:S04]  /*17e50*/  LDL R4, [R1+0x840] ;  /* 0x0008400001047983 */ /* 0x000ee80000100800 */
[----:B------:R-:W3:Y:S01]  /*17e60*/  LDL R5, [R1+0x844] ;  /* 0x0008440001057983 */ /* 0x000ee20000100800 */
[----:B------:R-:W-:-:S02]  /*17e70*/  PRMT R166, RZ, 0x7610, R166 ;  /* 0x00007610ffa67816 */ /* 0x000fc400000000a6 */
[----:B---3--:R-:W-:-:S04]  /*17e80*/  @!P1 LOP3.LUT R5, R5, R4, RZ, 0x3c, !PT ;  /* 0x0000000405059212 */ /* 0x008fc800078e3cff */
[----:B------:R-:W-:-:S04]  /*17e90*/  @!P1 LOP3.LUT R4, R5, R4, RZ, 0x3c, !PT ;  /* 0x0000000405049212 */ /* 0x000fc800078e3cff */
[----:B------:R-:W-:-:S05]  /*17ea0*/  @!P1 LOP3.LUT R5, R5, R4, RZ, 0x3c, !PT ;  /* 0x0000000405059212 */ /* 0x000fca00078e3cff */
[----:B------:R-:W3:Y:S04]  /*17eb0*/  @!P1 LDG.E.U16 R166, desc[UR16][R4.64] ;  /* 0x0000001004a69981 */ /* 0x000ee8000c1e1500 */
[----:B---3--:R0:W-:Y:S04]  /*17ec0*/  STL [R1+0x1c], R166 ;  /* 0x00001ca601007387 */ /* 0x0081e80000100800 */
[----:B0-----:R-:W3:Y:S04]  /*17ed0*/  LDL.LU R166, [R1+0xb9c] ;  /* 0x000b9c0001a67983 */ /* 0x001ee80000300800 */
[----:B------:R-:W4:Y:S04]  /*17ee0*/  LDL R4, [R1+0x800] ;  /* 0x0008000001047983 */ /* 0x000f280000100800 */
[----:B------:R-:W4:Y:S01]  /*17ef0*/  LDL R5, [R1+0x804] ;  /* 0x0008040001057983 */ /* 0x000f220000100800 */
[----:B------:R-:W-:-:S02]  /*17f00*/  PRMT R0, RZ, 0x7610, R0 ;  /* 0x00007610ff007816 */ /* 0x000fc40000000000 */
[----:B----4-:R-:W-:-:S04]  /*17f10*/  @!P1 LOP3.LUT R5, R5, R4, RZ, 0x3c, !PT ;  /* 0x0000000405059212 */ /* 0x010fc800078e3cff */
        /* <DEDUP_REMOVED lines=10> */
[----:B----4-:R0:W-:Y:S04]  /*17fc0*/  STL [R1+0x18], R0 ;  /* 0x0000180001007387 */ /* 0x0101e80000100800 */
[----:B0-----:R-:W4:Y:S04]  /*17fd0*/  LDL R0, [R1+0x684] ;  /* 0x0006840001007983 */ /* 0x001f280000100800 */
        /* <DEDUP_REMOVED lines=17> */
[----:B------:R-:W4:Y:S04]  /*180f0*/  @!P1 LDG.E.U16 R163, desc[UR16][R4.64] ;  /* 0x0000001004a39981 */ /* 0x000f28000c1e1500 */
[----:B----4-:R0:W-:Y:S04]  /*18100*/  STL [R1+0xc], R163 ;  /* 0x00000ca301007387 */ /* 0x0101e80000100800 */
[----:B0-----:R-:W4:Y:S04]  /*18110*/  LDL.LU R163, [R1+0xb90] ;  /* 0x000b900001a37983 */ /* 0x001f280000300800 */
[----:B------:R-:W2:Y:S04]  /*18120*/  LDL R4, [R1+0x700] ;  /* 0x0007000001047983 */ /* 0x000ea80000100800 */
[----:B------:R-:W2:Y:S01]  /*18130*/  LDL R5, [R1+0x704] ;  /* 0x0007040001057983 */ /* 0x000ea20000100800 */
[----:B------:R-:W-:-:S02]  /*18140*/  PRMT R162, RZ, 0x7610, R162 ;  /* 0x00007610ffa27816 */ /* 0x000fc400000000a2 */
[----:B--2---:R-:W-:-:S04]  /*18150*/  @!P1 LOP3.LUT R5, R5, R4, RZ, 0x3c, !PT ;  /* 0x0000000405059212 */ /* 0x004fc800078e3cff */
        /* <DEDUP_REMOVED lines=11> */
[----:B------:R-:W3:Y:S01]  /*18210*/  @!P1 LDG.E.U16 R3, desc[UR16][R4.64] ;  /* 0x0000001004039981 */ /* 0x000ee2000c1e1500 */
[----:B------:R-:W-:-:S03]  /*18220*/  PRMT R197, RZ, 0x7610, R197 ;  /* 0x00007610ffc57816 */ /* 0x000fc600000000c5 */
[----:B---3--:R0:W-:Y:S04]  /*18230*/  STL [R1+0x4], R3 ;  /* 0x0000040301007387 */ /* 0x0081e80000100800 */
[----:B0-----:R-:W3:Y:S04]  /*18240*/  LDL.LU R3, [R1+0xb88] ;  /* 0x000b880001037983 */ /* 0x001ee80000300800 */
[----:B------:R-:W4:Y:S01]  /*18250*/  LDL R5, [R1+0x680] ;  /* 0x0006800001057983 */ /* 0x000f220000100800 */
[----:B------:R-:W-:-:S03]  /*18260*/  @!P1 IMAD.MOV.U32 R4, RZ, RZ, R0 ;  /* 0x000000ffff049224 */ /* 0x000fc600078e0000 */
[----:B------:R-:W2:Y:S04]  /*18270*/  LDL R0, [R1+0x364] ;  /* 0x0003640001007983 */ /* 0x000ea80000100800 */
[----:B----4-:R-:W4:Y:S04]  /*18280*/  @!P1 LDG.E.U16 R197, desc[UR16][R4.64] ;  /* 0x0000001004c59981 */ /* 0x010f28000c1e1500 */
[----:B----4-:R0:W-:Y:S04]  /*18290*/  STL [R1], R197 ;  /* 0x000000c501007387 */ /* 0x0101e80000100800 */
[----:B0-----:R-:W4:Y:S04]  /*182a0*/  LDL.LU R197, [R1+0xb84] ;  /* 0x000b840001c57983 */ /* 0x001f280000300800 */
[----:B------:R-:W3:Y:S04]  /*182b0*/  LDL R4, [R1+0x640] ;  /* 0x0006400001047983 */ /* 0x000ee80000100800 */
[----:B------:R-:W3:Y:S01]  /*182c0*/  LDL R5, [R1+0x644] ;  /* 0x0006440001057983 */ /* 0x000ee20000100800 */
[----:B------:R-:W-:-:S02]  /*182d0*/  PRMT R252, RZ, 0x7610, R252 ;  /* 0x00007610fffc7816 */ /* 0x000fc400000000fc */
[----:B---3--:R-:W-:-:S04]  /*182e0*/  @!P1 LOP3.LUT R5, R5, R4, RZ, 0x3c, !PT ;  /* 0x0000000405059212 */ /* 0x008fc800078e3cff */
[----:B------:R-:W-:-:S04]  /*182f0*/  @!P1 LOP3.LUT R4, R5, R4, RZ, 0x3c, !PT ;  /* 0x0000000405049212 */ /* 0x000fc800078e3cff */
[----:B------:R-:W-:-:S05]  /*18300*/  @!P1 LOP3.LUT R5, R5, R4, RZ, 0x3c, !PT ;  /* 0x0000000405059212 */ /* 0x000fca00078e3cff */
[----:B------:R-:W3:Y:S04]  /*18310*/  @!P1 LDG.E.U16 R252, desc[UR16][R4.64] ;  /* 0x0000001004fc9981 */ /* 0x000ee8000c1e1500 */
[----:B------:R-:W2:Y:S04]  /*18320*/  LDL R4, [R1+0x3e0] ;  /* 0x0003e00001047983 */ /* 0x000ea80000100800 */
[----:B------:R-:W2:Y:S01]  /*18330*/  LDL R5, [R1+0x3e4] ;  /* 0x0003e40001057983 */ /* 0x000ea20000100800 */
[----:B------:R-:W-:-:S03]  /*18340*/  PRMT R249, RZ, 0x7610, R249 ;  /* 0x00007610fff97816 */ /* 0x000fc600000000f9 */
[----:B---3--:R0:W-:Y:S01]  /*18350*/  STL [R1+0xb6c], R252 ;  /* 0x000b6cfc01007387 */ /* 0x0081e20000100800 */
[----:B------:R-:W-:-:S03]  /*18360*/  PRMT R247, RZ, 0x7610, R247 ;  /* 0x00007610fff77816 */ /* 0x000fc600000000f7 */
[----:B0-----:R-:W3:Y:S01]  /*18370*/  LDL R252, [R1+0x360] ;  /* 0x0003600001fc7983 */ /* 0x001ee20000100800 */
[----:B--2---:R-:W-:-:S04]  /*18380*/  @!P1 LOP3.LUT R5, R5, R4, RZ, 0x3c, !PT ;  /* 0x0000000405059212 */ /* 0x004fc800078e3cff */
[----:B------:R-:W-:-:S04]  /*18390*/  @!P1 LOP3.LUT R4, R5, R4, RZ, 0x3c, !PT ;  /* 0x0000000405049212 */ /* 0x000fc800078e3cff */
[----:B------:R-:W-:-:S05]  /*183a0*/  @!P1 LOP3.LUT R5, R5, R4, RZ, 0x3c, !PT ;  /* 0x0000000405059212 */ /* 0x000fca00078e3cff */
[----:B------:R0:W2:Y:S04]  /*183b0*/  @!P1 LDG.E.U16 R249, desc[UR16][R4.64] ;  /* 0x0000001004f99981 */ /* 0x0000a8000c1e1500 */
[----:B------:R-:W0:Y:S04]  /*183c0*/  LDL R4, [R1+0x3a0] ;  /* 0x0003a00001047983 */ /* 0x000e280000100800 */
[----:B------:R-:W0:Y:S02]  /*183d0*/  LDL R5, [R1+0x3a4] ;  /* 0x0003a40001057983 */ /* 0x000e240000100800 */
[----:B0-----:R-:W-:-:S04]  /*183e0*/  @!P1 LOP3.LUT R5, R5, R4, RZ, 0x3c, !PT ;  /* 0x0000000405059212 */ /* 0x001fc800078e3cff */
[----:B------:R-:W-:-:S04]  /*183f0*/  @!P1 LOP3.LUT R4, R5, R4, RZ, 0x3c, !PT ;  /* 0x0000000405049212 */ /* 0x000fc800078e3cff */
[----:B------:R-:W-:-:S05]  /*18400*/  @!P1 LOP3.LUT R5, R5, R4, RZ, 0x3c, !PT ;  /* 0x0000000405059212 */ /* 0x000fca00078e3cff */
[----:B------:R0:W4:Y:S01]  /*18410*/  @!P1 LDG.E.U16 R247, desc[UR16][R4.64] ;  /* 0x0000001004f79981 */ /* 0x000122000c1e1500 */
[----:B------:R-:W-:-:S03]  /*18420*/  PRMT R245, RZ, 0x7610, R245 ;  /* 0x00007610fff57816 */ /* 0x000fc600000000f5 */
[----:B--2---:R1:W-:Y:S01]  /*18430*/  STL [R1+0xb70], R249 ;  /* 0x000b70f901007387 */ /* 0x0043e20000100800 */
[----:B0-----:R-:W-:Y:S02]  /*18440*/  @!P1 IMAD.MOV.U32 R4, RZ, RZ, R0 ;  /* 0x000000ffff049224 */ /* 0x001fe400078e0000 */
[----:B---3--:R-:W-:Y:S01]  /*18450*/  @!P1 IMAD.MOV.U32 R5, RZ, RZ, R252 ;  /* 0x000000ffff059224 */ /* 0x008fe200078e00fc */
[----:B-1----:R-:W2:Y:S04]  /*18460*/  LDL R249, [R1+0x2e4] ;  /* 0x0002e40001f97983 */ /* 0x002ea80000100800 */
[----:B------:R-:W3:Y:S04]  /*18470*/  @!P1 LDG.E.U16 R245, desc[UR16][R4.64] ;  /* 0x0000001004f59981 */ /* 0x000ee8000c1e1500 */
[----:B----4-:R0:W-:Y:S04]  /*18480*/  STL [R1+0xb74], R247 ;  /* 0x000b74f701007387 */ /* 0x0101e80000100800 */
[----:B------:R-:W4:Y:S01]  /*18490*/  LDL R5, [R1+0x320] ;  /* 0x0003200001057983 */ /* 0x000f220000100800 */
[----:B------:R-:W-:-:S03]  /*184a0*/  PRMT R243, RZ, 0x7610, R243 ;  /* 0x00007610fff37816 */ /* 0x000fc600000000f3 */
[----:B------:R-:W2:Y:S04]  /*184b0*/  LDL R252, [R1+0x260] ;  /* 0x0002600001fc7983 */ /* 0x000ea80000100800 */
[----:B0-----:R-:W4:Y:S04]  /*184c0*/  LDL R247, [R1+0x324] ;  /* 0x0003240001f77983 */ /* 0x001f280000100800 */
[----:B------:R-:W2:Y:S04]  /*184d0*/  LDL R0, [R1+0x264] ;  /* 0x0002640001007983 */ /* 0x000ea80000100800 */
[----:B---3--:R0:W-:Y:S01]  /*184e0*/  STL [R1+0xb78], R245 ;  /* 0x000b78f501007387 */ /* 0x0081e20000100800 */
[----:B------:R-:W-:-:S03]  /*184f0*/  PRMT R241, RZ, 0x7610, R241 ;  /* 0x00007610fff17816 */ /* 0x000fc600000000f1 */
[----:B0-----:R-:W3:Y:S01]  /*18500*/  LDL R245, [R1+0x1e4] ;  /* 0x0001e40001f57983 */ /* 0x001ee20000100800 */
[----:B----4-:R-:W-:-:S03]  /*18510*/  @!P1 IMAD.MOV.U32 R4, RZ, RZ, R247 ;  /* 0x000000ffff049224 */ /* 0x010fc600078e00f7 */
[----:B------:R-:W4:Y:S04]  /*18520*/  LDL R247, [R1+0x1e0] ;  /* 0x0001e00001f77983 */ /* 0x000f280000100800 */
[----:B------:R2:W3:Y:S04]  /*18530*/  @!P1 LDG.E.U16 R243, desc[UR16][R4.64] ;  /* 0x0000001004f39981 */ /* 0x0004e8000c1e1500 */
[----:B------:R-:W4:Y:S01]  /*18540*/  LDL R5, [R1+0x2e0] ;  /* 0x0002e00001057983 */ /* 0x000f220000100800 */
[----:B--2---:R-:W-:-:S03]  /*18550*/  @!P1 IMAD.MOV.U32 R4, RZ, RZ, R249 ;  /* 0x000000ffff049224 */ /* 0x004fc600078e00f9 */
[----:B---3--:R0:W-:Y:S01]  /*18560*/  STL [R1+0xb7c], R243 ;  /* 0x000b7cf301007387 */ /* 0x0081e20000100800 */
[----:B------:R-:W-:Y:S02]  /*18570*/  PRMT R239, RZ, 0x7610, R239 ;  /* 0x00007610ffef7816 */ /* 0x000fe400000000ef */
[----:B------:R-:W-:Y:S01]  /*18580*/  PRMT R237, RZ, 0x7610, R237 ;  /* 0x00007610ffed7816 */ /* 0x000fe200000000ed */
[----:B------:R-:W2:Y:S04]  /*18590*/  LDL R249, [R1+0x1a0] ;  /* 0x0001a00001f97983 */ /* 0x000ea80000100800 */
[----:B----4-:R1:W3:Y:S04]  /*185a0*/  @!P1 LDG.E.U16 R241, desc[UR16][R4.64] ;  /* 0x0000001004f19981 */ /* 0x0102e8000c1e1500 */
[----:B0-----:R-:W4:Y:S04]  /*185b0*/  LDL R243, [R1+0x1a4] ;  /* 0x0001a40001f37983 */ /* 0x001f280000100800 */
[----:B------:R-:W1:Y:S04]  /*185c0*/  LDL R4, [R1+0x2a0] ;  /* 0x0002a00001047983 */ /* 0x000e680000100800 */
[----:B------:R-:W1:Y:S02]  /*185d0*/  LDL R5, [R1+0x2a4] ;  /* 0x0002a40001057983 */ /* 0x000e640000100800 */
[----:B-1----:R-:W-:-:S04]  /*185e0*/  @!P1 LOP3.LUT R5, R5, R4, RZ, 0x3c, !PT ;  /* 0x0000000405059212 */ /* 0x002fc800078e3cff */
[----:B------:R-:W-:-:S04]  /*185f0*/  @!P1 LOP3.LUT R4, R5, R4, RZ, 0x3c, !PT ;  /* 0x0000000405049212 */ /* 0x000fc800078e3cff */
[----:B------:R-:W-:-:S05]  /*18600*/  @!P1 LOP3.LUT R5, R5, R4, RZ, 0x3c, !PT ;  /* 0x0000000405059212 */ /* 0x000fca00078e3cff */
[----:B------:R0:W3:Y:S02]  /*18610*/  @!P1 LDG.E.U16 R239, desc[UR16][R4.64] ;  /* 0x0000001004ef9981 */ /* 0x0000e4000c1e1500 */
[----:B0-----:R-:W-:Y:S02]  /*18620*/  @!P1 IMAD.MOV.U32 R4, RZ, RZ, R0 ;  /* 0x000000ffff049224 */ /* 0x001fe400078e0000 */
[----:B------:R-:W-:Y:S01]  /*18630*/  @!P1 IMAD.MOV.U32 R5, RZ, RZ, R252 ;  /* 0x000000ffff059224 */ /* 0x000fe200078e00fc */
[----:B------:R-:W-:Y:S01]  /*18640*/  PRMT R235, RZ, 0x7610, R235 ;  /* 0x00007610ffeb7816 */ /* 0x000fe200000000eb */
[----:B------:R-:W3:Y:S04]  /*18650*/  LDL R252, [R1+0x120] ;  /* 0x0001200001fc7983 */ /* 0x000ee80000100800 */
[----:B------:R0:W3:Y:S01]  /*18660*/  @!P1 LDG.E.U16 R237, desc[UR16][R4.64] ;  /* 0x0000001004ed9981 */ /* 0x0000e2000c1e1500 */
[----:B------:R-:W-:-:S02]  /*18670*/  PRMT R233, RZ, 0x7610, R233 ;  /* 0x00007610ffe97816 */ /* 0x000fc400000000e9 */
[----:B------:R-:W-:Y:S01]  /*18680*/  PRMT R231, RZ, 0x7610, R231 ;  /* 0x00007610ffe77816 */ /* 0x000fe200000000e7 */
[----:B------:R-:W3:Y:S04]  /*18690*/  LDL R0, [R1+0x124] ;  /* 0x0001240001007983 */ /* 0x000ee80000100800 */
[----:B------:R-:W0:Y:S04]  /*186a0*/  LDL R4, [R1+0x220] ;  /* 0x0002200001047983 */ /* 0x000e280000100800 */
[----:B------:R-:W0:Y:S02]  /*186b0*/  LDL R5, [R1+0x224] ;  /* 0x0002240001057983 */ /* 0x000e240000100800 */
[----:B0-----:R-:W-:-:S04]  /*186c0*/  @!P1 LOP3.LUT R5, R5, R4, RZ, 0x3c, !PT ;  /* 0x0000000405059212 */ /* 0x001fc800078e3cff */
        /* <DEDUP_REMOVED lines=8> */
[----:B------:R-:W-:-:S03]  /*18750*/  PRMT R227, RZ, 0x7610, R227 ;  /* 0x00007610ffe37816 */ /* 0x000fc600000000e3 */
[----:B------:R-:W3:Y:S01]  /*18760*/  LDL R245, [R1+0xa4] ;  /* 0x0000a40001f57983 */ /* 0x000ee20000100800 */
[----:B----4-:R-:W-:Y:S02]  /*18770*/  @!P1 IMAD.MOV.U32 R4, RZ, RZ, R243 ;  /* 0x000000ffff049224 */ /* 0x010fe400078e00f3 */
[----:B--2---:R-:W-:Y:S01]  /*18780*/  @!P1 IMAD.MOV.U32 R5, RZ, RZ, R249 ;  /* 0x000000ffff059224 */ /* 0x004fe200078e00f9 */
[----:B------:R-:W2:Y:S04]  /*18790*/  LDL R243, [R1+0x64] ;  /* 0x0000640001f37983 */ /* 0x000ea80000100800 */
[----:B------:R0:W4:Y:S04]  /*187a0*/  @!P1 LDG.E.U16 R231, desc[UR16][R4.64] ;  /* 0x0000001004e79981 */ /* 0x000128000c1e1500 */
[----:B------:R-:W4:Y:S04]  /*187b0*/  LDL R249, [R1+0x60] ;  /* 0x0000600001f97983 */ /* 0x000f280000100800 */
[----:B------:R-:W0:Y:S04]  /*187c0*/  LDL R4, [R1+0x160] ;  /* 0x0001600001047983 */ /* 0x000e280000100800 */
[----:B------:R-:W0:Y:S02]  /*187d0*/  LDL R5, [R1+0x164] ;  /* 0x0001640001057983 */ /* 0x000e240000100800 */
[----:B0-----:R-:W-:-:S04]  /*187e0*/  @!P1 LOP3.LUT R5, R5, R4, RZ, 0x3c, !PT ;  /* 0x0000000405059212 */ /* 0x001fc800078e3cff */
[----:B------:R-:W-:-:S04]  /*187f0*/  @!P1 LOP3.LUT R4, R5, R4, RZ, 0x3c, !PT ;  /* 0x0000000405049212 */ /* 0x000fc800078e3cff */
[----:B------:R-:W-:-:S05]  /*18800*/  @!P1 LOP3.LUT R5, R5, R4, RZ, 0x3c, !PT ;  /* 0x0000000405059212 */ /* 0x000fca00078e3cff */
[----:B------:R3:W4:Y:S02]  /*18810*/  @!P1 LDG.E.U16 R229, desc[UR16][R4.64] ;  /* 0x0000001004e59981 */ /* 0x000724000c1e1500 */
[----:B---3--:R-:W-:Y:S02]  /*18820*/  @!P1 IMAD.MOV.U32 R4, RZ, RZ, R0 ;  /* 0x000000ffff049224 */ /* 0x008fe400078e0000 */
        /* <DEDUP_REMOVED lines=20> */
[----:B--2---:R-:W-:Y:S02]  /*18970*/  @!P1 IMAD.MOV.U32 R4, RZ, RZ, R243 ;  /* 0x000000ffff049224 */ /* 0x004fe400078e00f3 */
[----:B----4-:R-:W-:Y:S01]  /*18980*/  @!P1 IMAD.MOV.U32 R5, RZ, RZ, R249 ;  /* 0x000000ffff059224 */ /* 0x010fe200078e00f9 */
        /* <DEDUP_REMOVED lines=185> */
[----:B------:R-:W3:Y:S04]  /*19520*/  LDL R245, [R1+0xa1c] ;  /* 0x000a1c0001f57983 */ /* 0x000ee80000100800 */
[----:B------:R2:W3:Y:S04]  /*19530*/  @!P1 LDG.E.U16 R165, desc[UR16][R4.64] ;  /* 0x0000001004a59981 */ /* 0x0004e8000c1e1500 */
[----:B------:R-:W3:Y:S01]  /*19540*/  LDL R247, [R1+0x61c] ;  /* 0x00061c0001f77983 */ /* 0x000ee20000100800 */
[----:B--2---:R-:W-:-:S02]  /*19550*/  @!P1 IMAD.MOV.U32 R4, RZ, RZ, R243 ;  /* 0x000000ffff049224 */ /* 0x004fc400078e00f3 */
[----:B----4-:R-:W-:Y:S01]  /*19560*/  @!P1 IMAD.MOV.U32 R5, RZ, RZ, R249 ;  /* 0x000000ffff059224 */ /* 0x010fe200078e00f9 */
[----:B------:R-:W2:Y:S04]  /*19570*/  LDL R243, [R1+0x9f4] ;  /* 0x0009f40001f37983 */ /* 0x000ea80000100800 */
[----:B------:R0:W4:Y:S04]  /*19580*/  @!P1 LDG.E.U16 R164, desc[UR16][R4.64] ;  /* 0x0000001004a49981 */ /* 0x000128000c1e1500 */
[----:B------:R-:W4:Y:S04]  /*19590*/  LDL R249, [R1+0x9f0] ;  /* 0x0009f00001f97983 */ /* 0x000f280000100800 */
[----:B------:R-:W0:Y:S04]  /*195a0*/  LDL R4, [R1+0x98] ;  /* 0x0000980001047983 */ /* 0x000e280000100800 */
[----:B------:R-:W0:Y:S01]  /*195b0*/  LDL R5, [R1+0x9c] ;  /* 0x00009c0001057983 */ /* 0x000e220000100800 */
[----:B------:R-:W-:-:S02]  /*195c0*/  PRMT R163, RZ, 0x7610, R163 ;  /* 0x00007610ffa37816 */ /* 0x000fc400000000a3 */
[----:B------:R-:W-:Y:S02]  /*195d0*/  PRMT R162, RZ, 0x7610, R162 ;  /* 0x00007610ffa27816 */ /* 0x000fe400000000a2 */
[----:B------:R-:W-:Y:S01]  /*195e0*/  PRMT R197, RZ, 0x7610, R197 ;  /* 0x00007610ffc57816 */ /* 0x000fe200000000c5 */
[----:B------:R1:W-:Y:S04]  /*195f0*/  STS.U16 [R3+UR7+0x10000], R193 ;  /* 0x010000c103007988 */ /* 0x0003e80008000407 */
[----:B------:R1:W-:Y:S02]  /*19600*/  STS.U16 [R3+UR7+0x10400], R185 ;  /* 0x010400b903007988 */ /* 0x0003e40008000407 */
[----:B-1----:R-:W-:Y:S02]  /*19610*/  PRMT R193, RZ, 0x7610, R193 ;  /* 0x00007610ffc17816 */ /* 0x002fe400000000c1 */
[----:B------:R-:W4:Y:S01]  /*19620*/  LDL R185, [R1+0x9b4] ;  /* 0x0009b40001b97983 */ /* 0x000f220000100800 */
[----:B0-----:R-:W-:-:S04]  /*19630*/  @!P1 LOP3.LUT R5, R5, R4, RZ, 0x3c, !PT ;  /* 0x0000000405059212 */ /* 0x001fc800078e3cff */
[----:B------:R-:W-:-:S04]  /*19640*/  @!P1 LOP3.LUT R4, R5, R4, RZ, 0x3c, !PT ;  /* 0x0000000405049212 */ /* 0x000fc800078e3cff */
[----:B------:R-:W-:-:S05]  /*19650*/  @!P1 LOP3.LUT R5, R5, R4, RZ, 0x3c, !PT ;  /* 0x0000000405059212 */ /* 0x000fca00078e3cff */
[----:B------:R3:W4:Y:S02]  /*19660*/  @!P1 LDG.E.U16 R163, desc[UR16][R4.64] ;  /* 0x0000001004a39981 */ /* 0x000724000c1e1500 */
[----:B---3--:R-:W-:Y:S02]  /*19670*/  @!P1 IMAD.MOV.U32 R4, RZ, RZ, R0 ;  /* 0x000000ffff049224 */ /* 0x008fe400078e0000 */
[----:B------:R-:W-:Y:S01]  /*19680*/  @!P1 IMAD.MOV.U32 R5, RZ, RZ, R252 ;  /* 0x000000ffff059224 */ /* 0x000fe200078e00fc */
[----:B------:R-:W3:Y:S04]  /*19690*/  LDL R0, [R1+0x974] ;  /* 0x0009740001007983 */ /* 0x000ee80000100800 */
[----:B------:R0:W3:Y:S04]  /*196a0*/  @!P1 LDG.E.U16 R162, desc[UR16][R4.64] ;  /* 0x0000001004a29981 */ /* 0x0000e8000c1e1500 */
[----:B------:R-:W3:Y:S01]  /*196b0*/  LDL R252, [R1+0x970] ;  /* 0x0009700001fc7983 */ /* 0x000ee20000100800 */
[----:B0-----:R-:W-:-:S02]  /*196c0*/  @!P1 IMAD.MOV.U32 R4, RZ, RZ, R245 ;  /* 0x000000ffff049224 */ /* 0x001fc400078e00f5 */
[----:B------:R-:W-:Y:S01]  /*196d0*/  @!P1 IMAD.MOV.U32 R5, RZ, RZ, R247 ;  /* 0x000000ffff059224 */ /* 0x000fe200078e00f7 */
[----:B------:R-:W3:Y:S04]  /*196e0*/  LDL R245, [R1+0x934] ;  /* 0x0009340001f57983 */ /* 0x000ee80000100800 */
[----:B------:R2:W3:Y:S04]  /*196f0*/  @!P1 LDG.E.U16 R197, desc[UR16][R4.64] ;  /* 0x0000001004c59981 */ /* 0x0004e8000c1e1500 */
[----:B------:R-:W3:Y:S01]  /*19700*/  LDL R247, [R1+0x930] ;  /* 0x0009300001f77983 */ /* 0x000ee20000100800 */
[----:B--2---:R-:W-:-:S02]  /*19710*/  @!P1 IMAD.MOV.U32 R4, RZ, RZ, R243 ;  /* 0x000000ffff049224 */ /* 0x004fc400078e00f3 */
[----:B----4-:R-:W-:Y:S01]  /*19720*/  @!P1 IMAD.MOV.U32 R5, RZ, RZ, R249 ;  /* 0x000000ffff059224 */ /* 0x010fe200078e00f9 */
[----:B------:R0:W-:Y:S04]  /*19730*/  STS.U16 [R3+UR7+0x10800], R161 ;  /* 0x010800a103007988 */ /* 0x0001e80008000407 */
[----:B------:R1:W2:Y:S04]  /*19740*/  @!P1 LDG.E.U16 R193, desc[UR16][R4.64] ;  /* 0x0000001004c19981 */ /* 0x0002a8000c1e1500 */
[----:B------:R-:W4:Y:S04]  /*19750*/  LDL R249, [R1+0x8f0] ;  /* 0x0008f00001f97983 */ /* 0x000f280000100800 */
[----:B------:R-:W2:Y:S04]  /*19760*/  LDL R243, [R1+0x8f4] ;  /* 0x0008f40001f37983 */ /* 0x000ea80000100800 */
[----:B------:R-:W3:Y:S01]  /*19770*/  LDL R5, [R1+0x9b0] ;  /* 0x0009b00001057983 */ /* 0x000ee20000100800 */
[----:B0-----:R-:W-:Y:S01]  /*19780*/  PRMT R161, RZ, 0x7610, R161 ;  /* 0x00007610ffa17816 */ /* 0x001fe200000000a1 */
[----:B-1----:R-:W-:-:S02]  /*19790*/  @!P1 IMAD.MOV.U32 R4, RZ, RZ, R185 ;  /* 0x000000ffff049224 */ /* 0x002fc400078e00b9 */
[----:B------:R0:W-:Y:S04]  /*197a0*/  STS.U16 [R3+UR7+0x10c00], R160 ;  /* 0x010c00a003007988 */ /* 0x0001e80008000407 */
[----:B------:R-:W4:Y:S01]  /*197b0*/  LDL R185, [R1+0x8b0] ;  /* 0x0008b00001b97983 */ /* 0x000f220000100800 */
[----:B0-----:R-:W-:-:S03]  /*197c0*/  PRMT R160, RZ, 0x7610, R160 ;  /* 0x00007610ffa07816 */ /* 0x001fc600000000a0 */
[----:B---3--:R0:W3:Y:S02]  /*197d0*/  @!P1 LDG.E.U16 R161, desc[UR16][R4.64] ;  /* 0x0000001004a19981 */ /* 0x0080e4000c1e1500 */
[----:B0-----:R-:W-:Y:S02]  /*197e0*/  @!P1 IMAD.MOV.U32 R4, RZ, RZ, R0 ;  /* 0x000000ffff049224 */ /* 0x001fe400078e0000 */
[----:B------:R-:W-:Y:S01]  /*197f0*/  @!P1 IMAD.MOV.U32 R5, RZ, RZ, R252 ;  /* 0x000000ffff059224 */ /* 0x000fe200078e00fc */
[----:B------:R-:W3:Y:S04]  /*19800*/  LDL R0, [R1+0x8b4] ;  /* 0x0008b40001007983 */ /* 0x000ee80000100800 */
[----:B------:R0:W3:Y:S04]  /*19810*/  @!P1 LDG.E.U16 R160, desc[UR16][R4.64] ;  /* 0x0000001004a09981 */ /* 0x0000e8000c1e1500 */
[----:B------:R1:W-:Y:S04]  /*19820*/  STS.U16 [R3+UR7+0x11000], R159 ;  /* 0x0110009f03007988 */ /* 0x0003e80008000407 */
[----:B------:R2:W-:Y:S01]  /*19830*/  STS.U16 [R3+UR7+0x11400], R158 ;  /* 0x0114009e03007988 */ /* 0x0005e20008000407 */
[----:B0-----:R-:W-:-:S02]  /*19840*/  @!P1 IMAD.MOV.U32 R4, RZ, RZ, R245 ;  /* 0x000000ffff049224 */ /* 0x001fc400078e00f5 */
[----:B------:R-:W-:Y:S01]  /*19850*/  @!P1 IMAD.MOV.U32 R5, RZ, RZ, R247 ;  /* 0x000000ffff059224 */ /* 0x000fe200078e00f7 */
[----:B------:R-:W3:Y:S04]  /*19860*/  LDL R245, [R1+0x874] ;  /* 0x0008740001f57983 */ /* 0x000ee80000100800 */
[----:B------:R-:W3:Y:S01]  /*19870*/  LDL R247, [R1+0x870] ;  /* 0x0008700001f77983 */ /* 0x000ee20000100800 */
[----:B-1----:R-:W-:Y:S02]  /*19880*/  PRMT R159, RZ, 0x7610, R159 ;  /* 0x00007610ff9f7816 */ /* 0x002fe4000000009f */
[----:B--2---:R-:W-:Y:S01]  /*19890*/  PRMT R158, RZ, 0x7610, R158 ;  /* 0x00007610ff9e7816 */ /* 0x004fe2000000009e */
[----:B------:R0:W-:Y:S04]  /*198a0*/  STS.U16 [R3+UR7+0x11800], R157 ;  /* 0x0118009d03007988 */ /* 0x0001e80008000407 */
[----:B------:R1:W2:Y:S04]  /*198b0*/  @!P1 LDG.E.U16 R159, desc[UR16][R4.64] ;  /* 0x00000010049f9981 */ /* 0x0002a8000c1e1500 */
[----:B------:R0:W-:Y:S04]  /*198c0*/  STS.U16 [R3+UR7+0x11c00], R156 ;  /* 0x011c009c03007988 */ /* 0x0001e80008000407 */
[----:B------:R-:W2:Y:S01]  /*198d0*/  LDL R252, [R1+0x834] ;  /* 0x0008340001fc7983 */ /* 0x000ea20000100800 */
[----:B-1----:R-:W-:-:S02]  /*198e0*/  @!P1 IMAD.MOV.U32 R4, RZ, RZ, R243 ;  /* 0x000000ffff049224 */ /* 0x002fc400078e00f3 */
[----:B----4-:R-:W-:Y:S01]  /*198f0*/  @!P1 IMAD.MOV.U32 R5, RZ, RZ, R249 ;  /* 0x000000ffff059224 */ /* 0x010fe200078e00f9 */
[----:B0-----:R-:W-:Y:S01]  /*19900*/  PRMT R157, RZ, 0x7610, R157 ;  /* 0x00007610ff9d7816 */ /* 0x001fe2000000009d */
[----:B------:R-:W4:Y:S04]  /*19910*/  LDL R249, [R1+0x7f0] ;  /* 0x0007f00001f97983 */ /* 0x000f280000100800 */
[----:B------:R0:W4:Y:S01]  /*19920*/  @!P1 LDG.E.U16 R158, desc[UR16][R4.64] ;  /* 0x00000010049e9981 */ /* 0x000122000c1e1500 */
[----:B------:R-:W-:-:S03]  /*19930*/  PRMT R156, RZ, 0x7610, R156 ;  /* 0x00007610ff9c7816 */ /* 0x000fc6000000009c */
[----:B------:R-:W4:Y:S01]  /*19940*/  LDL R243, [R1+0x7f4] ;  /* 0x0007f40001f37983 */ /* 0x000f220000100800 */
[----:B0-----:R-:W-:-:S03]  /*19950*/  @!P1 IMAD.MOV.U32 R5, RZ, RZ, R185 ;  /* 0x000000ffff059224 */ /* 0x001fc600078e00b9 */
[----:B------:R-:W4:Y:S01]  /*19960*/  LDL R185, [R1+0x7b0] ;  /* 0x0007b00001b97983 */ /* 0x000f220000100800 */
[----:B---3--:R-:W-:-:S03]  /*19970*/  @!P1 IMAD.MOV.U32 R4, RZ, RZ, R0 ;  /* 0x000000ffff049224 */ /* 0x008fc600078e0000 */
[----:B------:R-:W3:Y:S04]  /*19980*/  LDL R0, [R1+0x7b4] ;  /* 0x0007b40001007983 */ /* 0x000ee80000100800 */
[----:B------:R0:W3:Y:S02]  /*19990*/  @!P1 LDG.E.U16 R157, desc[UR16][R4.64] ;  /* 0x00000010049d9981 */ /* 0x0000e4000c1e1500 */
[----:B0-----:R-:W-:Y:S02]  /*199a0*/  @!P1 IMAD.MOV.U32 R4, RZ, RZ, R245 ;  /* 0x000000ffff049224 */ /* 0x001fe400078e00f5 */
[----:B------:R-:W3:Y:S01]  /*199b0*/  LDL R245, [R1+0x774] ;  /* 0x0007740001f57983 */ /* 0x000ee20000100800 */
[----:B------:R-:W-:-:S03]  /*199c0*/  @!P1 IMAD.MOV.U32 R5, RZ, RZ, R247 ;  /* 0x000000ffff059224 */ /* 0x000fc600078e00f7 */
[----:B------:R-:W3:Y:S04]  /*199d0*/  LDL R247, [R1+0x770] ;  /* 0x0007700001f77983 */ /* 0x000ee80000100800 */
[----:B------:R2:W3:Y:S04]  /*199e0*/  @!P1 LDG.E.U16 R156, desc[UR16][R4.64] ;  /* 0x00000010049c9981 */ /* 0x0004e8000c1e1500 */
[----:B------:R-:W4:Y:S01]  /*199f0*/  LDL R5, [R1+0x830] ;  /* 0x0008300001057983 */ /* 0x000f220000100800 */
[----:B--2---:R-:W-:-:S03]  /*19a00*/  @!P1 IMAD.MOV.U32 R4, RZ, RZ, R252 ;  /* 0x000000ffff049224 */ /* 0x004fc600078e00fc */
[----:B------:R0:W-:Y:S04]  /*19a10*/  STS.U16 [R3+UR7+0x12000], R155 ;  /* 0x0120009b03007988 */ /* 0x0001e80008000407 */
[----:B------:R1:W-:Y:S04]  /*19a20*/  STS.U16 [R3+UR7+0x12400], R154 ;  /* 0x0124009a03007988 */ /* 0x0003e80008000407 */
[----:B------:R-:W2:Y:S01]  /*19a30*/  LDL R252, [R1+0x730] ;  /* 0x0007300001fc7983 */ /* 0x000ea20000100800 */
[----:B0-----:R-:W-:Y:S02]  /*19a40*/  PRMT R155, RZ, 0x7610, R155 ;  /* 0x00007610ff9b7816 */ /* 0x001fe4000000009b */
[----:B-1----:R-:W-:Y:S01]  /*19a50*/  PRMT R154, RZ, 0x7610, R154 ;  /* 0x00007610ff9a7816 */ /* 0x002fe2000000009a */
[----:B------:R0:W-:Y:S02]  /*19a60*/  STS.U16 [R3+UR7+0x12800], R153 ;  /* 0x0128009903007988 */ /* 0x0001e40008000407 */
[----:B0-----:R-:W-:-:S02]  /*19a70*/  PRMT R153, RZ, 0x7610, R153 ;  /* 0x00007610ff997816 */ /* 0x001fc40000000099 */
[----:B----4-:R0:W4:Y:S02]  /*19a80*/  @!P1 LDG.E.U16 R155, desc[UR16][R4.64] ;  /* 0x00000010049b9981 */ /* 0x010124000c1e1500 */
[----:B0-----:R-:W-:Y:S02]  /*19a90*/  @!P1 IMAD.MOV.U32 R4, RZ, RZ, R243 ;  /* 0x000000ffff049224 */ /* 0x001fe400078e00f3 */
[----:B------:R-:W-:Y:S01]  /*19aa0*/  @!P1 IMAD.MOV.U32 R5, RZ, RZ, R249 ;  /* 0x000000ffff059224 */ /* 0x000fe200078e00f9 */
[----:B------:R-:W4:Y:S04]  /*19ab0*/  LDL R243, [R1+0x734] ;  /* 0x0007340001f37983 */ /* 0x000f280000100800 */
[----:B------:R3:W4:Y:S04]  /*19ac0*/  @!P1 LDG.E.U16 R154, desc[UR16][R4.64] ;  /* 0x00000010049a9981 */ /* 0x000728000c1e1500 */
[----:B------:R0:W-:Y:S04]  /*19ad0*/  STS.U16 [R3+UR7+0x12c00], R152 ;  /* 0x012c009803007988 */ /* 0x0001e80008000407 */
[----:B------:R1:W-:Y:S01]  /*19ae0*/  STS.U16 [R3+UR7+0x13000], R23 ;  /* 0x0130001703007988 */ /* 0x0003e20008000407 */
[----:B---3--:R-:W-:-:S02]  /*19af0*/  @!P1 IMAD.MOV.U32 R4, RZ, RZ, R0 ;  /* 0x000000ffff049224 */ /* 0x008fc400078e0000 */
[----:B------:R-:W-:Y:S01]  /*19b00*/  @!P1 IMAD.MOV.U32 R5, RZ, RZ, R185 ;  /* 0x000000ffff059224 */ /* 0x000fe200078e00b9 */
[----:B------:R-:W3:Y:S04]  /*19b10*/  LDL R0, [R1+0x6f4] ;  /* 0x0006f40001007983 */ /* 0x000ee80000100800 */
[----:B------:R-:W3:Y:S04]  /*19b20*/  LDL R185, [R1+0x6f0] ;  /* 0x0006f00001b97983 */ /* 0x000ee80000100800 */
[----:B------:R2:W3:Y:S04]  /*19b30*/  @!P1 LDG.E.U16 R153, desc[UR16][R4.64] ;  /* 0x0000001004999981 */ /* 0x0004e8000c1e1500 */
[----:B------:R1:W-:Y:S04]  /*19b40*/  STS.U16 [R3+UR7+0x13400], R22 ;  /* 0x0134001603007988 */ /* 0x0003e80008000407 */
[----:B------:R-:W3:Y:S01]  /*19b50*/  LDL R249, [R1+0xb4c] ;  /* 0x000b4c0001f97983 */ /* 0x000ee20000100800 */
[----:B--2---:R-:W-:-:S02]  /*19b60*/  @!P1 IMAD.MOV.U32 R4, RZ, RZ, R245 ;  /* 0x000000ffff049224 */ /* 0x004fc400078e00f5 */
[----:B------:R-:W-:Y:S01]  /*19b70*/  @!P1 IMAD.MOV.U32 R5, RZ, RZ, R247 ;  /* 0x000000ffff059224 */ /* 0x000fe200078e00f7 */
[----:B------:R-:W2:Y:S04]  /*19b80*/  LDL R245, [R1+0x6b4] ;  /* 0x0006b40001f57983 */ /* 0x000ea80000100800 */
[----:B------:R-:W2:Y:S01]  /*19b90*/  LDL R247, [R1+0x6b0] ;  /* 0x0006b00001f77983 */ /* 0x000ea20000100800 */
[----:B0-----:R-:W-:Y:S02]  /*19ba0*/  PRMT R152, RZ, 0x7610, R152 ;  /* 0x00007610ff987816 */ /* 0x001fe40000000098 */
[----:B-1----:R-:W-:-:S04]  /*19bb0*/  PRMT R23, RZ, 0x7610, R23 ;  /* 0x00007610ff177816 */ /* 0x002fc80000000017 */
[----:B------:R0:W2:Y:S01]  /*19bc0*/  @!P1 LDG.E.U16 R152, desc[UR16][R4.64] ;  /* 0x0000001004989981 */ /* 0x0000a2000c1e1500 */
[----:B------:R-:W-:Y:S01]  /*19bd0*/  PRMT R22, RZ, 0x7610, R22 ;  /* 0x00007610ff167816 */ /* 0x000fe20000000016 */
[----:B0-----:R-:W-:Y:S02]  /*19be0*/  @!P1 IMAD.MOV.U32 R5, RZ, RZ, R252 ;  /* 0x000000ffff059224 */ /* 0x001fe400078e00fc */
[----:B------:R-:W2:Y:S01]  /*19bf0*/  LDL R252, [R1+0x670] ;  /* 0x0006700001fc7983 */ /* 0x000ea20000100800 */
[----:B----4-:R-:W-:-:S03]  /*19c00*/  @!P1 IMAD.MOV.U32 R4, RZ, RZ, R243 ;  /* 0x000000ffff049224 */ /* 0x010fc600078e00f3 */
[----:B------:R-:W4:Y:S04]  /*19c10*/  LDL R243, [R1+0x674] ;  /* 0x0006740001f37983 */ /* 0x000f280000100800 */
[----:B------:R3:W4:Y:S02]  /*19c20*/  @!P1 LDG.E.U16 R23, desc[UR16][R4.64] ;  /* 0x0000001004179981 */ /* 0x000724000c1e1500 */
[----:B---3--:R-:W-:Y:S02]  /*19c30*/  @!P1 IMAD.MOV.U32 R4, RZ, RZ, R0 ;  /* 0x000000ffff049224 */ /* 0x008fe400078e0000 */
[----:B------:R-:W3:Y:S01]  /*19c40*/  LDL R0, [R1+0x634] ;  /* 0x0006340001007983 */ /* 0x000ee20000100800 */
[----:B------:R-:W-:-:S03]  /*19c50*/  @!P1 IMAD.MOV.U32 R5, RZ, RZ, R185 ;  /* 0x000000ffff059224 */ /* 0x000fc600078e00b9 */
[----:B------:R-:W3:Y:S04]  /*19c60*/  LDL R185, [R1+0x630] ;  /* 0x0006300001b97983 */ /* 0x000ee80000100800 */
[----:B------:R2:W3:Y:S02]  /*19c70*/  @!P1 LDG.E.U16 R22, desc[UR16][R4.64] ;  /* 0x0000001004169981 */ /* 0x0004e4000c1e1500 */
[----:B--2---:R-:W-:Y:S02]  /*19c80*/  @!P1 IMAD.MOV.U32 R4, RZ, RZ, R245 ;  /* 0x000000ffff049224 */ /* 0x004fe400078e00f5 */
[----:B------:R-:W2:Y:S01]  /*19c90*/  LDL R245, [R1+0x3d4] ;  /* 0x0003d40001f57983 */ /* 0x000ea20000100800 */
[----:B------:R-:W-:-:S03]  /*19ca0*/  @!P1 IMAD.MOV.U32 R5, RZ, RZ, R247 ;  /* 0x000000ffff059224 */ /* 0x000fc600078e00f7 */
[----:B------:R-:W2:Y:S04]  /*19cb0*/  LDL R247, [R1+0x3d0] ;  /* 0x0003d00001f77983 */ /* 0x000ea80000100800 */
[----:B------:R0:W-:Y:S04]  /*19cc0*/  STS.U16 [R3+UR7+0x13800], R21 ;  /* 0x0138001503007988 */ /* 0x0001e80008000407 */
[----:B------:R1:W-:Y:S01]  /*19cd0*/  STS.U16 [R3+UR7+0x13c00], R20 ;  /* 0x013c001403007988 */ /* 0x0003e20008000407 */
[----:B0-----:R-:W-:Y:S02]  /*19ce0*/  PRMT R21, RZ, 0x7610, R21 ;  /* 0x00007610ff157816 */ /* 0x001fe40000000015 */
[----:B-1----:R-:W-:-:S04]  /*19cf0*/  PRMT R20, RZ, 0x7610, R20 ;  /* 0x00007610ff147816 */ /* 0x002fc80000000014 */
[----:B------:R0:W2:Y:S04]  /*19d00*/  @!P1 LDG.E.U16 R21, desc[UR16][R4.64] ;  /* 0x0000001004159981 */ /* 0x0000a8000c1e1500 */
[----:B------:R1:W-:Y:S01]  /*19d10*/  STS.U16 [R249+UR7+0x10100], R19 ;  /* 0x01010013f9007988 */ /* 0x0003e20008000407 */
[----:B0-----:R-:W-:Y:S01]  /*19d20*/  @!P1 IMAD.MOV.U32 R5, RZ, RZ, R252 ;  /* 0x000000ffff059224 */ /* 0x001fe200078e00fc */
[----:B-1----:R-:W-:Y:S02]  /*19d30*/  PRMT R19, RZ, 0x7610, R19 ;  /* 0x00007610ff137816 */ /* 0x002fe40000000013 */
[----:B------:R0:W-:Y:S04]  /*19d40*/  STS.U16 [R249+UR7+0x10500], R18 ;  /* 0x01050012f9007988 */ /* 0x0001e80008000407 */
[----:B------:R1:W-:Y:S04]  /*19d50*/  STL [R1+0xb58], R3 ;  /* 0x000b580301007387 */ /* 0x0003e80000100800 */
[----:B------:R-:W2:Y:S01]  /*19d60*/  LDL R252, [R1+0x394] ;  /* 0x0003940001fc7983 */ /* 0x000ea20000100800 */
[----:B0-----:R-:W-:-:S03]  /*19d70*/  PRMT R18, RZ, 0x7610, R18 ;  /* 0x00007610ff127816 */ /* 0x001fc60000000012 */
[----:B-1----:R-:W2:Y:S01]  /*19d80*/  LDL R3, [R1+0x354] ;  /* 0x0003540001037983 */ /* 0x002ea20000100800 */
        /* <DEDUP_REMOVED lines=9> */
[----:B------:R0:W-:Y:S01]  /*19e20*/  STS.U16 [R249+UR7+0x10900], R17 ;  /* 0x01090011f9007988 */ /* 0x0001e20008000407 */
[----:B------:R-:W-:-:S03]  /*19e30*/  @!P1 IMAD.MOV.U32 R5, RZ, RZ, R247 ;  /* 0x000000ffff059224 */ /* 0x000fc600078e00f7 */
[----:B------:R-:W2:Y:S04]  /*19e40*/  LDL R245, [R1+0x2d4] ;  /* 0x0002d40001f57983 */ /* 0x000ea80000100800 */
[----:B------:R1:W2:Y:S01]  /*19e50*/  @!P1 LDG.E.U16 R18, desc[UR16][R4.64] ;  /* 0x0000001004129981 */ /* 0x0002a2000c1e1500 */
[----:B0-----:R-:W-:-:S03]  /*19e60*/  PRMT R17, RZ, 0x7610, R17 ;  /* 0x00007610ff117816 */ /* 0x001fc60000000011 */
[----:B------:R-:W2:Y:S04]  /*19e70*/  LDL R247, [R1+0x2d0] ;  /* 0x0002d00001f77983 */ /* 0x000ea80000100800 */
[----:B------:R-:W4:Y:S04]  /*19e80*/  LDL R5, [R1+0x390] ;  /* 0x0003900001057983 */ /* 0x000f280000100800 */
[----:B------:R0:W-:Y:S02]  /*19e90*/  STS.U16 [R249+UR7+0x10d00], R16 ;  /* 0x010d0010f9007988 */ /* 0x0001e40008000407 */
[----:B0-----:R-:W-:Y:S01]  /*19ea0*/  PRMT R16, RZ, 0x7610, R16 ;  /* 0x00007610ff107816 */ /* 0x001fe20000000010 */
[----:B-1----:R-:W-:Y:S01]  /*19eb0*/  @!P1 IMAD.MOV.U32 R4, RZ, RZ, R252 ;  /* 0x000000ffff049224 */ /* 0x002fe200078e00fc */
[----:B------:R0:W-:Y:S04]  /*19ec0*/  STS.U16 [R249+UR7+0x11100], R15 ;  /* 0x0111000ff9007988 */ /* 0x0001e80008000407 */
[----:B------:R-:W2:Y:S04]  /*19ed0*/  LDL R252, [R1+0x214] ;  /* 0x0002140001fc7983 */ /* 0x000ea80000100800 */
[----:B----4-:R1:W4:Y:S02]  /*19ee0*/  @!P1 LDG.E.U16 R17, desc[UR16][R4.64] ;  /* 0x0000001004119981 */ /* 0x010324000c1e1500 */
[----:B-1----:R-:W-:-:S02]  /*19ef0*/  @!P1 IMAD.MOV.U32 R4, RZ, RZ, R3 ;  /* 0x000000ffff049224 */ /* 0x002fc400078e0003 */
[----:B------:R-:W-:Y:S01]  /*19f00*/  @!P1 IMAD.MOV.U32 R5, RZ, RZ, R243 ;  /* 0x000000ffff059224 */ /* 0x000fe200078e00f3 */
[----:B------:R-:W4:Y:S04]  /*19f10*/  LDL R3, [R1+0x294] ;  /* 0x0002940001037983 */ /* 0x000f280000100800 */
[----:B------:R-:W4:Y:S04]  /*19f20*/  LDL R243, [R1+0x290] ;  /* 0x0002900001f37983 */ /* 0x000f280000100800 */
[----:B------:R3:W4:Y:S02]  /*19f30*/  @!P1 LDG.E.U16 R16, desc[UR16][R4.64] ;  /* 0x0000001004109981 */ /* 0x000724000c1e1500 */
[----:B---3--:R-:W-:-:S02]  /*19f40*/  @!P1 IMAD.MOV.U32 R4, RZ, RZ, R0 ;  /* 0x000000ffff049224 */ /* 0x008fc400078e0000 */
[----:B------:R-:W-:Y:S01]  /*19f50*/  @!P1 IMAD.MOV.U32 R5, RZ, RZ, R185 ;  /* 0x000000ffff059224 */ /* 0x000fe200078e00b9 */
[----:B------:R-:W3:Y:S04]  /*19f60*/  LDL R0, [R1+0x254] ;  /* 0x0002540001007983 */ /* 0x000ee80000100800 */
[----:B------:R-:W3:Y:S01]  /*19f70*/  LDL R185, [R1+0x250] ;  /* 0x0002500001b97983 */ /* 0x000ee20000100800 */
[----:B0-----:R-:W-:-:S03]  /*19f80*/  PRMT R15, RZ, 0x7610, R15 ;  /* 0x00007610ff0f7816 */ /* 0x001fc6000000000f */
[----:B------:R0:W-:Y:S04]  /*19f90*/  STS.U16 [R249+UR7+0x11500], R14 ;  /* 0x0115000ef9007988 */ /* 0x0001e80008000407 */
[----:B------:R2:W3:Y:S01]  /*19fa0*/  @!P1 LDG.E.U16 R15, desc[UR16][R4.64] ;  /* 0x00000010040f9981 */ /* 0x0004e2000c1e1500 */
[----:B0-----:R-:W-:Y:S01]  /*19fb0*/  PRMT R14, RZ, 0x7610, R14 ;  /* 0x00007610ff0e7816 */ /* 0x001fe2000000000e */
[----:B--2---:R-:W-:Y:S02]  /*19fc0*/  @!P1 IMAD.MOV.U32 R4, RZ, RZ, R245 ;  /* 0x000000ffff049224 */ /* 0x004fe400078e00f5 */
[----:B------:R-:W-:Y:S01]  /*19fd0*/  @!P1 IMAD.MOV.U32 R5, RZ, RZ, R247 ;  /* 0x000000ffff059224 */ /* 0x000fe200078e00f7 */
[----:B------:R0:W-:Y:S04]  /*19fe0*/  STS.U16 [R249+UR7+0x11900], R13 ;  /* 0x0119000df9007988 */ /* 0x0001e80008000407 */
[----:B------:R4:W2:Y:S04]  /*19ff0*/  @!P1 LDG.E.U16 R14, desc[UR16][R4.64] ;  /* 0x00000010040e9981 */ /* 0x0008a8000c1e1500 */
[----:B------:R-:W2:Y:S01]  /*1a000*/  LDL R247, [R1+0x1d0] ;  /* 0x0001d00001f77983 */ /* 0x000ea20000100800 */
[----:B0-----:R-:W-:-:S03]  /*1a010*/  PRMT R13, RZ, 0x7610, R13 ;  /* 0x00007610ff0d7816 */ /* 0x001fc6000000000d */
[----:B------:R0:W-:Y:S04]  /*1a020*/  STS.U16 [R249+UR7+0x11d00], R12 ;  /* 0x011d000cf9007988 */ /* 0x0001e80008000407 */
[----:B------:R-:W2:Y:S01]  /*1a030*/  LDL R245, [R1+0x1d4] ;  /* 0x0001d40001f57983 */ /* 0x000ea20000100800 */
[----:B0-----:R-:W-:Y:S01]  /*1a040*/  PRMT R12, RZ, 0x7610, R12 ;  /* 0x00007610ff0c7816 */ /* 0x001fe2000000000c */
[----:B----4-:R-:W-:Y:S02]  /*1a050*/  @!P1 IMAD.MOV.U32 R4, RZ, RZ, R3 ;  /* 0x000000ffff049224 */ /* 0x010fe400078e0003 */
[----:B------:R-:W4:Y:S01]  /*1a060*/  LDL R3, [R1+0x194] ;  /* 0x0001940001037983 */ /* 0x000f220000100800 */
[----:B------:R-:W-:-:S03]  /*1a070*/  @!P1 IMAD.MOV.U32 R5, RZ, RZ, R243 ;  /* 0x000000ffff059224 */ /* 0x000fc600078e00f3 */
[----:B------:R-:W4:Y:S04]  /*1a080*/  LDL R243, [R1+0x190] ;  /* 0x0001900001f37983 */ /* 0x000f280000100800 */
[----:B------:R3:W4:Y:S02]  /*1a090*/  @!P1 LDG.E.U16 R13, desc[UR16][R4.64] ;  /* 0x00000010040d9981 */ /* 0x000724000c1e1500 */
[----:B---3--:R-:W-:Y:S02]  /*1a0a0*/  @!P1 IMAD.MOV.U32 R4, RZ, RZ, R0 ;  /* 0x000000ffff049224 */ /* 0x008fe400078e0000 */
[----:B------:R-:W3:Y:S01]  /*1a0b0*/  LDL R0, [R1+0x154] ;  /* 0x0001540001007983 */ /* 0x000ee20000100800 */
[----:B------:R-:W-:-:S03]  /*1a0c0*/  @!P1 IMAD.MOV.U32 R5, RZ, RZ, R185 ;  /* 0x000000ffff059224 */ /* 0x000fc600078e00b9 */
[----:B------:R-:W3:Y:S04]  /*1a0d0*/  LDL R185, [R1+0x150] ;  /* 0x0001500001b97983 */ /* 0x000ee80000100800 */
[----:B------:R0:W3:Y:S04]  /*1a0e0*/  @!P1 LDG.E.U16 R12, desc[UR16][R4.64] ;  /* 0x00000010040c9981 */ /* 0x0000e8000c1e1500 */
[----:B------:R-:W2:Y:S01]  /*1a0f0*/  LDL R5, [R1+0x210] ;  /* 0x0002100001057983 */ /* 0x000ea20000100800 */
[----:B0-----:R-:W-:-:S03]  /*1a100*/  @!P1 IMAD.MOV.U32 R4, RZ, RZ, R252 ;  /* 0x000000ffff049224 */ /* 0x001fc600078e00fc */
[----:B------:R0:W-:Y:S04]  /*1a110*/  STS.U16 [R249+UR7+0x12100], R11 ;  /* 0x0121000bf9007988 */ /* 0x0001e80008000407 */
[----:B------:R1:W-:Y:S04]  /*1a120*/  STS.U16 [R249+UR7+0x12500], R10 ;  /* 0x0125000af9007988 */ /* 0x0003e80008000407 */
[----:B------:R-:W3:Y:S01]  /*1a130*/  LDL R252, [R1+0x90] ;  /* 0x0000900001fc7983 */ /* 0x000ee20000100800 */
[----:B0-----:R-:W-:Y:S02]  /*1a140*/  PRMT R11, RZ, 0x7610, R11 ;  /* 0x00007610ff0b7816 */ /* 0x001fe4000000000b */
[----:B-1----:R-:W-:Y:S01]  /*1a150*/  PRMT R10, RZ, 0x7610, R10 ;  /* 0x00007610ff0a7816 */ /* 0x002fe2000000000a */
[----:B------:R0:W-:Y:S04]  /*1a160*/  STS.U16 [R249+UR7+0x12900], R9 ;  /* 0x01290009f9007988 */ /* 0x0001e80008000407 */
[----:B------:R1:W-:Y:S01]  /*1a170*/  STS.U16 [R249+UR7+0x12d00], R8 ;  /* 0x012d0008f9007988 */ /* 0x0003e20008000407 */
[----:B0-----:R-:W-:-:S02]  /*1a180*/  PRMT R9, RZ, 0x7610, R9 ;  /* 0x00007610ff097816 */ /* 0x001fc40000000009 */
[----:B-1----:R-:W-:Y:S01]  /*1a190*/  PRMT R8, RZ, 0x7610, R8 ;  /* 0x00007610ff087816 */ /* 0x002fe20000000008 */
[----:B--2---:R0:W2:Y:S02]  /*1a1a0*/  @!P1 LDG.E.U16 R11, desc[UR16][R4.64] ;  /* 0x00000010040b9981 */ /* 0x0040a4000c1e1500 */
[----:B0-----:R-:W-:Y:S02]  /*1a1b0*/  @!P1 IMAD.MOV.U32 R4, RZ, RZ, R245 ;  /* 0x000000ffff049224 */ /* 0x001fe400078e00f5 */
[----:B------:R-:W-:Y:S01]  /*1a1c0*/  @!P1 IMAD.MOV.U32 R5, RZ, RZ, R247 ;  /* 0x000000ffff059224 */ /* 0x000fe200078e00f7 */
[----:B------:R-:W2:Y:S04]  /*1a1d0*/  LDL R245, [R1+0x54] ;  /* 0x0000540001f57983 */ /* 0x000ea80000100800 */
[----:B------:R4:W2:Y:S04]  /*1a1e0*/  @!P1 LDG.E.U16 R10, desc[UR16][R4.64] ;  /* 0x00000010040a9981 */ /* 0x0008a8000c1e1500 */
[----:B------:R-:W2:Y:S01]  /*1a1f0*/  LDL R247, [R1+0x50] ;  /* 0x0000500001f77983 */ /* 0x000ea20000100800 */
[----:B----4-:R-:W-:-:S02]  /*1a200*/  @!P1 IMAD.MOV.U32 R4, RZ, RZ, R3 ;  /* 0x000000ffff049224 */ /* 0x010fc400078e0003 */
[----:B------:R-:W-:Y:S01]  /*1a210*/  @!P1 IMAD.MOV.U32 R5, RZ, RZ, R243 ;  /* 0x000000ffff059224 */ /* 0x000fe200078e00f3 */
[----:B------:R-:W4:Y:S04]  /*1a220*/  LDL R3, [R1+0xd4] ;  /* 0x0000d40001037983 */ /* 0x000f280000100800 */
[----:B------:R3:W2:Y:S04]  /*1a230*/  @!P1 LDG.E.U16 R9, desc[UR16][R4.64] ;  /* 0x0000001004099981 */ /* 0x0006a8000c1e1500 */
[----:B------:R-:W2:Y:S01]  /*1a240*/  LDL R243, [R1+0xd0] ;  /* 0x0000d00001f37983 */ /* 0x000ea20000100800 */
[----:B---3--:R-:W-:-:S02]  /*1a250*/  @!P1 IMAD.MOV.U32 R4, RZ, RZ, R0 ;  /* 0x000000ffff049224 */ /* 0x008fc400078e0000 */
[----:B------:R-:W-:Y:S01]  /*1a260*/  @!P1 IMAD.MOV.U32 R5, RZ, RZ, R185 ;  /* 0x000000ffff059224 */ /* 0x000fe200078e00b9 */
[----:B------:R0:W-:Y:S04]  /*1a270*/  STS.U16 [R249+UR7+0x13100], R7 ;  /* 0x01310007f9007988 */ /* 0x0001e80008000407 */
[----:B------:R1:W3:Y:S04]  /*1a280*/  @!P1 LDG.E.U16 R8, desc[UR16][R4.64] ;  /* 0x0000001004089981 */ /* 0x0002e8000c1e1500 */
[----:B------:R-:W4:Y:S04]  /*1a290*/  LDL R185, [R1+0x94] ;  /* 0x0000940001b97983 */ /* 0x000f280000100800 */
[----:B------:R-:W3:Y:S04]  /*1a2a0*/  LDL R0, [R1+0xb48] ;  /* 0x000b480001007983 */ /* 0x000ee80000100800 */
[----:B------:R-:W1:Y:S04]  /*1a2b0*/  LDL R4, [R1+0x110] ;  /* 0x0001100001047983 */ /* 0x000e680000100800 */
[----:B------:R-:W1:Y:S01]  /*1a2c0*/  LDL R5, [R1+0x114] ;  /* 0x0001140001057983 */ /* 0x000e620000100800 */
[----:B0-----:R-:W-:-:S03]  /*1a2d0*/  PRMT R7, RZ, 0x7610, R7 ;  /* 0x00007610ff077816 */ /* 0x001fc60000000007 */
[----:B------:R0:W-:Y:S04]  /*1a2e0*/  STS.U16 [R249+UR7+0x13500], R6 ;  /* 0x01350006f9007988 */ /* 0x0001e80008000407 */
[----:B------:R4:W-:Y:S01]  /*1a2f0*/  STS.U16 [R249+UR7+0x13900], R184 ;  /* 0x013900b8f9007988 */ /* 0x0009e20008000407 */
[----:B0-----:R-:W-:Y:S02]  /*1a300*/  PRMT R6, RZ, 0x7610, R6 ;  /* 0x00007610ff067816 */ /* 0x001fe40000000006 */
[----:B-1----:R-:W-:-:S04]  /*1a310*/  @!P1 LOP3.LUT R5, R5, R4, RZ, 0x3c, !PT ;  /* 0x0000000405059212 */ /* 0x002fc800078e3cff */
[----:B------:R-:W-:-:S04]  /*1a320*/  @!P1 LOP3.LUT R4, R5, R4, RZ, 0x3c, !PT ;  /* 0x0000000405049212 */ /* 0x000fc800078e3cff */
[----:B------:R-:W-:-:S05]  /*1a330*/  @!P1 LOP3.LUT R5, R5, R4, RZ, 0x3c, !PT ;  /* 0x0000000405059212 */ /* 0x000fca00078e3cff */
[----:B------:R0:W3:Y:S01]  /*1a340*/  @!P1 LDG.E.U16 R7, desc[UR16][R4.64] ;  /* 0x0000001004079981 */ /* 0x0000e2000c1e1500 */
[----:B----4-:R-:W-:Y:S02]  /*1a350*/  @!P1 IMAD.MOV.U32 R184, RZ, RZ, R185 ;  /* 0x000000ffffb89224 */ /* 0x010fe400078e00b9 */
[----:B------:R-:W-:Y:S01]  /*1a360*/  @!P1 IMAD.MOV.U32 R185, RZ, RZ, R252 ;  /* 0x000000ffffb99224 */ /* 0x000fe200078e00fc */
[----:B------:R1:W-:Y:S04]  /*1a370*/  STS.U16 [R249+UR7+0x13d00], R195 ;  /* 0x013d00c3f9007988 */ /* 0x0003e80008000407 */
[----:B------:R-:W4:Y:S01]  /*1a380*/  LDL R252, [R1+0x9a8] ;  /* 0x0009a80001fc7983 */ /* 0x000f220000100800 */
[----:B0-----:R-:W-:Y:S02]  /*1a390*/  @!P1 IMAD.MOV.U32 R4, RZ, RZ, R3 ;  /* 0x000000ffff049224 */ /* 0x001fe400078e0003 */
[----:B--2---:R-:W-:Y:S01]  /*1a3a0*/  @!P1 IMAD.MOV.U32 R5, RZ, RZ, R243 ;  /* 0x000000ffff059224 */ /* 0x004fe200078e00f3 */
[----:B------:R-:W2:Y:S04]  /*1a3b0*/  LDL R3, [R1+0x9ec] ;  /* 0x0009ec0001037983 */ /* 0x000ea80000100800 */
[----:B------:R0:W4:Y:S04]  /*1a3c0*/  @!P1 LDG.E.U16 R6, desc[UR16][R4.64] ;  /* 0x0000001004069981 */ /* 0x000128000c1e1500 */
[----:B------:R-:W4:Y:S04]  /*1a3d0*/  LDL R243, [R1+0x9e8] ;  /* 0x0009e80001f37983 */ /* 0x000f280000100800 */
[----:B-1----:R-:W4:Y:S01]  /*1a3e0*/  LDL R249, [R1+0x9ac] ;  /* 0x0009ac0001f97983 */ /* 0x002f220000100800 */
[----:B0-----:R-:W-:-:S02]  /*1a3f0*/  PRMT R5, RZ, 0x7610, R5 ;  /* 0x00007610ff057816 */ /* 0x001fc40000000005 */
[----:B------:R-:W-:-:S04]  /*1a400*/  PRMT R4, RZ, 0x7610, R4 ;  /* 0x00007610ff047816 */ /* 0x000fc80000000004 */
[----:B------:R0:W4:Y:S02]  /*1a410*/  @!P1 LDG.E.U16 R5, desc[UR16][R184.64] ;  /* 0x00000010b8059981 */ /* 0x000124000c1e1500 */
[----:B0-----:R-:W-:Y:S02]  /*1a420*/  @!P1 IMAD.MOV.U32 R184, RZ, RZ, R245 ;  /* 0x000000ffffb89224 */ /* 0x001fe400078e00f5 */
[----:B------:R-:W-:Y:S01]  /*1a430*/  @!P1 IMAD.MOV.U32 R185, RZ, RZ, R247 ;  /* 0x000000ffffb99224 */ /* 0x000fe200078e00f7 */
[----:B------:R-:W-:Y:S01]  /*1a440*/  PRMT R195, RZ, 0x7610, R195 ;  /* 0x00007610ffc37816 */ /* 0x000fe200000000c3 */
[----:B------:R-:W4:Y:S04]  /*1a450*/  LDL R247, [R1+0x968] ;  /* 0x0009680001f77983 */ /* 0x000f280000100800 */
[----:B------:R0:W4:Y:S04]  /*1a460*/  @!P1 LDG.E.U16 R4, desc[UR16][R184.64] ;  /* 0x00000010b8049981 */ /* 0x000128000c1e1500 */
[----:B------:R-:W4:Y:S04]  /*1a470*/  LDL R245, [R1+0x96c] ;  /* 0x00096c0001f57983 */ /* 0x000f280000100800 */
[----:B------:R-:W0:Y:S04]  /*1a480*/  LDL R184, [R1+0x618] ;  /* 0x0006180001b87983 */ /* 0x000e280000100800 */
[----:B------:R-:W0:Y:S04]  /*1a490*/  LDL R185, [R1+0xa18] ;  /* 0x000a180001b97983 */ /* 0x000e280000100800 */
[----:B---3--:R1:W-:Y:S04]  /*1a4a0*/  STS.U16 [R0+UR7+0x10200], R189 ;  /* 0x010200bd00007988 */ /* 0x0083e80008000407 */
[----:B------:R-:W-:Y:S04]  /*1a4b0*/  STS.U16 [R0+UR7+0x10600], R187 ;  /* 0x010600bb00007988 */ /* 0x000fe80008000407 */
[----:B------:R-:W-:Y:S01]  /*1a4c0*/  STS.U16 [R0+UR7+0x10a00], R183 ;  /* 0x010a00b700007988 */ /* 0x000fe20008000407 */
[----:B0-----:R-:W-:-:S04]  /*1a4d0*/  @!P1 LOP3.LUT R185, R185, R184, RZ, 0x3c, !PT ;  /* 0x000000b8b9b99212 */ /* 0x001fc800078e3cff */
[----:B------:R-:W-:-:S04]  /*1a4e0*/  @!P1 LOP3.LUT R184, R185, R184, RZ, 0x3c, !PT ;  /* 0x000000b8b9b89212 */ /* 0x000fc800078e3cff */
[----:B------:R-:W-:-:S05]  /*1a4f0*/  @!P1 LOP3.LUT R185, R185, R184, RZ, 0x3c, !PT ;  /* 0x000000b8b9b99212 */ /* 0x000fca00078e3cff */
[----:B------:R2:W3:Y:S02]  /*1a500*/  @!P1 LDG.E.U16 R195, desc[UR16][R184.64] ;  /* 0x00000010b8c39981 */ /* 0x0004e4000c1e1500 */
[----:B--2---:R-:W-:Y:S02]  /*1a510*/  @!P1 IMAD.MOV.U32 R184, RZ, RZ, R3 ;  /* 0x000000ffffb89224 */ /* 0x004fe400078e0003 */
[----:B----4-:R-:W-:Y:S01]  /*1a520*/  @!P1 IMAD.MOV.U32 R185, RZ, RZ, R243 ;  /* 0x000000ffffb99224 */ /* 0x010fe200078e00f3 */
[----:B------:R-:W2:Y:S04]  /*1a530*/  LDL R3, [R1+0x92c] ;  /* 0x00092c0001037983 */ /* 0x000ea80000100800 */
[----:B------:R-:W4:Y:S04]  /*1a540*/  LDL R243, [R1+0x928] ;  /* 0x0009280001f37983 */ /* 0x000f280000100800 */
[----:B------:R-:W-:Y:S04]  /*1a550*/  STS.U16 [R0+UR7+0x10e00], R186 ;  /* 0x010e00ba00007988 */ /* 0x000fe80008000407 */
[----:B------:R0:W-:Y:S04]  /*1a560*/  STS.U16 [R0+UR7+0x11200], R191 ;  /* 0x011200bf00007988 */ /* 0x0001e80008000407 */
[----:B------:R0:W-:Y:S01]  /*1a570*/  STS.U16 [R0+UR7+0x11600], R190 ;  /* 0x011600be00007988 */ /* 0x0001e20008000407 */
[----:B-1----:R-:W-:-:S03]  /*1a580*/  PRMT R189, RZ, 0x7610, R189 ;  /* 0x00007610ffbd7816 */ /* 0x002fc600000000bd */
[----:B0-----:R-:W3:Y:S04]  /*1a590*/  LDL R191, [R1+0x8ec] ;  /* 0x0008ec0001bf7983 */ /* 0x001ee80000100800 */
[----:B------:R-:W3:Y:S01]  /*1a5a0*/  LDL R190, [R1+0x8e8] ;  /* 0x0008e80001be7983 */ /* 0x000ee20000100800 */
[----:B------:R-:W-:-:S03]  /*1a5b0*/  PRMT R183, RZ, 0x7610, R183 ;  /* 0x00007610ffb77816 */ /* 0x000fc600000000b7 */
[----:B------:R0:W3:Y:S01]  /*1a5c0*/  @!P1 LDG.E.U16 R189, desc[UR16][R184.64] ;  /* 0x00000010b8bd9981 */ /* 0x0000e2000c1e1500 */
[----:B------:R-:W-:Y:S02]  /*1a5d0*/  @!P1 IMAD.MOV.U32 R186, RZ, RZ, R245 ;  /* 0x000000ffffba9224 */ /* 0x000fe400078e00f5 */
[----:B------:R-:W-:Y:S01]  /*1a5e0*/  @!P1 IMAD.MOV.U32 R187, RZ, RZ, R247 ;  /* 0x000000ffffbb9224 */ /* 0x000fe200078e00f7 */
[----:B------:R-:W3:Y:S04]  /*1a5f0*/  LDL R245, [R1+0x86c] ;  /* 0x00086c0001f57983 */ /* 0x000ee80000100800 */
[----:B------:R-:W3:Y:S01]  /*1a600*/  LDL R247, [R1+0x868] ;  /* 0x0008680001f77983 */ /* 0x000ee20000100800 */
[----:B0-----:R-:W-:Y:S02]  /*1a610*/  @!P1 IMAD.MOV.U32 R184, RZ, RZ, R249 ;  /* 0x000000ffffb89224 */ /* 0x001fe400078e00f9 */
[----:B------:R-:W-:Y:S01]  /*1a620*/  @!P1 IMAD.MOV.U32 R185, RZ, RZ, R252 ;  /* 0x000000ffffb99224 */ /* 0x000fe200078e00fc */
[----:B------:R-:W3:Y:S04]  /*1a630*/  LDL R249, [R1+0x8ac] ;  /* 0x0008ac0001f97983 */ /* 0x000ee80000100800 */
[----:B------:R-:W3:Y:S04]  /*1a640*/  LDL R252, [R1+0x8a8] ;  /* 0x0008a80001fc7983 */ /* 0x000ee80000100800 */
[----:B------:R0:W3:Y:S02]  /*1a650*/  @!P1 LDG.E.U16 R183, desc[UR16][R184.64] ;  /* 0x00000010b8b79981 */ /* 0x0000e4000c1e1500 */
[----:B0-----:R-:W-:-:S06]  /*1a660*/  PRMT R184, RZ, 0x7610, R184 ;  /* 0x00007610ffb87816 */ /* 0x001fcc00000000b8 */
[----:B------:R2:W3:Y:S02]  /*1a670*/  @!P1 LDG.E.U16 R184, desc[UR16][R186.64] ;  /* 0x00000010bab89981 */ /* 0x0004e4000c1e1500 */
[----:B--2---:R-:W-:Y:S02]  /*1a680*/  @!P1 IMAD.MOV.U32 R186, RZ, RZ, R3 ;  /* 0x000000ffffba9224 */ /* 0x004fe400078e0003 */
[----:B------:R-:W2:Y:S01]  /*1a690*/  LDL R3, [R1+0x82c] ;  /* 0x00082c0001037983 */ /* 0x000ea20000100800 */
[----:B----4-:R-:W-:-:S03]  /*1a6a0*/  @!P1 IMAD.MOV.U32 R187, RZ, RZ, R243 ;  /* 0x000000ffffbb9224 */ /* 0x010fc600078e00f3 */
[----:B------:R-:W4:Y:S01]  /*1a6b0*/  LDL R243, [R1+0x828] ;  /* 0x0008280001f37983 */ /* 0x000f220000100800 */
[----:B------:R-:W-:-:S06]  /*1a6c0*/  PRMT R185, RZ, 0x7610, R185 ;  /* 0x00007610ffb97816 */ /* 0x000fcc00000000b9 */
[----:B------:R0:W4:Y:S01]  /*1a6d0*/  @!P1 LDG.E.U16 R185, desc[UR16][R186.64] ;  /* 0x00000010bab99981 */ /* 0x000122000c1e1500 */
[----:B---3--:R-:W-:-:S04]  /*1a6e0*/  @!P1 LOP3.LUT R191, R191, R190, RZ, 0x3c, !PT ;  /* 0x000000bebfbf9212 */ /* 0x008fc800078e3cff */
[C---:B------:R-:W-:Y:S02]  /*1a6f0*/  @!P1 LOP3.LUT R190, R191.reuse, R190, RZ, 0x3c, !PT ;  /* 0x000000bebfbe9212 */ /* 0x040fe400078e3cff */
[----:B0-----:R-:W-:Y:S02]  /*1a700*/  PRMT R186, RZ, 0x7610, R186 ;  /* 0x00007610ffba7816 */ /* 0x001fe400000000ba */
[----:B------:R-:W-:Y:S02]  /*1a710*/  @!P1 LOP3.LUT R191, R191, R190, RZ, 0x3c, !PT ;  /* 0x000000bebfbf9212 */ /* 0x000fe400078e3cff */
[----:B------:R-:W-:-:S03]  /*1a720*/  PRMT R187, RZ, 0x7610, R187 ;  /* 0x00007610ffbb7816 */ /* 0x000fc600000000bb */
[----:B------:R0:W3:Y:S04]  /*1a730*/  @!P1 LDG.E.U16 R186, desc[UR16][R190.64] ;  /* 0x00000010beba9981 */ /* 0x0000e8000c1e1500 */
[----:B------:R-:W-:Y:S01]  /*1a740*/  STS.U16 [R0+UR7+0x11a00], R212 ;  /* 0x011a00d400007988 */ /* 0x000fe20008000407 */
[----:B0-----:R-:W-:Y:S02]  /*1a750*/  @!P1 IMAD.MOV.U32 R190, RZ, RZ, R249 ;  /* 0x000000ffffbe9224 */ /* 0x001fe400078e00f9 */
[----:B------:R-:W-:Y:S01]  /*1a760*/  @!P1 IMAD.MOV.U32 R191, RZ, RZ, R252 ;  /* 0x000000ffffbf9224 */ /* 0x000fe200078e00fc */
[----:B------:R0:W-:Y:S04]  /*1a770*/  STS.U16 [R0+UR7+0x11e00], R188 ;  /* 0x011e00bc00007988 */ /* 0x0001e80008000407 */
[----:B------:R1:W3:Y:S04]  /*1a780*/  @!P1 LDG.E.U16 R187, desc[UR16][R190.64] ;  /* 0x00000010bebb9981 */ /* 0x0002e8000c1e1500 */
[----:B------:R-:W3:Y:S01]  /*1a790*/  LDL R252, [R1+0x7a8] ;  /* 0x0007a80001fc7983 */ /* 0x000ee20000100800 */
[----:B0-----:R-:W-:-:S03]  /*1a7a0*/  PRMT R188, RZ, 0x7610, R188 ;  /* 0x00007610ffbc7816 */ /* 0x001fc600000000bc */
[----:B------:R-:W3:Y:S01]  /*1a7b0*/  LDL R249, [R1+0x7ac] ;  /* 0x0007ac0001f97983 */ /* 0x000ee20000100800 */
[----:B-1----:R-:W-:Y:S02]  /*1a7c0*/  @!P1 IMAD.MOV.U32 R190, RZ, RZ, R245 ;  /* 0x000000ffffbe9224 */ /* 0x002fe400078e00f5 */
[----:B------:R-:W-:Y:S01]  /*1a7d0*/  @!P1 IMAD.MOV.U32 R191, RZ, RZ, R247 ;  /* 0x000000ffffbf9224 */ /* 0x000fe200078e00f7 */
[----:B------:R0:W-:Y:S04]  /*1a7e0*/  STS.U16 [R0+UR7+0x12200], R192 ;  /* 0x012200c000007988 */ /* 0x0001e80008000407 */
[----:B------:R2:W3:Y:S04]  /*1a7f0*/  @!P1 LDG.E.U16 R188, desc[UR16][R190.64] ;  /* 0x00000010bebc9981 */ /* 0x0004e8000c1e1500 */
[----:B------:R-:W3:Y:S01]  /*1a800*/  LDL R247, [R1+0x768] ;  /* 0x0007680001f77983 */ /* 0x000ee20000100800 */
[----:B0-----:R-:W-:-:S03]  /*1a810*/  PRMT R192, RZ, 0x7610, R192 ;  /* 0x00007610ffc07816 */ /* 0x001fc600000000c0 */
[----:B------:R-:W3:Y:S01]  /*1a820*/  LDL R245, [R1+0x76c] ;  /* 0x00076c0001f57983 */ /* 0x000ee20000100800 */
[----:B--2---:R-:W-:-:S03]  /*1a830*/  @!P1 IMAD.MOV.U32 R190, RZ, RZ, R3 ;  /* 0x000000ffffbe9224 */ /* 0x004fc600078e0003 */
[----:B------:R-:W2:Y:S01]  /*1a840*/  LDL R3, [R1+0x72c] ;  /* 0x00072c0001037983 */ /* 0x000ea20000100800 */
[----:B----4-:R-:W-:-:S03]  /*1a850*/  @!P1 IMAD.MOV.U32 R191, RZ, RZ, R243 ;  /* 0x000000ffffbf9224 */ /* 0x010fc600078e00f3 */
[----:B------:R-:W4:Y:S04]  /*1a860*/  LDL R243, [R1+0x728] ;  /* 0x0007280001f37983 */ /* 0x000f280000100800 */
[----:B------:R0:W4:Y:S04]  /*1a870*/  @!P1 LDG.E.U16 R192, desc[UR16][R190.64] ;  /* 0x00000010bec09981 */ /* 0x000128000c1e1500 */
[----:B------:R-:W0:Y:S04]  /*1a880*/  LDL R190, [R1+0x7e8] ;  /* 0x0007e80001be7983 */ /* 0x000e280000100800 */
[----:B------:R-:W0:Y:S04]  /*1a890*/  LDL R191, [R1+0x7ec] ;  /* 0x0007ec0001bf7983 */ /* 0x000e280000100800 */
[----:B------:R1:W-:Y:S04]  /*1a8a0*/  STS.U16 [R0+UR7+0x12600], R194 ;  /* 0x012600c200007988 */ /* 0x0003e80008000407 */
[----:B------:R1:W-:Y:S02]  /*1a8b0*/  STS.U16 [R0+UR7+0x12a00], R196 ;  /* 0x012a00c400007988 */ /* 0x0003e40008000407 */
[----:B-1----:R-:W-:-:S02]  /*1a8c0*/  PRMT R194, RZ, 0x7610, R194 ;  /* 0x00007610ffc27816 */ /* 0x002fc400000000c2 */
[----:B------:R-:W-:Y:S01]  /*1a8d0*/  PRMT R196, RZ, 0x7610, R196 ;  /* 0x00007610ffc47816 */ /* 0x000fe200000000c4 */
[----:B------:R1:W-:Y:S04]  /*1a8e0*/  STS.U16 [R0+UR7+0x12e00], R198 ;  /* 0x012e00c600007988 */ /* 0x0003e80008000407 */
[----:B------:R1:W-:Y:S02]  /*1a8f0*/  STS.U16 [R0+UR7+0x13200], R199 ;  /* 0x013200c700007988 */ /* 0x0003e40008000407 */
[----:B-1----:R-:W-:Y:S02]  /*1a900*/  PRMT R198, RZ, 0x7610, R198 ;  /* 0x00007610ffc67816 */ /* 0x002fe400000000c6 */
[----:B------:R-:W-:Y:S02]  /*1a910*/  PRMT R199, RZ, 0x7610, R199 ;  /* 0x00007610ffc77816 */ /* 0x000fe400000000c7 */
        /* <DEDUP_REMOVED lines=11> */
[----:B------:R0:W-:Y:S04]  /*1a9d0*/  STS.U16 [R0+UR7+0x13600], R200 ;  /* 0x013600c800007988 */ /* 0x0001e80008000407 */
[----:B------:R2:W3:Y:S04]  /*1a9e0*/  @!P1 LDG.E.U16 R198, desc[UR16][R190.64] ;  /* 0x00000010bec69981 */ /* 0x0004e8000c1e1500 */
[----:B------:R-:W3:Y:S04]  /*1a9f0*/  LDL R245, [R1+0x66c] ;  /* 0x00066c0001f57983 */ /* 0x000ee80000100800 */
[----:B------:R-:W3:Y:S01]  /*1aa00*/  LDL R247, [R1+0xb44] ;  /* 0x000b440001f77983 */ /* 0x000ee20000100800 */
[----:B--2---:R-:W-:-:S02]  /*1aa10*/  @!P1 IMAD.MOV.U32 R190, RZ, RZ, R3 ;  /* 0x000000ffffbe9224 */ /* 0x004fc400078e0003 */
[----:B----4-:R-:W-:Y:S01]  /*1aa20*/  @!P1 IMAD.MOV.U32 R191, RZ, RZ, R243 ;  /* 0x000000ffffbf9224 */ /* 0x010fe200078e00f3 */
[----:B0-----:R-:W-:Y:S01]  /*1aa30*/  PRMT R200, RZ, 0x7610, R200 ;  /* 0x00007610ffc87816 */ /* 0x001fe200000000c8 */
[----:B------:R0:W-:Y:S04]  /*1aa40*/  STS.U16 [R0+UR7+0x13a00], R201 ;  /* 0x013a00c900007988 */ /* 0x0001e80008000407 */
[----:B------:R1:W2:Y:S04]  /*1aa50*/  @!P1 LDG.E.U16 R199, desc[UR16][R190.64] ;  /* 0x00000010bec79981 */ /* 0x0002a8000c1e1500 */
[----:B------:R-:W4:Y:S04]  /*1aa60*/  LDL R243, [R1+0x628] ;  /* 0x0006280001f37983 */ /* 0x000f280000100800 */
[----:B------:R-:W2:Y:S04]  /*1aa70*/  LDL R3, [R1+0x62c] ;  /* 0x00062c0001037983 */ /* 0x000ea80000100800 */
[----:B------:R-:W1:Y:S04]  /*1aa80*/  LDL R190, [R1+0x6e8] ;  /* 0x0006e80001be7983 */ /* 0x000e680000100800 */
[----:B------:R-:W1:Y:S01]  /*1aa90*/  LDL R191, [R1+0x6ec] ;  /* 0x0006ec0001bf7983 */ /* 0x000e620000100800 */
[----:B0-----:R-:W-:-:S02]  /*1aaa0*/  PRMT R201, RZ, 0x7610, R201 ;  /* 0x00007610ffc97816 */ /* 0x001fc400000000c9 */
[----:B-1----:R-:W-:-:S04]  /*1aab0*/  @!P1 LOP3.LUT R191, R191, R190, RZ, 0x3c, !PT ;  /* 0x000000bebfbf9212 */ /* 0x002fc800078e3cff */
[----:B------:R-:W-:-:S04]  /*1aac0*/  @!P1 LOP3.LUT R190, R191, R190, RZ, 0x3c, !PT ;  /* 0x000000bebfbe9212 */ /* 0x000fc800078e3cff */
[----:B------:R-:W-:-:S05]  /*1aad0*/  @!P1 LOP3.LUT R191, R191, R190, RZ, 0x3c, !PT ;  /* 0x000000bebfbf9212 */ /* 0x000fca00078e3cff */
[----:B------:R3:W4:Y:S02]  /*1aae0*/  @!P1 LDG.E.U16 R200, desc[UR16][R190.64] ;  /* 0x00000010bec89981 */ /* 0x000724000c1e1500 */
[----:B---3--:R-:W-:Y:S02]  /*1aaf0*/  @!P1 IMAD.MOV.U32 R190, RZ, RZ, R249 ;  /* 0x000000ffffbe9224 */ /* 0x008fe400078e00f9 */
[----:B------:R-:W-:Y:S01]  /*1ab00*/  @!P1 IMAD.MOV.U32 R191, RZ, RZ, R252 ;  /* 0x000000ffffbf9224 */ /* 0x000fe200078e00fc */
[----:B------:R0:W-:Y:S04]  /*1ab10*/  STS.U16 [R0+UR7+0x13e00], R202 ;  /* 0x013e00ca00007988 */ /* 0x0001e80008000407 */
[----:B------:R1:W3:Y:S04]  /*1ab20*/  @!P1 LDG.E.U16 R201, desc[UR16][R190.64] ;  /* 0x00000010bec99981 */ /* 0x0002e8000c1e1500 */
[----:B------:R-:W3:Y:S04]  /*1ab30*/  LDL R252, [R1+0x388] ;  /* 0x0003880001fc7983 */ /* 0x000ee80000100800 */
[----:B------:R-:W3:Y:S04]  /*1ab40*/  LDL R249, [R1+0x38c] ;  /* 0x00038c0001f97983 */ /* 0x000ee80000100800 */
[----:B------:R-:W2:Y:S01]  /*1ab50*/  LDL R191, [R1+0x668] ;  /* 0x0006680001bf7983 */ /* 0x000ea20000100800 */
[----:B0-----:R-:W-:Y:S01]  /*1ab60*/  PRMT R202, RZ, 0x7610, R202 ;  /* 0x00007610ffca7816 */ /* 0x001fe200000000ca */
[----:B-1----:R-:W-:-:S02]  /*1ab70*/  @!P1 IMAD.MOV.U32 R190, RZ, RZ, R245 ;  /* 0x000000ffffbe9224 */ /* 0x002fc400078e00f5 */
[----:B------:R0:W-:Y:S04]  /*1ab80*/  STS.U16 [R247+UR7+0x10300], R203 ;  /* 0x010300cbf7007988 */ /* 0x0001e80008000407 */
[----:B------:R-:W3:Y:S01]  /*1ab90*/  LDL.LU R0, [R1+0x48] ;  /* 0x0000480001007983 */ /* 0x000ee20000300800 */
[----:B0-----:R-:W-:-:S03]  /*1aba0*/  PRMT R203, RZ, 0x7610, R203 ;  /* 0x00007610ffcb7816 */ /* 0x001fc600000000cb */
[----:B--2---:R0:W2:Y:S04]  /*1abb0*/  @!P1 LDG.E.U16 R202, desc[UR16][R190.64] ;  /* 0x00000010beca9981 */ /* 0x0040a8000c1e1500 */
[----:B------:R1:W-:Y:S04]  /*1abc0*/  STS.U16 [R247+UR7+0x10700], R204 ;  /* 0x010700ccf7007988 */ /* 0x0003e80008000407 */
[----:B------:R-:W2:Y:S01]  /*1abd0*/  LDL R245, [R1+0x34c] ;  /* 0x00034c0001f57983 */ /* 0x000ea20000100800 */
[----:B0-----:R-:W-:Y:S02]  /*1abe0*/  @!P1 IMAD.MOV.U32 R190, RZ, RZ, R3 ;  /* 0x000000ffffbe9224 */ /* 0x001fe400078e0003 */
[----:B----4-:R-:W-:Y:S01]  /*1abf0*/  @!P1 IMAD.MOV.U32 R191, RZ, RZ, R243 ;  /* 0x000000ffffbf9224 */ /* 0x010fe200078e00f3 */
[----:B-1----:R-:W-:Y:S01]  /*1ac00*/  PRMT R204, RZ, 0x7610, R204 ;  /* 0x00007610ffcc7816 */ /* 0x002fe200000000cc */
[----:B------:R0:W-:Y:S04]  /*1ac10*/  STS.U16 [R247+UR7+0x10b00], R211 ;  /* 0x010b00d3f7007988 */ /* 0x0001e80008000407 */
[----:B------:R1:W4:Y:S04]  /*1ac20*/  @!P1 LDG.E.U16 R203, desc[UR16][R190.64] ;  /* 0x00000010becb9981 */ /* 0x000328000c1e1500 */
[----:B------:R-:W4:Y:S04]  /*1ac30*/  LDL R243, [R1+0x308] ;  /* 0x0003080001f37983 */ /* 0x000f280000100800 */
[----:B------:R-:W4:Y:S04]  /*1ac40*/  LDL R3, [R1+0x30c] ;  /* 0x00030c0001037983 */ /* 0x000f280000100800 */
        /* <DEDUP_REMOVED lines=13> */
[----:B------:R-:W4:Y:S01]  /*1ad20*/  LDL R191, [R1+0x348] ;  /* 0x0003480001bf7983 */ /* 0x000f220000100800 */
[----:B0-----:R-:W-:Y:S01]  /*1ad30*/  PRMT R210, RZ, 0x7610, R210 ;  /* 0x00007610ffd27816 */ /* 0x001fe200000000d2 */
[----:B--2---:R-:W-:-:S02]  /*1ad40*/  @!P1 IMAD.MOV.U32 R190, RZ, RZ, R245 ;  /* 0x000000ffffbe9224 */ /* 0x004fc400078e00f5 */
[----:B------:R0:W-:Y:S04]  /*1ad50*/  STS.U16 [R247+UR7+0x11300], R209 ;  /* 0x011300d1f7007988 */ /* 0x0001e80008000407 */
[----:B------:R-:W2:Y:S01]  /*1ad60*/  LDL R245, [R1+0x24c] ;  /* 0x00024c0001f57983 */ /* 0x000ea20000100800 */
[----:B0-----:R-:W-:-:S03]  /*1ad70*/  PRMT R209, RZ, 0x7610, R209 ;  /* 0x00007610ffd17816 */ /* 0x001fc600000000d1 */
[----:B----4-:R0:W4:Y:S02]  /*1ad80*/  @!P1 LDG.E.U16 R210, desc[UR16][R190.64] ;  /* 0x00000010bed29981 */ /* 0x010124000c1e1500 */
[----:B0-----:R-:W-:Y:S02]  /*1ad90*/  @!P1 IMAD.MOV.U32 R190, RZ, RZ, R3 ;  /* 0x000000ffffbe9224 */ /* 0x001fe400078e0003 */
[----:B------:R-:W-:Y:S01]  /*1ada0*/  @!P1 IMAD.MOV.U32 R191, RZ, RZ, R243 ;  /* 0x000000ffffbf9224 */ /* 0x000fe200078e00f3 */
[----:B------:R0:W-:Y:S04]  /*1adb0*/  STS.U16 [R247+UR7+0x11700], R208 ;  /* 0x011700d0f7007988 */ /* 0x0001e80008000407 */
[----:B------:R1:W4:Y:S04]  /*1adc0*/  @!P1 LDG.E.U16 R209, desc[UR16][R190.64] ;  /* 0x00000010bed19981 */ /* 0x000328000c1e1500 */
[----:B------:R-:W4:Y:S04]  /*1add0*/  LDL R243, [R1+0x208] ;  /* 0x0002080001f37983 */ /* 0x000f280000100800 */
[----:B------:R-:W4:Y:S04]  /*1ade0*/  LDL R3, [R1+0x20c] ;  /* 0x00020c0001037983 */ /* 0x000f280000100800 */
[----:B------:R-:W1:Y:S04]  /*1adf0*/  LDL R190, [R1+0x2c8] ;  /* 0x0002c80001be7983 */ /* 0x000e680000100800 */
[----:B------:R-:W1:Y:S01]  /*1ae00*/  LDL R191, [R1+0x2cc] ;  /* 0x0002cc0001bf7983 */ /* 0x000e620000100800 */
[----:B0-----:R-:W-:-:S03]  /*1ae10*/  PRMT R208, RZ, 0x7610, R208 ;  /* 0x00007610ffd07816 */ /* 0x001fc600000000d0 */
[----:B------:R0:W-:Y:S02]  /*1ae20*/  STS.U16 [R247+UR7+0x11b00], R207 ;  /* 0x011b00cff7007988 */ /* 0x0001e40008000407 */
[----:B0-----:R-:W-:Y:S02]  /*1ae30*/  PRMT R207, RZ, 0x7610, R207 ;  /* 0x00007610ffcf7816 */ /* 0x001fe400000000cf */
        /* <DEDUP_REMOVED lines=13> */
[----:B------:R0:W-:Y:S01]  /*1af10*/  STS.U16 [R247+UR7+0x12300], R205 ;  /* 0x012300cdf7007988 */ /* 0x0001e20008000407 */
[----:B------:R-:W-:-:S03]  /*1af20*/  PRMT R212, RZ, 0x7610, R212 ;  /* 0x00007610ffd47816 */ /* 0x000fc600000000d4 */
        /* <DEDUP_REMOVED lines=28> */
[----:B------:R-:W-:Y:S04]  /*1b0f0*/  STS.U16 [R247+UR7+0x13300], R234 ;  /* 0x013300eaf7007988 */ /* 0x000fe80008000407 */
[----:B------:R0:W-:Y:S04]  /*1b100*/  STS.U16 [R247+UR7+0x13700], R2 ;  /* 0x01370002f7007988 */ /* 0x0001e80008000407 */
[----:B----4-:R1:W4:Y:S02]  /*1b110*/  @!P1 LDG.E.U16 R230, desc[UR16][R190.64] ;  /* 0x00000010bee69981 */ /* 0x010324000c1e1500 */
[----:B-1----:R-:W-:-:S02]  /*1b120*/  @!P1 IMAD.MOV.U32 R190, RZ, RZ, R3 ;  /* 0x000000ffffbe9224 */ /* 0x002fc400078e0003 */
[----:B------:R-:W-:Y:S01]  /*1b130*/  @!P1 IMAD.MOV.U32 R191, RZ, RZ, R243 ;  /* 0x000000ffffbf9224 */ /* 0x000fe200078e00f3 */
[----:B------:R-:W4:Y:S04]  /*1b140*/  LDL R3, [R1+0xa14] ;  /* 0x000a140001037983 */ /* 0x000f280000100800 */
[----:B------:R1:W4:Y:S04]  /*1b150*/  @!P1 LDG.E.U16 R232, desc[UR16][R190.64] ;  /* 0x00000010bee89981 */ /* 0x000328000c1e1500 */
[----:B------:R-:W4:Y:S04]  /*1b160*/  LDL R243, [R1+0x614] ;  /* 0x0006140001f37983 */ /* 0x000f280000100800 */
[----:B------:R-:W1:Y:S04]  /*1b170*/  LDL R190, [R1+0xc8] ;  /* 0x0000c80001be7983 */ /* 0x000e680000100800 */
[----:B------:R-:W1:Y:S04]  /*1b180*/  LDL R191, [R1+0xcc] ;  /* 0x0000cc0001bf7983 */ /* 0x000e680000100800 */
[----:B0-----:R-:W2:Y:S01]  /*1b190*/  LDL.LU R2, [R1+0xb80] ;  /* 0x000b800001027983 */ /* 0x001ea20000300800 */
[----:B------:R-:W-:-:S03]  /*1b1a0*/  PRMT R234, RZ, 0x7610, R234 ;  /* 0x00007610ffea7816 */ /* 0x000fc600000000ea */
[----:B------:R0:W-:Y:S04]  /*1b1b0*/  STS.U16 [R247+UR7+0x13b00], R236 ;  /* 0x013b00ecf7007988 */ /* 0x0001e80008000407 */
[----:B------:R3:W-:Y:S01]  /*1b1c0*/  STS.U16 [R247+UR7+0x13f00], R238 ;  /* 0x013f00eef7007988 */ /* 0x0007e20008000407 */
[----:B0-----:R-:W-:Y:S02]  /*1b1d0*/  PRMT R236, RZ, 0x7610, R236 ;  /* 0x00007610ffec7816 */ /* 0x001fe400000000ec */
[----:B---3--:R-:W-:Y:S01]  /*1b1e0*/  PRMT R238, RZ, 0x7610, R238 ;  /* 0x00007610ffee7816 */ /* 0x008fe200000000ee */
[----:B------:R-:W-:Y:S01]  /*1b1f0*/  STL [R1+0xb64], R0 ;  /* 0x000b640001007387 */ /* 0x000fe20000100800 */
[----:B-1----:R-:W-:-:S04]  /*1b200*/  @!P1 LOP3.LUT R191, R191, R190, RZ, 0x3c, !PT ;  /* 0x000000bebfbf9212 */ /* 0x002fc800078e3cff */
[----:B------:R-:W-:-:S04]  /*1b210*/  @!P1 LOP3.LUT R190, R191, R190, RZ, 0x3c, !PT ;  /* 0x000000bebfbe9212 */ /* 0x000fc800078e3cff */
[----:B------:R-:W-:-:S05]  /*1b220*/  @!P1 LOP3.LUT R191, R191, R190, RZ, 0x3c, !PT ;  /* 0x000000bebfbf9212 */ /* 0x000fca00078e3cff */
[----:B------:R0:W3:Y:S02]  /*1b230*/  @!P1 LDG.E.U16 R234, desc[UR16][R190.64] ;  /* 0x00000010beea9981 */ /* 0x0000e4000c1e1500 */
[----:B0-----:R-:W-:Y:S02]  /*1b240*/  @!P1 IMAD.MOV.U32 R190, RZ, RZ, R249 ;  /* 0x000000ffffbe9224 */ /* 0x001fe400078e00f9 */
[----:B------:R-:W-:-:S05]  /*1b250*/  @!P1 IMAD.MOV.U32 R191, RZ, RZ, R252 ;  /* 0x000000ffffbf9224 */ /* 0x000fca00078e00fc */
[----:B------:R0:W3:Y:S04]  /*1b260*/  @!P1 LDG.E.U16 R236, desc[UR16][R190.64] ;  /* 0x00000010beec9981 */ /* 0x0000e8000c1e1500 */
[----:B--2---:R1:W-:Y:S01]  /*1b270*/  STS.U16 [R2+UR7], R240 ;  /* 0x000000f002007988 */ /* 0x0043e20008000407 */
[----:B0-----:R-:W-:Y:S02]  /*1b280*/  @!P1 IMAD.MOV.U32 R190, RZ, RZ, R245 ;  /* 0x000000ffffbe9224 */ /* 0x001fe400078e00f5 */
[----:B------:R-:W-:Y:S01]  /*1b290*/  @!P1 IMAD.MOV.U32 R191, RZ, RZ, R0 ;  /* 0x000000ffffbf9224 */ /* 0x000fe200078e0000 */
[----:B-1----:R-:W-:-:S04]  /*1b2a0*/  PRMT R240, RZ, 0x7610, R240 ;  /* 0x00007610fff07816 */ /* 0x002fc800000000f0 */
[----:B------:R4:W2:Y:S02]  /*1b2b0*/  @!P1 LDG.E.U16 R238, desc[UR16][R190.64] ;  /* 0x00000010beee9981 */ /* 0x0008a4000c1e1500 */
[----:B----4-:R-:W-:Y:S02]  /*1b2c0*/  @!P1 IMAD.MOV.U32 R191, RZ, RZ, R243 ;  /* 0x000000ffffbf9224 */ /* 0x010fe400078e00f3 */
[----:B------:R-:W4:Y:S01]  /*1b2d0*/  LDL.LU R243, [R1+0x20] ;  /* 0x0000200001f37983 */ /* 0x000f220000300800 */
[----:B------:R-:W-:-:S03]  /*1b2e0*/  @!P1 IMAD.MOV.U32 R190, RZ, RZ, R3 ;  /* 0x000000ffffbe9224 */ /* 0x000fc600078e0003 */
[----:B------:R-:W3:Y:S04]  /*1b2f0*/  LDL.LU R245, [R1+0x1c] ;  /* 0x00001c0001f57983 */ /* 0x000ee80000300800 */
[----:B------:R-:W2:Y:S04]  /*1b300*/  LDL.LU R247, [R1+0x18] ;  /* 0x0000180001f77983 */ /* 0x000ea80000300800 */
[----:B------:R-:W2:Y:S04]  /*1b310*/  LDL.LU R249, [R1+0x14] ;  /* 0x0000140001f97983 */ /* 0x000ea80000300800 */
[----:B------:R-:W2:Y:S04]  /*1b320*/  LDL.LU R252, [R1+0x10] ;  /* 0x0000100001fc7983 */ /* 0x000ea80000300800 */
[----:B------:R-:W2:Y:S04]  /*1b330*/  LDL.LU R0, [R1+0x4] ;  /* 0x0000040001007983 */ /* 0x000ea80000300800 */
[----:B------:R-:W2:Y:S04]  /*1b340*/  LDL.LU R3, [R1] ;  /* 0x0000000001037983 */ /* 0x000ea80000300800 */
[----:B------:R0:W2:Y:S04]  /*1b350*/  @!P1 LDG.E.U16 R240, desc[UR16][R190.64] ;  /* 0x00000010bef09981 */ /* 0x0000a8000c1e1500 */
[----:B------:R-:W0:Y:S04]  /*1b360*/  LDL R190, [R1+0x9e0] ;  /* 0x0009e00001be7983 */ /* 0x000e280000100800 */
[----:B------:R-:W0:Y:S04]  /*1b370*/  LDL R191, [R1+0x9e4] ;  /* 0x0009e40001bf7983 */ /* 0x000e280000100800 */
[----:B------:R1:W-:Y:S02]  /*1b380*/  STS.U16 [R2+UR7+0x400], R242 ;  /* 0x000400f202007988 */ /* 0x0003e40008000407 */
[----:B-1----:R-:W-:-:S02]  /*1b390*/  PRMT R242, RZ, 0x7610, R242 ;  /* 0x00007610fff27816 */ /* 0x002fc400000000f2 */
[----:B0-----:R-:W-:-:S04]  /*1b3a0*/  @!P1 LOP3.LUT R191, R191, R190, RZ, 0x3c, !PT ;  /* 0x000000bebfbf9212 */ /* 0x001fc800078e3cff */
[----:B------:R-:W-:-:S04]  /*1b3b0*/  @!P1 LOP3.LUT R190, R191, R190, RZ, 0x3c, !PT ;  /* 0x000000bebfbe9212 */ /* 0x000fc800078e3cff */
[----:B------:R-:W-:-:S05]  /*1b3c0*/  @!P1 LOP3.LUT R191, R191, R190, RZ, 0x3c, !PT ;  /* 0x000000bebfbf9212 */ /* 0x000fca00078e3cff */
        /* <DEDUP_REMOVED lines=37> */
[----:B----4-:R1:W-:Y:S04]  /*1b620*/  STS.U16 [R2+UR7+0x1c00], R243 ;  /* 0x001c00f302007988 */ /* 0x0103e80008000407 */
[----:B---3--:R3:W-:Y:S04]  /*1b630*/  STS.U16 [R2+UR7+0x2000], R245 ;  /* 0x002000f502007988 */ /* 0x0087e80008000407 */
[----:B--2---:R2:W-:Y:S04]  /*1b640*/  STS.U16 [R2+UR7+0x2400], R247 ;  /* 0x002400f702007988 */ /* 0x0045e80008000407 */
[----:B------:R4:W-:Y:S04]  /*1b650*/  STS.U16 [R2+UR7+0x2800], R249 ;  /* 0x002800f902007988 */ /* 0x0009e80008000407 */
[----:B------:R4:W-:Y:S01]  /*1b660*/  STS.U16 [R2+UR7+0x2c00], R252 ;  /* 0x002c00fc02007988 */ /* 0x0009e20008000407 */
[----:B0-----:R-:W-:-:S04]  /*1b670*/  @!P1 LOP3.LUT R191, R191, R190, RZ, 0x3c, !PT ;  /* 0x000000bebfbf9212 */ /* 0x001fc800078e3cff */
[----:B------:R-:W-:-:S04]  /*1b680*/  @!P1 LOP3.LUT R190, R191, R190, RZ, 0x3c, !PT ;  /* 0x000000bebfbe9212 */ /* 0x000fc800078e3cff */
[----:B------:R-:W-:-:S05]  /*1b690*/  @!P1 LOP3.LUT R191, R191, R190, RZ, 0x3c, !PT ;  /* 0x000000bebfbf9212 */ /* 0x000fca00078e3cff */
[----:B------:R0:W4:Y:S04]  /*1b6a0*/  @!P1 LDG.E.U16 R251, desc[UR16][R190.64] ;  /* 0x00000010befb9981 */ /* 0x000128000c1e1500 */
[----:B------:R-:W4:Y:S04]  /*1b6b0*/  LDL.LU R190, [R1+0xc] ;  /* 0x00000c0001be7983 */ /* 0x000f280000300800 */
[----:B------:R-:W4:Y:S04]  /*1b6c0*/  LDL.LU R191, [R1+0x8] ;  /* 0x0000080001bf7983 */ /* 0x000f280000300800 */
[----:B-1----:R-:W4:Y:S04]  /*1b6d0*/  LDL.LU R243, [R1+0xb7c] ;  /* 0x000b7c0001f37983 */ /* 0x002f280000300800 */
[----:B---3--:R-:W3:Y:S04]  /*1b6e0*/  LDL.LU R245, [R1+0xb78] ;  /* 0x000b780001f57983 */ /* 0x008ee80000300800 */
[----:B--2---:R-:W2:Y:S04]  /*1b6f0*/  LDL.LU R247, [R1+0xb74] ;  /* 0x000b740001f77983 */ /* 0x004ea80000300800 */
[----:B----4-:R-:W4:Y:S04]  /*1b700*/  LDL.LU R249, [R1+0xb70] ;  /* 0x000b700001f97983 */ /* 0x010f280000300800 */
[----:B------:R-:W4:Y:S04]  /*1b710*/  LDL.LU R252, [R1+0xb6c] ;  /* 0x000b6c0001fc7983 */ /* 0x000f280000300800 */
[----:B------:R1:W-:Y:S02]  /*1b720*/  STS.U16 [R2+UR7+0x3c00], R3 ;  /* 0x003c000302007988 */ /* 0x0003e40008000407 */
[----:B-1----:R-:W1:Y:S02]  /*1b730*/  S2R R3, SR_TID.X ;  /* 0x0000000000037919 */ /* 0x002e640000002100 */
[----:B------:R1:W-:Y:S04]  /*1b740*/  STS.U16 [R2+UR7+0x3800], R0 ;  /* 0x0038000002007988 */ /* 0x0003e80008000407 */
[----:B------:R-:W-:Y:S04]  /*1b750*/  STS.U16 [R2+UR7+0x5400], R241 ;  /* 0x005400f102007988 */ /* 0x000fe80008000407 */
        /* <DEDUP_REMOVED lines=9> */
[----:B------:R-:W-:Y:S01]  /*1b7f0*/  STS.U16 [R2+UR7+0x7c00], R224 ;  /* 0x007c00e002007988 */ /* 0x000fe20008000407 */
[----:B-1----:R-:W-:-:S03]  /*1b800*/  LOP3.LUT R0, R3, 0x3f, RZ, 0xc0, !PT ;  /* 0x0000003f03007812 */ /* 0x002fc600078ec0ff */
[----:B------:R-:W-:Y:S04]  /*1b810*/  STL [R1+0xb5c], R2 ;  /* 0x000b5c0201007387 */ /* 0x000fe80000100800 */
[----:B------:R0:W-:Y:S04]  /*1b820*/  STS.U16 [R2+UR7+0x3000], R190 ;  /* 0x003000be02007988 */ /* 0x0001e80008000407 */
[----:B------:R1:W-:Y:S01]  /*1b830*/  STS.U16 [R2+UR7+0x3400], R191 ;  /* 0x003400bf02007988 */ /* 0x0003e20008000407 */
[----:B0-----:R-:W-:-:S03]  /*1b840*/  LOP3.LUT R190, R2, 0x10, RZ, 0x3c, !PT ;  /* 0x0000001002be7812 */ /* 0x001fc600078e3cff */
[----:B------:R-:W-:Y:S04]  /*1b850*/  STS.U16 [R2+UR7+0x5000], R243 ;  /* 0x005000f302007988 */ /* 0x000fe80008000407 */
[----:B---3--:R-:W-:Y:S04]  /*1b860*/  STS.U16 [R2+UR7+0x4c00], R245 ;  /* 0x004c00f502007988 */ /* 0x008fe80008000407 */
[----:B--2---:R-:W-:Y:S04]  /*1b870*/  STS.U16 [R2+UR7+0x4800], R247 ;  /* 0x004800f702007988 */ /* 0x004fe80008000407 */
[----:B----4-:R-:W-:Y:S04]  /*1b880*/  STS.U16 [R2+UR7+0x4400], R249 ;  /* 0x004400f902007988 */ /* 0x010fe80008000407 */
        /* <DEDUP_REMOVED lines=14> */
[----:B-1----:R-:W-:-:S03]  /*1b970*/  IMAD.SHL.U32 R191, R0, 0x2, RZ ;  /* 0x0000000200bf7824 */ /* 0x002fc600078e00ff */
[----:B------:R-:W-:Y:S01]  /*1b980*/  STS.U16 [R190+UR7+0x3480], R180 ;  /* 0x003480b4be007988 */ /* 0x000fe20008000407 */
[----:B------:R-:W-:-:S03]  /*1b990*/  LOP3.LUT R0, R3, 0x40, RZ, 0xc0, !PT ;  /* 0x0000004003007812 */ /* 0x000fc600078ec0ff */
[----:B------:R-:W-:Y:S04]  /*1b9a0*/  STS.U16 [R190+UR7+0x3880], R179 ;  /* 0x003880b3be007988 */ /* 0x000fe80008000407 */
[----:B------:R-:W-:Y:S04]  /*1b9b0*/  STS.U16 [R190+UR7+0x3c80], R178 ;  /* 0x003c80b2be007988 */ /* 0x000fe80008000407 */
[----:B------:R-:W-:Y:S04]  /*1b9c0*/  STS.U16 [R190+UR7+0x4080], R177 ;  /* 0x004080b1be007988 */ /* 0x000fe80008000407 */
[----:B------:R-:W-:Y:S04]  /*1b9d0*/  STS.U16 [R190+UR7+0x4480], R176 ;  /* 0x004480b0be007988 */ /* 0x000fe80008000407 */
[----:B------:R-:W-:Y:S01]  /*1b9e0*/  STS.U16 [R190+UR7+0x4880], R175 ;  /* 0x004880afbe007988 */ /* 0x000fe20008000407 */
[----:B------:R-:W-:-:S03]  /*1b9f0*/  IMAD R0, R0, 0x200, R191 ;  /* 0x0000020000007824 */ /* 0x000fc600078e02bf */
[----:B------:R-:W-:Y:S04]  /*1ba00*/  STS.U16 [R190+UR7+0x4c80], R174 ;  /* 0x004c80aebe007988 */ /* 0x000fe80008000407 */
[----:B------:R-:W-:Y:S04]  /*1ba10*/  STS.U16 [R190+UR7+0x5080], R173 ;  /* 0x005080adbe007988 */ /* 0x000fe80008000407 */
[----:B------:R-:W-:Y:S04]  /*1ba20*/  STS.U16 [R190+UR7+0x5480], R172 ;  /* 0x005480acbe007988 */ /* 0x000fe80008000407 */
[----:B------:R-:W-:Y:S04]  /*1ba30*/  STS.U16 [R190+UR7+0x5880], R171 ;  /* 0x005880abbe007988 */ /* 0x000fe80008000407 */
[----:B------:R-:W-:Y:S01]  /*1ba40*/  STS.U16 [R190+UR7+0x5c80], R170 ;  /* 0x005c80aabe007988 */ /* 0x000fe20008000407 */
[----:B------:R-:W-:-:S03]  /*1ba50*/  LOP3.LUT R0, R0, 0x20, RZ, 0x3c, !PT ;  /* 0x0000002000007812 */ /* 0x000fc600078e3cff */
        /* <DEDUP_REMOVED lines=39> */
[----:B0-----:R-:W2:Y:S04]  /*1bcd0*/  LDL R17, [R1+0x610] ;  /* 0x0006100001117983 */ /* 0x001ea80000100800 */
[----:B------:R-:W3:Y:S04]  /*1bce0*/  LDL R19, [R1+0x60c] ;  /* 0x00060c0001137983 */ /* 0x000ee80000100800 */
[----:B-1----:R-:W4:Y:S04]  /*1bcf0*/  LDL R5, [R1+0xa10] ;  /* 0x000a100001057983 */ /* 0x002f280000100800 */
[----:B------:R-:W3:Y:S04]  /*1bd00*/  LDL R11, [R1+0xa0c] ;  /* 0x000a0c00010b7983 */ /* 0x000ee80000100800 */
[----:B------:R0:W-:Y:S01]  /*1bd10*/  STS.U16 [R0+UR7+0x7d00], R4 ;  /* 0x007d000400007988 */ /* 0x0001e20008000407 */
[----:B------:R-:W-:-:S02]  /*1bd20*/  LOP3.LUT R3, R3, 0x3f, RZ, 0xc0, !PT ;  /* 0x0000003f03037812 */ /* 0x000fc400078ec0ff */
[----:B------:R-:W-:Y:S01]  /*1bd30*/  PRMT R16, RZ, 0x7610, R16 ;  /* 0x00007610ff107816 */ /* 0x000fe20000000010 */
[----:B------:R-:W3:Y:S01]  /*1bd40*/  LDL R18, [R1+0x608] ;  /* 0x0006080001127983 */ /* 0x000ee20000100800 */
[----:B------:R-:W-:-:S03]  /*1bd50*/  PRMT R10, RZ, 0x7610, R10 ;  /* 0x00007610ff0a7816 */ /* 0x000fc6000000000a */
[----:B------:R-:W3:Y:S01]  /*1bd60*/  LDL R13, [R1+0xa08] ;  /* 0x000a0800010d7983 */ /* 0x000ee20000100800 */
[----:B0-----:R-:W0:Y:S01]  /*1bd70*/  S2R R0, SR_TID.X ;  /* 0x0000000000007919 */ /* 0x001e220000002100 */
[----:B------:R-:W-:Y:S02]  /*1bd80*/  IMAD.SHL.U32 R3, R3, 0x2, RZ ;  /* 0x0000000203037824 */ /* 0x000fe400078e00ff */
[----:B------:R-:W3:Y:S01]  /*1bd90*/  LDL R12, [R1+0x9d8] ;  /* 0x0009d800010c7983 */ /* 0x000ee20000100800 */
[----:B------:R-:W1:Y:S03]  /*1bda0*/  S2R R191, SR_TID.X ;  /* 0x0000000000bf7919 */ /* 0x000e660000002100 */
[----:B------:R-:W3:Y:S04]  /*1bdb0*/  LDL R7, [R1+0x9d0] ;  /* 0x0009d00001077983 */ /* 0x000ee80000100800 */
[----:B------:R-:W3:Y:S04]  /*1bdc0*/  LDL R6, [R1+0x9d4] ;  /* 0x0009d40001067983 */ /* 0x000ee80000100800 */
[----:B------:R-:W3:Y:S04]  /*1bdd0*/  LDL R15, [R1+0x9c8] ;  /* 0x0009c800010f7983 */ /* 0x000ee80000100800 */
[----:B------:R-:W3:Y:S01]  /*1bde0*/  LDL R14, [R1+0x9cc] ;  /* 0x0009cc00010e7983 */ /* 0x000ee20000100800 */
[----:B0-----:R-:W-:-:S05]  /*1bdf0*/  LOP3.LUT R0, R0, 0x40, RZ, 0xc0, !PT ;  /* 0x0000004000007812 */ /* 0x001fca00078ec0ff */
[----:B------:R-:W-:-:S05]  /*1be00*/  IMAD R0, R0, 0x200, R3 ;  /* 0x0000020000007824 */ /* 0x000fca00078e0203 */
[----:B------:R-:W-:-:S05]  /*1be10*/  LOP3.LUT R0, R0, 0x30, RZ, 0x3c, !PT ;  /* 0x0000003000007812 */ /* 0x000fca00078e3cff */
        /* <DEDUP_REMOVED lines=32> */
[----:B0-----:R-:W3:Y:S01]  /*1c020*/  LDL R0, [R1+0x9dc] ;  /* 0x0009dc0001007983 */ /* 0x001ee20000100800 */
[----:B----4-:R-:W-:Y:S01]  /*1c030*/  @!P1 IMAD.MOV.U32 R4, RZ, RZ, R5 ;  /* 0x000000ffff049224 */ /* 0x010fe200078e0005 */
[----:B------:R-:W0:Y:S01]  /*1c040*/  S2R R3, SR_TID.X ;  /* 0x0000000000037919 */ /* 0x000e220000002100 */
[----:B--2---:R-:W-:Y:S01]  /*1c050*/  @!P1 IMAD.MOV.U32 R5, RZ, RZ, R17 ;  /* 0x000000ffff059224 */ /* 0x004fe200078e0011 */
[----:B-1----:R-:W-:Y:S01]  /*1c060*/  LOP3.LUT R8, R191, 0x40, RZ, 0xc0, !PT ;  /* 0x00000040bf087812 */ /* 0x002fe200078ec0ff */
[----:B------:R-:W2:Y:S04]  /*1c070*/  LDL.LU R2, [R1+0x30] ;  /* 0x0000300001027983 */ /* 0x000ea80000300800 */
[----:B------:R3:W4:Y:S02]  /*1c080*/  @!P1 LDG.E.U16 R16, desc[UR16][R4.64] ;  /* 0x0000001004109981 */ /* 0x000724000c1e1500 */
[----:B---3--:R-:W-:-:S02]  /*1c090*/  @!P1 IMAD.MOV.U32 R4, RZ, RZ, R11 ;  /* 0x000000ffff049224 */ /* 0x008fc400078e000b */
[----:B------:R-:W-:-:S05]  /*1c0a0*/  @!P1 IMAD.MOV.U32 R5, RZ, RZ, R19 ;  /* 0x000000ffff059224 */ /* 0x000fca00078e0013 */
[----:B------:R1:W3:Y:S01]  /*1c0b0*/  @!P1 LDG.E.U16 R10, desc[UR16][R4.64] ;  /* 0x00000010040a9981 */ /* 0x0002e2000c1e1500 */
[----:B0-----:R-:W-:-:S05]  /*1c0c0*/  LOP3.LUT R3, R3, 0x3f, RZ, 0xc0, !PT ;  /* 0x0000003f03037812 */ /* 0x001fca00078ec0ff */
[----:B------:R-:W-:-:S04]  /*1c0d0*/  IMAD.SHL.U32 R3, R3, 0x2, RZ ;  /* 0x0000000203037824 */ /* 0x000fc800078e00ff */
[----:B------:R-:W-:Y:S02]  /*1c0e0*/  IMAD R8, R8, 0x200, R3 ;  /* 0x0000020008087824 */ /* 0x000fe400078e0203 */
[----:B------:R-:W2:Y:S03]  /*1c0f0*/  LDL.LU R3, [R1+0x28] ;  /* 0x0000280001037983 */ /* 0x000ea60000300800 */
[----:B------:R-:W-:Y:S01]  /*1c100*/  LOP3.LUT R8, R8, 0x40, RZ, 0x3c, !PT ;  /* 0x0000004008087812 */ /* 0x000fe200078e3cff */
[----:B------:R-:W2:Y:S04]  /*1c110*/  LDL R9, [R1+0x998] ;  /* 0x0009980001097983 */ /* 0x000ea80000100800 */
[----:B------:R-:W-:Y:S04]  /*1c120*/  STS.U16 [R8+UR7+0x200], R240 ;  /* 0x000200f008007988 */ /* 0x000fe80008000407 */
[----:B------:R-:W-:Y:S04]  /*1c130*/  STS.U16 [R8+UR7+0x600], R242 ;  /* 0x000600f208007988 */ /* 0x000fe80008000407 */
[----:B------:R-:W-:Y:S04]  /*1c140*/  STS.U16 [R8+UR7+0xa00], R244 ;  /* 0x000a00f408007988 */ /* 0x000fe80008000407 */
[----:B------:R-:W-:Y:S04]  /*1c150*/  STS.U16 [R8+UR7+0xe00], R246 ;  /* 0x000e00f608007988 */ /* 0x000fe80008000407 */
[----:B------:R-:W-:Y:S04]  /*1c160*/  STS.U16 [R8+UR7+0x1200], R248 ;  /* 0x001200f808007988 */ /* 0x000fe80008000407 */
[----:B------:R-:W-:Y:S04]  /*1c170*/  STS.U16 [R8+UR7+0x1600], R250 ;  /* 0x001600fa08007988 */ /* 0x000fe80008000407 */
[----:B------:R0:W-:Y:S04]  /*1c180*/  STS.U16 [R8+UR7+0x1a00], R251 ;  /* 0x001a00fb08007988 */ /* 0x0001e80008000407 */
[----:B------:R-:W2:Y:S04]  /*1c190*/  LDL R17, [R1+0x990] ;  /* 0x0009900001117983 */ /* 0x000ea80000100800 */
[----:B0-----:R-:W2:Y:S01]  /*1c1a0*/  LDL R8, [R1+0x99c] ;  /* 0x00099c0001087983 */ /* 0x001ea20000100800 */
[----:B------:R-:W-:Y:S01]  /*1c1b0*/  PRMT R251, RZ, 0x7610, R251 ;  /* 0x00007610fffb7816 */ /* 0x000fe200000000fb */
[----:B-1----:R-:W-:-:S02]  /*1c1c0*/  @!P1 IMAD.MOV.U32 R4, RZ, RZ, R13 ;  /* 0x000000ffff049224 */ /* 0x002fc400078e000d */
[----:B------:R-:W-:-:S05]  /*1c1d0*/  @!P1 IMAD.MOV.U32 R5, RZ, RZ, R18 ;  /* 0x000000ffff059224 */ /* 0x000fca00078e0012 */
[----:B------:R0:W2:Y:S02]  /*1c1e0*/  @!P1 LDG.E.U16 R251, desc[UR16][R4.64] ;  /* 0x0000001004fb9981 */ /* 0x0000a4000c1e1500 */
[----:B0-----:R-:W-:Y:S02]  /*1c1f0*/  @!P1 IMAD.MOV.U32 R5, RZ, RZ, R12 ;  /* 0x000000ffff059224 */ /* 0x001fe400078e000c */
[----:B------:R-:W-:Y:S01]  /*1c200*/  @!P1 IMAD.MOV.U32 R4, RZ, RZ, R0 ;  /* 0x000000ffff049224 */ /* 0x000fe200078e0000 */
[----:B----4-:R0:W-:Y:S04]  /*1c210*/  STL [R1+0x4], R16 ;  /* 0x0000041001007387 */ /* 0x0101e80000100800 */
[----:B------:R-:W4:Y:S04]  /*1c220*/  LDL R11, [R1+0x988] ;  /* 0x00098800010b7983 */ /* 0x000f280000100800 */
[----:B0-----:R-:W4:Y:S04]  /*1c230*/  LDL R16, [R1+0x994] ;  /* 0x0009940001107983 */ /* 0x001f280000100800 */
[----:B---3--:R0:W-:Y:S04]  /*1c240*/  STL [R1], R10 ;  /* 0x0000000a01007387 */ /* 0x0081e80000100800 */
[----:B------:R-:W3:Y:S04]  /*1c250*/  LDL R18, [R1+0x958] ;  /* 0x0009580001127983 */ /* 0x000ee80000100800 */
[----:B------:R-:W3:Y:S04]  /*1c260*/  LDL R13, [R1+0x95c] ;  /* 0x00095c00010d7983 */ /* 0x000ee80000100800 */
[----:B0-----:R-:W3:Y:S04]  /*1c270*/  LDL R10, [R1+0x98c] ;  /* 0x00098c00010a7983 */ /* 0x001ee80000100800 */
[----:B------:R-:W3:Y:S04]  /*1c280*/  LDL R12, [R1+0x950] ;  /* 0x00095000010c7983 */ /* 0x000ee80000100800 */
[----:B------:R-:W3:Y:S01]  /*1c290*/  LDL R0, [R1+0x954] ;  /* 0x0009540001007983 */ /* 0x000ee20000100800 */
[----:B------:R-:W-:-:S02]  /*1c2a0*/  PRMT R249, RZ, 0x7610, R249 ;  /* 0x00007610fff97816 */ /* 0x000fc400000000f9 */
[----:B------:R-:W-:Y:S01]  /*1c2b0*/  PRMT R247, RZ, 0x7610, R247 ;  /* 0x00007610fff77816 */ /* 0x000fe200000000f7 */
[----:B------:R-:W3:Y:S04]  /*1c2c0*/  LDL R21, [R1+0x750] ;  /* 0x0007500001157983 */ /* 0x000ee80000100800 */
[----:B------:R0:W3:Y:S01]  /*1c2d0*/  @!P1 LDG.E.U16 R249, desc[UR16][R4.64] ;  /* 0x0000001004f99981 */ /* 0x0000e2000c1e1500 */
[----:B------:R-:W-:Y:S02]  /*1c2e0*/  PRMT R245, RZ, 0x7610, R245 ;  /* 0x00007610fff57816 */ /* 0x000fe400000000f5 */
[----:B------:R-:W-:Y:S01]  /*1c2f0*/  PRMT R243, RZ, 0x7610, R243 ;  /* 0x00007610fff37816 */ /* 0x000fe200000000f3 */
[----:B------:R-:W3:Y:S01]  /*1c300*/  LDL R20, [R1+0x754] ;  /* 0x0007540001147983 */ /* 0x000ee20000100800 */
[----:B------:R-:W-:-:S02]  /*1c310*/  PRMT R241, RZ, 0x7610, R241 ;  /* 0x00007610fff17816 */ /* 0x000fc400000000f1 */
[----:B------:R-:W-:Y:S01]  /*1c320*/  PRMT R239, RZ, 0x7610, R239 ;  /* 0x00007610ffef7816 */ /* 0x000fe200000000ef */
[----:B------:R-:W3:Y:S01]  /*1c330*/  LDL R23, [R1+0x720] ;  /* 0x0007200001177983 */ /* 0x000ee20000100800 */
[----:B0-----:R-:W-:Y:S02]  /*1c340*/  @!P1 IMAD.MOV.U32 R4, RZ, RZ, R6 ;  /* 0x000000ffff049224 */ /* 0x001fe400078e0006 */
[----:B------:R-:W-:Y:S01]  /*1c350*/  @!P1 IMAD.MOV.U32 R5, RZ, RZ, R7 ;  /* 0x000000ffff059224 */ /* 0x000fe200078e0007 */
[----:B------:R-:W3:Y:S04]  /*1c360*/  LDL R6, [R1+0x94c] ;  /* 0x00094c0001067983 */ /* 0x000ee80000100800 */
[----:B------:R-:W3:Y:S04]  /*1c370*/  LDL R7, [R1+0x948] ;  /* 0x0009480001077983 */ /* 0x000ee80000100800 */
[----:B------:R0:W3:Y:S01]  /*1c380*/  @!P1 LDG.E.U16 R247, desc[UR16][R4.64] ;  /* 0x0000001004f79981 */ /* 0x0000e2000c1e1500 */
[----:B------:R-:W-:-:S02]  /*1c390*/  PRMT R237, RZ, 0x7610, R237 ;  /* 0x00007610ffed7816 */ /* 0x000fc400000000ed */
[----:B------:R-:W-:Y:S01]  /*1c3a0*/  PRMT R235, RZ, 0x7610, R235 ;  /* 0x00007610ffeb7816 */ /* 0x000fe200000000eb */
[----:B------:R-:W3:Y:S01]  /*1c3b0*/  LDL R22, [R1+0x724] ;  /* 0x0007240001167983 */ /* 0x000ee20000100800 */
[----:B------:R-:W-:Y:S02]  /*1c3c0*/  PRMT R233, RZ, 0x7610, R233 ;  /* 0x00007610ffe97816 */ /* 0x000fe400000000e9 */
        /* <DEDUP_REMOVED lines=13> */
[----:B--2---:R-:W-:Y:S02]  /*1c4a0*/  @!P1 IMAD.MOV.U32 R4, RZ, RZ, R8 ;  /* 0x000000ffff049224 */ /* 0x004fe400078e0008 */
[----:B------:R-:W-:Y:S01]  /*1c4b0*/  @!P1 IMAD.MOV.U32 R5, RZ, RZ, R9 ;  /* 0x000000ffff059224 */ /* 0x000fe200078e0009 */
[----:B------:R-:W2:Y:S04]  /*1c4c0*/  LDL R8, [R1+0x914] ;  /* 0x0009140001087983 */ /* 0x000ea80000100800 */
[----:B------:R-:W2:Y:S04]  /*1c4d0*/  LDL R9, [R1+0x910] ;  /* 0x0009100001097983 */ /* 0x000ea80000100800 */
[----:B------:R0:W2:Y:S01]  /*1c4e0*/  @!P1 LDG.E.U16 R243, desc[UR16][R4.64] ;  /* 0x0000001004f39981 */ /* 0x0000a2000c1e1500 */
[----:B------:R-:W-:-:S02]  /*1c4f0*/  PRMT R221, RZ, 0x7610, R221 ;  /* 0x00007610ffdd7816 */ /* 0x000fc400000000dd */
[----:B------:R-:W-:Y:S01]  /*1c500*/  PRMT R219, RZ, 0x7610, R219 ;  /* 0x00007610ffdb7816 */ /* 0x000fe200000000db */
[----:B------:R-:W2:Y:S01]  /*1c510*/  LDL R154, [R1+0x6e0] ;  /* 0x0006e000019a7983 */ /* 0x000ea20000100800 */
[----:B------:R-:W-:Y:S02]  /*1c520*/  PRMT R217, RZ, 0x7610, R217 ;  /* 0x00007610ffd97816 */ /* 0x000fe400000000d9 */
[----:B------:R-:W-:Y:S01]  /*1c530*/  PRMT R215, RZ, 0x7610, R215 ;  /* 0x00007610ffd77816 */ /* 0x000fe200000000d7 */
[----:B------:R-:W2:Y:S01]  /*1c540*/  LDL R157, [R1+0x6d0] ;  /* 0x0006d000019d7983 */ /* 0x000ea20000100800 */
[----:B0-----:R-:W-:-:S03]  /*1c550*/  @!P1 IMAD.MOV.U32 R5, RZ, RZ, R17 ;  /* 0x000000ffff059224 */ /* 0x001fc600078e0011 */
[----:B------:R-:W2:Y:S01]  /*1c560*/  LDL R17, [R1+0x908] ;  /* 0x0009080001117983 */ /* 0x000ea20000100800 */
[----:B------:R-:W-:Y:S02]  /*1c570*/  PRMT R213, RZ, 0x7610, R213 ;  /* 0x00007610ffd57816 */ /* 0x000fe400000000d5 */
[----:B------:R-:W-:Y:S01]  /*1c580*/  PRMT R211, RZ, 0x7610, R211 ;  /* 0x00007610ffd37816 */ /* 0x000fe200000000d3 */
[----:B------:R-:W2:Y:S01]  /*1c590*/  LDL R156, [R1+0x6d4] ;  /* 0x0006d400019c7983 */ /* 0x000ea20000100800 */
[----:B------:R-:W-:Y:S02]  /*1c5a0*/  PRMT R209, RZ, 0x7610, R209 ;  /* 0x00007610ffd17816 */ /* 0x000fe400000000d1 */
[----:B------:R-:W-:Y:S01]  /*1c5b0*/  PRMT R207, RZ, 0x7610, R207 ;  /* 0x00007610ffcf7816 */ /* 0x000fe200000000cf */
[----:B------:R-:W2:Y:S01]  /*1c5c0*/  LDL R159, [R1+0x6a0] ;  /* 0x0006a000019f7983 */ /* 0x000ea20000100800 */
[----:B------:R-:W-:Y:S02]  /*1c5d0*/  PRMT R205, RZ, 0x7610, R205 ;  /* 0x00007610ffcd7816 */ /* 0x000fe400000000cd */
[----:B------:R-:W-:Y:S01]  /*1c5e0*/  PRMT R203, RZ, 0x7610, R203 ;  /* 0x00007610ffcb7816 */ /* 0x000fe200000000cb */
[----:B------:R-:W2:Y:S01]  /*1c5f0*/  LDL R158, [R1+0x6a4] ;  /* 0x0006a400019e7983 */ /* 0x000ea20000100800 */
[----:B------:R-:W-:-:S02]  /*1c600*/  PRMT R201, RZ, 0x7610, R201 ;  /* 0x00007610ffc97816 */ /* 0x000fc400000000c9 */
[----:B------:R-:W-:Y:S01]  /*1c610*/  PRMT R199, RZ, 0x7610, R199 ;  /* 0x00007610ffc77816 */ /* 0x000fe200000000c7 */
[----:B------:R-:W2:Y:S01]  /*1c620*/  LDL R155, [R1+0x694] ;  /* 0x00069400019b7983 */ /* 0x000ea20000100800 */
[----:B------:R-:W-:Y:S02]  /*1c630*/  PRMT R197, RZ, 0x7610, R197 ;  /* 0x00007610ffc57816 */ /* 0x000fe400000000c5 */
[----:B------:R-:W-:Y:S01]  /*1c640*/  PRMT R195, RZ, 0x7610, R195 ;  /* 0x00007610ffc37816 */ /* 0x000fe200000000c3 */
[----:B------:R-:W2:Y:S01]  /*1c650*/  LDL R160, [R1+0x690] ;  /* 0x0006900001a07983 */ /* 0x000ea20000100800 */
[----:B------:R-:W-:Y:S02]  /*1c660*/  PRMT R193, RZ, 0x7610, R193 ;  /* 0x00007610ffc17816 */ /* 0x000fe400000000c1 */
[----:B------:R-:W-:Y:S01]  /*1c670*/  PRMT R189, RZ, 0x7610, R189 ;  /* 0x00007610ffbd7816 */ /* 0x000fe200000000bd */
[----:B------:R-:W2:Y:S04]  /*1c680*/  LDL R162, [R1+0x664] ;  /* 0x0006640001a27983 */ /* 0x000ea80000100800 */
        /* <DEDUP_REMOVED lines=27> */
[----:B------:R-:W2:Y:S01]  /*1c840*/  LDL R190, [R1+0x234] ;  /* 0x0002340001be7983 */ /* 0x000ea20000100800 */
[----:B----4-:R-:W-:-:S03]  /*1c850*/  @!P1 IMAD.MOV.U32 R4, RZ, RZ, R16 ;  /* 0x000000ffff049224 */ /* 0x010fc600078e0010 */
[----:B------:R-:W4:Y:S04]  /*1c860*/  LDL R16, [R1+0x90c] ;  /* 0x00090c0001107983 */ /* 0x000f280000100800 */
[----:B------:R0:W4:Y:S02]  /*1c870*/  @!P1 LDG.E.U16 R241, desc[UR16][R4.64] ;  /* 0x0000001004f19981 */ /* 0x000124000c1e1500 */
[----:B0-----:R-:W-:Y:S02]  /*1c880*/  @!P1 IMAD.MOV.U32 R5, RZ, RZ, R11 ;  /* 0x000000ffff059224 */ /* 0x001fe400078e000b */
[----:B------:R-:W4:Y:S01]  /*1c890*/  LDL R11, [R1+0x8d8] ;  /* 0x0008d800010b7983 */ /* 0x000f220000100800 */
[----:B---3--:R-:W-:-:S03]  /*1c8a0*/  @!P1 IMAD.MOV.U32 R4, RZ, RZ, R10 ;  /* 0x000000ffff049224 */ /* 0x008fc600078e000a */
[----:B------:R-:W3:Y:S04]  /*1c8b0*/  LDL R10, [R1+0x8dc] ;  /* 0x0008dc00010a7983 */ /* 0x000ee80000100800 */
[----:B------:R0:W3:Y:S02]  /*1c8c0*/  @!P1 LDG.E.U16 R239, desc[UR16][R4.64] ;  /* 0x0000001004ef9981 */ /* 0x0000e4000c1e1500 */
[----:B0-----:R-:W-:Y:S02]  /*1c8d0*/  @!P1 IMAD.MOV.U32 R4, RZ, RZ, R13 ;  /* 0x000000ffff049224 */ /* 0x001fe400078e000d */
[----:B------:R-:W-:Y:S01]  /*1c8e0*/  @!P1 IMAD.MOV.U32 R5, RZ, RZ, R18 ;  /* 0x000000ffff059224 */ /* 0x000fe200078e0012 */
[----:B------:R-:W3:Y:S04]  /*1c8f0*/  LDL R13, [R1+0x8d4] ;  /* 0x0008d400010d7983 */ /* 0x000ee80000100800 */
[----:B------:R-:W3:Y:S04]  /*1c900*/  LDL R18, [R1+0x8d0] ;  /* 0x0008d00001127983 */ /* 0x000ee80000100800 */
[----:B------:R0:W3:Y:S02]  /*1c910*/  @!P1 LDG.E.U16 R237, desc[UR16][R4.64] ;  /* 0x0000001004ed9981 */ /* 0x0000e4000c1e1500 */
[----:B0-----:R-:W-:-:S02]  /*1c920*/  @!P1 IMAD.MOV.U32 R5, RZ, RZ, R12 ;  /* 0x000000ffff059224 */ /* 0x001fc400078e000c */
        /* <DEDUP_REMOVED lines=14> */
[----:B--2---:R-:W-:-:S02]  /*1ca10*/  @!P1 IMAD.MOV.U32 R4, RZ, RZ, R8 ;  /* 0x000000ffff049224 */ /* 0x004fc400078e0008 */
[----:B------:R-:W-:Y:S01]  /*1ca20*/  @!P1 IMAD.MOV.U32 R5, RZ, RZ, R9 ;  /* 0x000000ffff059224 */ /* 0x000fe200078e0009 */
[----:B------:R-:W2:Y:S04]  /*1ca30*/  LDL R8, [R1+0x88c] ;  /* 0x00088c0001087983 */ /* 0x000ea80000100800 */
[----:B------:R-:W2:Y:S04]  /*1ca40*/  LDL R9, [R1+0x888] ;  /* 0x0008880001097983 */ /* 0x000ea80000100800 */
[----:B------:R0:W2:Y:S02]  /*1ca50*/  @!P1 LDG.E.U16 R229, desc[UR16][R4.64] ;  /* 0x0000001004e59981 */ /* 0x0000a4000c1e1500 */
[----:B0-----:R-:W-:-:S02]  /*1ca60*/  @!P1 IMAD.MOV.U32 R5, RZ, RZ, R17 ;  /* 0x000000ffff059224 */ /* 0x001fc400078e0011 */
        /* <DEDUP_REMOVED lines=33> */
[----:B------:R0:W2:Y:S02]  /*1cc80*/  @!P1 LDG.E.U16 R215, desc[UR16][R4.64] ;  /* 0x0000001004d79981 */ /* 0x0000a4000c1e1500 */
[----:B0-----:R-:W-:Y:S02]  /*1cc90*/  @!P1 IMAD.MOV.U32 R5, RZ, RZ, R17 ;  /* 0x000000ffff059224 */ /* 0x001fe400078e0011 */
        /* <DEDUP_REMOVED lines=54> */
[----:B0-----:R-:W-:Y:S02]  /*1d000*/  PRMT R4, RZ, 0x7610, R4 ;  /* 0x00007610ff047816 */ /* 0x001fe40000000004 */
[----:B------:R0:W3:Y:S01]  /*1d010*/  @!P1 LDG.E.U16 R189, desc[UR16][R6.64] ;  /* 0x0000001006bd9981 */ /* 0x0000e2000c1e1500 */
[----:B------:R-:W-:Y:S01]  /*1d020*/  PRMT R5, RZ, 0x7610, R5 ;  /* 0x00007610ff057816 */ /* 0x000fe20000000005 */
[----:B0-----:R-:W-:-:S02]  /*1d030*/  @!P1 IMAD.MOV.U32 R6, RZ, RZ, R14 ;  /* 0x000000ffff069224 */ /* 0x001fc400078e000e */
[----:B------:R-:W3:Y:S01]  /*1d040*/  LDL R14, [R1+0x74c] ;  /* 0x00074c00010e7983 */ /* 0x000ee20000100800 */
[----:B------:R-:W-:-:S03]  /*1d050*/  @!P1 IMAD.MOV.U32 R7, RZ, RZ, R15 ;  /* 0x000000ffff079224 */ /* 0x000fc600078e000f */
[----:B------:R-:W3:Y:S04]  /*1d060*/  LDL R15, [R1+0x748] ;  /* 0x00074800010f7983 */ /* 0x000ee80000100800 */
[----:B------:R0:W3:Y:S02]  /*1d070*/  @!P1 LDG.E.U16 R4, desc[UR16][R6.64] ;  /* 0x0000001006049981 */ /* 0x0000e4000c1e1500 */
[----:B0-----:R-:W-:Y:S02]  /*1d080*/  PRMT R7, RZ, 0x7610, R7 ;  /* 0x00007610ff077816 */ /* 0x001fe40000000007 */
[----:B--2---:R0:W2:Y:S02]  /*1d090*/  @!P1 LDG.E.U16 R5, desc[UR16][R8.64] ;  /* 0x0000001008059981 */ /* 0x0040a4000c1e1500 */
[----:B0-----:R-:W-:-:S02]  /*1d0a0*/  @!P1 IMAD.MOV.U32 R9, RZ, RZ, R17 ;  /* 0x000000ffff099224 */ /* 0x001fc400078e0011 */
[----:B------:R-:W2:Y:S01]  /*1d0b0*/  LDL R17, [R1+0x718] ;  /* 0x0007180001117983 */ /* 0x000ea20000100800 */
[----:B----4-:R-:W-:-:S03]  /*1d0c0*/  @!P1 IMAD.MOV.U32 R8, RZ, RZ, R16 ;  /* 0x000000ffff089224 */ /* 0x010fc600078e0010 */
[----:B------:R-:W2:Y:S04]  /*1d0d0*/  LDL R16, [R1+0x71c] ;  /* 0x00071c0001107983 */ /* 0x000ea80000100800 */
[----:B---3--:R0:W3:Y:S02]  /*1d0e0*/  @!P1 LDG.E.U16 R7, desc[UR16][R10.64] ;  /* 0x000000100a079981 */ /* 0x0080e4000c1e1500 */
[----:B0-----:R-:W-:Y:S02]  /*1d0f0*/  @!P1 IMAD.MOV.U32 R10, RZ, RZ, R13 ;  /* 0x000000ffff0a9224 */ /* 0x001fe400078e000d */
[----:B------:R-:W-:Y:S02]  /*1d100*/  @!P1 IMAD.MOV.U32 R11, RZ, RZ, R18 ;  /* 0x000000ffff0b9224 */ /* 0x000fe400078e0012 */
[----:B------:R-:W4:Y:S01]  /*1d110*/  LDL R18, [R1+0x70c] ;  /* 0x00070c0001127983 */ /* 0x000f220000100800 */
[----:B------:R-:W-:-:S02]  /*1d120*/  @!P1 IMAD.MOV.U32 R13, RZ, RZ, R12 ;  /* 0x000000ffff0d9224 */ /* 0x000fc400078e000c */
[----:B------:R-:W-:Y:S02]  /*1d130*/  @!P1 IMAD.MOV.U32 R12, RZ, RZ, R0 ;  /* 0x000000ffff0c9224 */ /* 0x000fe400078e0000 */
[----:B------:R-:W3:Y:S01]  /*1d140*/  LDL R0, [R1+0x6e4] ;  /* 0x0006e40001007983 */ /* 0x000ee20000100800 */
[----:B------:R-:W-:-:S06]  /*1d150*/  PRMT R6, RZ, 0x7610, R6 ;  /* 0x00007610ff067816 */ /* 0x000fcc0000000006 */
[----:B------:R0:W3:Y:S02]  /*1d160*/  @!P1 LDG.E.U16 R6, desc[UR16][R8.64] ;  /* 0x0000001008069981 */ /* 0x0000e4000c1e1500 */
[----:B0-----:R-:W-:Y:S02]  /*1d170*/  PRMT R8, RZ, 0x7610, R8 ;  /* 0x00007610ff087816 */ /* 0x001fe40000000008 */
[----:B------:R-:W-:-:S04]  /*1d180*/  PRMT R9, RZ, 0x7610, R9 ;  /* 0x00007610ff097816 */ /* 0x000fc80000000009 */
[----:B------:R0:W3:Y:S04]  /*1d190*/  @!P1 LDG.E.U16 R8, desc[UR16][R10.64] ;  /* 0x000000100a089981 */ /* 0x0000e8000c1e1500 */
[----:B------:R1:W3:Y:S01]  /*1d1a0*/  @!P1 LDG.E.U16 R9, desc[UR16][R12.64] ;  /* 0x000000100c099981 */ /* 0x0002e2000c1e1500 */
[----:B0-----:R-:W-:Y:S02]  /*1d1b0*/  PRMT R10, RZ, 0x7610, R10 ;  /* 0x00007610ff0a7816 */ /* 0x001fe4000000000a */
[----:B------:R-:W-:Y:S01]  /*1d1c0*/  PRMT R11, RZ, 0x7610, R11 ;  /* 0x00007610ff0b7816 */ /* 0x000fe2000000000b */
[----:B-1----:R-:W-:Y:S02]  /*1d1d0*/  @!P1 IMAD.MOV.U32 R12, RZ, RZ, R20 ;  /* 0x000000ffff0c9224 */ /* 0x002fe400078e0014 */
[----:B------:R-:W-:Y:S01]  /*1d1e0*/  @!P1 IMAD.MOV.U32 R13, RZ, RZ, R21 ;  /* 0x000000ffff0d9224 */ /* 0x000fe200078e0015 */
[----:B------:R-:W3:Y:S04]  /*1d1f0*/  LDL R20, [R1+0x6dc] ;  /* 0x0006dc0001147983 */ /* 0x000ee80000100800 */
[----:B------:R0:W3:Y:S04]  /*1d200*/  @!P1 LDG.E.U16 R10, desc[UR16][R12.64] ;  /* 0x000000100c0a9981 */ /* 0x0000e8000c1e1500 */
[----:B------:R-:W3:Y:S04]  /*1d210*/  LDL R21, [R1+0x6d8] ;  /* 0x0006d80001157983 */ /* 0x000ee80000100800 */
[----:B------:R1:W3:Y:S01]  /*1d220*/  @!P1 LDG.E.U16 R11, desc[UR16][R14.64] ;  /* 0x000000100e0b9981 */ /* 0x0002e2000c1e1500 */
[----:B0-----:R-:W-:-:S02]  /*1d230*/  PRMT R12, RZ, 0x7610, R12 ;  /* 0x00007610ff0c7816 */ /* 0x001fc4000000000c */
[----:B------:R-:W-:Y:S01]  /*1d240*/  PRMT R13, RZ, 0x7610, R13 ;  /* 0x00007610ff0d7816 */ /* 0x000fe2000000000d */
[----:B-1----:R-:W-:Y:S02]  /*1d250*/  @!P1 IMAD.MOV.U32 R14, RZ, RZ, R22 ;  /* 0x000000ffff0e9224 */ /* 0x002fe400078e0016 */
[----:B------:R-:W-:Y:S01]  /*1d260*/  @!P1 IMAD.MOV.U32 R15, RZ, RZ, R23 ;  /* 0x000000ffff0f9224 */ /* 0x000fe200078e0017 */
[----:B------:R-:W3:Y:S04]  /*1d270*/  LDL R22, [R1+0x6cc] ;  /* 0x0006cc0001167983 */ /* 0x000ee80000100800 */
[----:B------:R0:W3:Y:S04]  /*1d280*/  @!P1 LDG.E.U16 R12, desc[UR16][R14.64] ;  /* 0x000000100e0c9981 */ /* 0x0000e8000c1e1500 */
[----:B------:R-:W3:Y:S01]  /*1d290*/  LDL R23, [R1+0x6c8] ;  /* 0x0006c80001177983 */ /* 0x000ee20000100800 */
[----:B0-----:R-:W-:-:S03]  /*1d2a0*/  PRMT R15, RZ, 0x7610, R15 ;  /* 0x00007610ff0f7816 */ /* 0x001fc6000000000f */
[----:B--2---:R0:W2:Y:S02]  /*1d2b0*/  @!P1 LDG.E.U16 R13, desc[UR16][R16.64] ;  /* 0x00000010100d9981 */ /* 0x0040a4000c1e1500 */
[----:B0-----:R-:W-:Y:S02]  /*1d2c0*/  @!P1 IMAD.MOV.U32 R16, RZ, RZ, R152 ;  /* 0x000000ffff109224 */ /* 0x001fe400078e0098 */
[----:B------:R-:W-:Y:S01]  /*1d2d0*/  @!P1 IMAD.MOV.U32 R17, RZ, RZ, R153 ;  /* 0x000000ffff119224 */ /* 0x000fe200078e0099 */
[----:B------:R-:W2:Y:S04]  /*1d2e0*/  LDL R152, [R1+0x69c] ;  /* 0x00069c0001987983 */ /* 0x000ea80000100800 */
[----:B------:R-:W2:Y:S04]  /*1d2f0*/  LDL R153, [R1+0x698] ;  /* 0x0006980001997983 */ /* 0x000ea80000100800 */
[----:B----4-:R0:W4:Y:S02]  /*1d300*/  @!P1 LDG.E.U16 R15, desc[UR16][R18.64] ;  /* 0x00000010120f9981 */ /* 0x010124000c1e1500 */
[----:B0-----:R-:W-:-:S02]  /*1d310*/  @!P1 IMAD.MOV.U32 R19, RZ, RZ, R154 ;  /* 0x000000ffff139224 */ /* 0x001fc400078e009a */
[----:B------:R-:W4:Y:S01]  /*1d320*/  LDL R154, [R1+0x688] ;  /* 0x00068800019a7983 */ /* 0x000f220000100800 */
[----:B---3--:R-:W-:-:S03]  /*1d330*/  @!P1 IMAD.MOV.U32 R18, RZ, RZ, R0 ;  /* 0x000000ffff129224 */ /* 0x008fc600078e0000 */
[----:B------:R-:W3:Y:S01]  /*1d340*/  LDL R0, [R1+0x68c] ;  /* 0x00068c0001007983 */ /* 0x000ee20000100800 */
[----:B------:R-:W-:-:S06]  /*1d350*/  PRMT R14, RZ, 0x7610, R14 ;  /* 0x00007610ff0e7816 */ /* 0x000fcc000000000e */
[----:B------:R0:W3:Y:S02]  /*1d360*/  @!P1 LDG.E.U16 R14, desc[UR16][R16.64] ;  /* 0x00000010100e9981 */ /* 0x0000e4000c1e1500 */
[----:B0-----:R-:W-:Y:S02]  /*1d370*/  PRMT R16, RZ, 0x7610, R16 ;  /* 0x00007610ff107816 */ /* 0x001fe40000000010 */
[----:B------:R-:W-:-:S04]  /*1d380*/  PRMT R17, RZ, 0x7610, R17 ;  /* 0x00007610ff117816 */ /* 0x000fc80000000011 */
[----:B------:R0:W3:Y:S02]  /*1d390*/  @!P1 LDG.E.U16 R16, desc[UR16][R18.64] ;  /* 0x0000001012109981 */ /* 0x0000e4000c1e1500 */
[----:B0-----:R-:W-:Y:S02]  /*1d3a0*/  PRMT R18, RZ, 0x7610, R18 ;  /* 0x00007610ff127816 */ /* 0x001fe40000000012 */
[----:B------:R-:W-:Y:S01]  /*1d3b0*/  PRMT R19, RZ, 0x7610, R19 ;  /* 0x00007610ff137816 */ /* 0x000fe20000000013 */
[----:B------:R0:W3:Y:S02]  /*1d3c0*/  @!P1 LDG.E.U16 R17, desc[UR16][R20.64] ;  /* 0x0000001014119981 */ /* 0x0000e4000c1e1500 */
[----:B0-----:R-:W-:Y:S02]  /*1d3d0*/  @!P1 IMAD.MOV.U32 R20, RZ, RZ, R156 ;  /* 0x000000ffff149224 */ /* 0x001fe400078e009c */
[----:B------:R-:W-:Y:S01]  /*1d3e0*/  @!P1 IMAD.MOV.U32 R21, RZ, RZ, R157 ;  /* 0x000000ffff159224 */ /* 0x000fe200078e009d */
[----:B------:R-:W3:Y:S04]  /*1d3f0*/  LDL R156, [R1+0x65c] ;  /* 0x00065c00019c7983 */ /* 0x000ee80000100800 */
[----:B------:R0:W3:Y:S04]  /*1d400*/  @!P1 LDG.E.U16 R18, desc[UR16][R20.64] ;  /* 0x0000001014129981 */ /* 0x0000e8000c1e1500 */
[----:B------:R-:W3:Y:S04]  /*1d410*/  LDL R157, [R1+0x658] ;  /* 0x00065800019d7983 */ /* 0x000ee80000100800 */
[----:B------:R1:W3:Y:S01]  /*1d420*/  @!P1 LDG.E.U16 R19, desc[UR16][R22.64] ;  /* 0x0000001016139981 */ /* 0x0002e2000c1e1500 */
[----:B0-----:R-:W-:Y:S01]  /*1d430*/  PRMT R21, RZ, 0x7610, R21 ;  /* 0x00007610ff157816 */ /* 0x001fe20000000015 */
[----:B-1----:R-:W-:-:S02]  /*1d440*/  @!P1 IMAD.MOV.U32 R22, RZ, RZ, R158 ;  /* 0x000000ffff169224 */ /* 0x002fc400078e009e */
[----:B------:R-:W-:Y:S01]  /*1d450*/  @!P1 IMAD.MOV.U32 R23, RZ, RZ, R159 ;  /* 0x000000ffff179224 */ /* 0x000fe200078e009f */
[----:B------:R-:W3:Y:S04]  /*1d460*/  LDL R158, [R1+0x64c] ;  /* 0x00064c00019e7983 */ /* 0x000ee80000100800 */
[----:B------:R-:W3:Y:S04]  /*1d470*/  LDL R159, [R1+0x648] ;  /* 0x00064800019f7983 */ /* 0x000ee80000100800 */
[----:B--2---:R0:W2:Y:S02]  /*1d480*/  @!P1 LDG.E.U16 R21, desc[UR16][R152.64] ;  /* 0x0000001098159981 */ /* 0x0040a4000c1e1500 */
[----:B0-----:R-:W-:-:S02]  /*1d490*/  @!P1 IMAD.MOV.U32 R152, RZ, RZ, R155 ;  /* 0x000000ffff989224 */ /* 0x001fc400078e009b */
[----:B------:R-:W-:Y:S02]  /*1d4a0*/  @!P1 IMAD.MOV.U32 R153, RZ, RZ, R160 ;  /* 0x000000ffff999224 */ /* 0x000fe400078e00a0 */
[----:B------:R-:W2:Y:S01]  /*1d4b0*/  LDL R160, [R1+0x3f8] ;  /* 0x0003f80001a07983 */ /* 0x000ea20000100800 */
[----:B----4-:R-:W-:Y:S02]  /*1d4c0*/  @!P1 IMAD.MOV.U32 R155, RZ, RZ, R154 ;  /* 0x000000ffff9b9224 */ /* 0x010fe400078e009a */
[----:B---3--:R-:W-:Y:S02]  /*1d4d0*/  @!P1 IMAD.MOV.U32 R154, RZ, RZ, R0 ;  /* 0x000000ffff9a9224 */ /* 0x008fe400078e0000 */
[----:B------:R-:W3:Y:S01]  /*1d4e0*/  LDL R0, [R1+0x3fc] ;  /* 0x0003fc0001007983 */ /* 0x000ee20000100800 */
[----:B------:R-:W-:-:S06]  /*1d4f0*/  PRMT R20, RZ, 0x7610, R20 ;  /* 0x00007610ff147816 */ /* 0x000fcc0000000014 */
[----:B------:R0:W4:Y:S02]  /*1d500*/  @!P1 LDG.E.U16 R20, desc[UR16][R22.64] ;  /* 0x0000001016149981 */ /* 0x000124000c1e1500 */
[----:B0-----:R-:W-:Y:S02]  /*1d510*/  PRMT R22, RZ, 0x7610, R22 ;  /* 0x00007610ff167816 */ /* 0x001fe40000000016 */
[----:B------:R-:W-:-:S04]  /*1d520*/  PRMT R23, RZ, 0x7610, R23 ;  /* 0x00007610ff177816 */ /* 0x000fc80000000017 */
[----:B------:R0:W4:Y:S04]  /*1d530*/  @!P1 LDG.E.U16 R22, desc[UR16][R152.64] ;  /* 0x0000001098169981 */ /* 0x000128000c1e1500 */
[----:B------:R1:W4:Y:S01]  /*1d540*/  @!P1 LDG.E.U16 R23, desc[UR16][R154.64] ;  /* 0x000000109a179981 */ /* 0x000322000c1e1500 */
[----:B0-----:R-:W-:Y:S01]  /*1d550*/  PRMT R152, RZ, 0x7610, R152 ;  /* 0x00007610ff987816 */ /* 0x001fe20000000098 */
[----:B-1----:R-:W-:Y:S02]  /*1d560*/  @!P1 IMAD.MOV.U32 R154, RZ, RZ, R162 ;  /* 0x000000ffff9a9224 */ /* 0x002fe400078e00a2 */
[----:B------:R-:W-:Y:S01]  /*1d570*/  @!P1 IMAD.MOV.U32 R155, RZ, RZ, R166 ;  /* 0x000000ffff9b9224 */ /* 0x000fe200078e00a6 */
[----:B------:R-:W-:Y:S01]  /*1d580*/  PRMT R153, RZ, 0x7610, R153 ;  /* 0x00007610ff997816 */ /* 0x000fe20000000099 */
[----:B------:R-:W4:Y:S04]  /*1d590*/  LDL R166, [R1+0x3f4] ;  /* 0x0003f40001a67983 */ /* 0x000f280000100800 */
[----:B------:R0:W4:Y:S04]  /*1d5a0*/  @!P1 LDG.E.U16 R152, desc[UR16][R154.64] ;  /* 0x000000109a989981 */ /* 0x000128000c1e1500 */
[----:B------:R-:W4:Y:S01]  /*1d5b0*/  LDL R162, [R1+0x3ec] ;  /* 0x0003ec0001a27983 */ /* 0x000f220000100800 */
[----:B0-----:R-:W-:-:S03]  /*1d5c0*/  PRMT R155, RZ, 0x7610, R155 ;  /* 0x00007610ff9b7816 */ /* 0x001fc6000000009b */
[----:B------:R0:W4:Y:S02]  /*1d5d0*/  @!P1 LDG.E.U16 R153, desc[UR16][R156.64] ;  /* 0x000000109c999981 */ /* 0x000124000c1e1500 */
[----:B0-----:R-:W-:Y:S02]  /*1d5e0*/  @!P1 IMAD.MOV.U32 R156, RZ, RZ, R163 ;  /* 0x000000ffff9c9224 */ /* 0x001fe400078e00a3 */
[----:B------:R-:W-:Y:S01]  /*1d5f0*/  @!P1 IMAD.MOV.U32 R157, RZ, RZ, R165 ;  /* 0x000000ffff9d9224 */ /* 0x000fe200078e00a5 */
[----:B------:R-:W4:Y:S04]  /*1d600*/  LDL R163, [R1+0x3e8] ;  /* 0x0003e80001a37983 */ /* 0x000f280000100800 */
[----:B------:R-:W4:Y:S04]  /*1d610*/  LDL R165, [R1+0x3b8] ;  /* 0x0003b80001a57983 */ /* 0x000f280000100800 */
[----:B------:R0:W4:Y:S02]  /*1d620*/  @!P1 LDG.E.U16 R155, desc[UR16][R158.64] ;  /* 0x000000109e9b9981 */ /* 0x000124000c1e1500 */
[----:B0-----:R-:W-:-:S02]  /*1d630*/  @!P1 IMAD.MOV.U32 R159, RZ, RZ, R164 ;  /* 0x000000ffff9f9224 */ /* 0x001fc400078e00a4 */
[----:B------:R-:W-:Y:S01]  /*1d640*/  @!P1 IMAD.MOV.U32 R158, RZ, RZ, R161 ;  /* 0x000000ffff9e9224 */ /* 0x000fe200078e00a1 */
[----:B------:R-:W4:Y:S01]  /*1d650*/  LDL R164, [R1+0x3bc] ;  /* 0x0003bc0001a47983 */ /* 0x000f220000100800 */
[----:B--2---:R-:W-:Y:S02]  /*1d660*/  @!P1 IMAD.MOV.U32 R161, RZ, RZ, R160 ;  /* 0x000000ffffa19224 */ /* 0x004fe400078e00a0 */
[----:B---3--:R-:W-:Y:S02]  /*1d670*/  @!P1 IMAD.MOV.U32 R160, RZ, RZ, R0 ;  /* 0x000000ffffa09224 */ /* 0x008fe400078e0000 */
[----:B------:R-:W2:Y:S01]  /*1d680*/  LDL R0, [R1+0x3b4] ;  /* 0x0003b40001007983 */ /* 0x000ea20000100800 */
[----:B------:R-:W-:-:S06]  /*1d690*/  PRMT R154, RZ, 0x7610, R154 ;  /* 0x00007610ff9a7816 */ /* 0x000fcc000000009a */
[----:B------:R0:W3:Y:S02]  /*1d6a0*/  @!P1 LDG.E.U16 R154, desc[UR16][R156.64] ;  /* 0x000000109c9a9981 */ /* 0x0000e4000c1e1500 */
[----:B0-----:R-:W-:Y:S02]  /*1d6b0*/  PRMT R156, RZ, 0x7610, R156 ;  /* 0x00007610ff9c7816 */ /* 0x001fe4000000009c */
[----:B------:R-:W-:-:S04]  /*1d6c0*/  PRMT R157, RZ, 0x7610, R157 ;  /* 0x00007610ff9d7816 */ /* 0x000fc8000000009d */
[----:B------:R0:W3:Y:S04]  /*1d6d0*/  @!P1 LDG.E.U16 R156, desc[UR16][R158.64] ;  /* 0x000000109e9c9981 */ /* 0x0000e8000c1e1500 */
[----:B------:R1:W3:Y:S01]  /*1d6e0*/  @!P1 LDG.E.U16 R157, desc[UR16][R160.64] ;  /* 0x00000010a09d9981 */ /* 0x0002e2000c1e1500 */
[----:B0-----:R-:W-:Y:S01]  /*1d6f0*/  PRMT R158, RZ, 0x7610, R158 ;  /* 0x00007610ff9e7816 */ /* 0x001fe2000000009e */
[----:B-1----:R-:W-:Y:S02]  /*1d700*/  @!P1 IMAD.MOV.U32 R161, RZ, RZ, R167 ;  /* 0x000000ffffa19224 */ /* 0x002fe400078e00a7 */
[----:B----4-:R-:W-:Y:S01]  /*1d710*/  @!P1 IMAD.MOV.U32 R160, RZ, RZ, R166 ;  /* 0x000000ffffa09224 */ /* 0x010fe200078e00a6 */
[----:B------:R-:W4:Y:S04]  /*1d720*/  LDL R167, [R1+0x3a8] ;  /* 0x0003a80001a77983 */ /* 0x000f280000100800 */
[----:B------:R-:W4:Y:S01]  /*1d730*/  LDL R166, [R1+0x3ac] ;  /* 0x0003ac0001a67983 */ /* 0x000f220000100800 */
[----:B------:R-:W-:-:S03]  /*1d740*/  PRMT R159, RZ, 0x7610, R159 ;  /* 0x00007610ff9f7816 */ /* 0x000fc6000000009f */
[----:B------:R0:W3:Y:S02]  /*1d750*/  @!P1 LDG.E.U16 R158, desc[UR16][R160.64] ;  /* 0x00000010a09e9981 */ /* 0x0000e4000c1e1500 */
[----:B0-----:R-:W-:Y:S02]  /*1d760*/  PRMT R161, RZ, 0x7610, R161 ;  /* 0x00007610ffa17816 */ /* 0x001fe400000000a1 */
[----:B------:R0:W3:Y:S02]  /*1d770*/  @!P1 LDG.E.U16 R159, desc[UR16][R162.64] ;  /* 0x00000010a29f9981 */ /* 0x0000e4000c1e1500 */
[----:B0-----:R-:W-:Y:S02]  /*1d780*/  @!P1 IMAD.MOV.U32 R162, RZ, RZ, R168 ;  /* 0x000000ffffa29224 */ /* 0x001fe400078e00a8 */
[----:B------:R-:W-:Y:S01]  /*1d790*/  @!P1 IMAD.MOV.U32 R163, RZ, RZ, R169 ;  /* 0x000000ffffa39224 */ /* 0x000fe200078e00a9 */
[----:B------:R-:W3:Y:S04]  /*1d7a0*/  LDL R168, [R1+0x37c] ;  /* 0x00037c0001a87983 */ /* 0x000ee80000100800 */
[----:B------:R-:W3:Y:S04]  /*1d7b0*/  LDL R169, [R1+0x378] ;  /* 0x0003780001a97983 */ /* 0x000ee80000100800 */
[----:B------:R0:W3:Y:S02]  /*1d7c0*/  @!P1 LDG.E.U16 R161, desc[UR16][R164.64] ;  /* 0x00000010a4a19981 */ /* 0x0000e4000c1e1500 */
[----:B0-----:R-:W-:-:S02]  /*1d7d0*/  @!P1 IMAD.MOV.U32 R165, RZ, RZ, R172 ;  /* 0x000000ffffa59224 */ /* 0x001fc400078e00ac */
[----:B------:R-:W3:Y:S01]  /*1d7e0*/  LDL R172, [R1+0x370] ;  /* 0x0003700001ac7983 */ /* 0x000ee20000100800 */
[----:B--2---:R-:W-:-:S03]  /*1d7f0*/  @!P1 IMAD.MOV.U32 R164, RZ, RZ, R0 ;  /* 0x000000ffffa49224 */ /* 0x004fc600078e0000 */
[----:B------:R-:W2:Y:S01]  /*1d800*/  LDL R0, [R1+0x374] ;  /* 0x0003740001007983 */ /* 0x000ea20000100800 */
[----:B------:R-:W-:-:S06]  /*1d810*/  PRMT R160, RZ, 0x7610, R160 ;  /* 0x00007610ffa07816 */ /* 0x000fcc00000000a0 */
[----:B------:R0:W2:Y:S02]  /*1d820*/  @!P1 LDG.E.U16 R160, desc[UR16][R162.64] ;  /* 0x00000010a2a09981 */ /* 0x0000a4000c1e1500 */
[----:B0-----:R-:W-:Y:S02]  /*1d830*/  PRMT R163, RZ, 0x7610, R163 ;  /* 0x00007610ffa37816 */ /* 0x001fe400000000a3 */
[----:B------:R-:W-:-:S06]  /*1d840*/  PRMT R162, RZ, 0x7610, R162 ;  /* 0x00007610ffa27816 */ /* 0x000fcc00000000a2 */
[----:B------:R0:W2:Y:S02]  /*1d850*/  @!P1 LDG.E.U16 R162, desc[UR16][R164.64] ;  /* 0x00000010a4a29981 */ /* 0x0000a4000c1e1500 */
[----:B0-----:R-:W-:Y:S02]  /*1d860*/  PRMT R165, RZ, 0x7610, R165 ;  /* 0x00007610ffa57816 */ /* 0x001fe400000000a5 */
[----:B----4-:R0:W4:Y:S02]  /*1d870*/  @!P1 LDG.E.U16 R163, desc[UR16][R166.64] ;  /* 0x00000010a6a39981 */ /* 0x010124000c1e1500 */
[----:B0-----:R-:W-:Y:S02]  /*1d880*/  @!P1 IMAD.MOV.U32 R166, RZ, RZ, R170 ;  /* 0x000000ffffa69224 */ /* 0x001fe400078e00aa */
[----:B------:R-:W-:Y:S01]  /*1d890*/  @!P1 IMAD.MOV.U32 R167, RZ, RZ, R171 ;  /* 0x000000ffffa79224 */ /* 0x000fe200078e00ab */
[----:B------:R-:W4:Y:S04]  /*1d8a0*/  LDL R170, [R1+0x344] ;  /* 0x0003440001aa7983 */ /* 0x000f280000100800 */
[----:B------:R-:W4:Y:S04]  /*1d8b0*/  LDL R171, [R1+0x340] ;  /* 0x0003400001ab7983 */ /* 0x000f280000100800 */
[----:B---3--:R0:W3:Y:S02]  /*1d8c0*/  @!P1 LDG.E.U16 R165, desc[UR16][R168.64] ;  /* 0x00000010a8a59981 */ /* 0x0080e4000c1e1500 */
[----:B0-----:R-:W-:-:S02]  /*1d8d0*/  @!P1 IMAD.MOV.U32 R169, RZ, RZ, R172 ;  /* 0x000000ffffa99224 */ /* 0x001fc400078e00ac */
[----:B------:R-:W3:Y:S01]  /*1d8e0*/  LDL R172, [R1+0x334] ;  /* 0x0003340001ac7983 */ /* 0x000ee20000100800 */
[----:B--2---:R-:W-:-:S03]  /*1d8f0*/  @!P1 IMAD.MOV.U32 R168, RZ, RZ, R0 ;  /* 0x000000ffffa89224 */ /* 0x004fc600078e0000 */
[----:B------:R-:W2:Y:S01]  /*1d900*/  LDL R0, [R1+0x32c] ;  /* 0x00032c0001007983 */ /* 0x000ea20000100800 */
[----:B------:R-:W-:-:S06]  /*1d910*/  PRMT R164, RZ, 0x7610, R164 ;  /* 0x00007610ffa47816 */ /* 0x000fcc00000000a4 */
[----:B------:R0:W2:Y:S02]  /*1d920*/  @!P1 LDG.E.U16 R164, desc[UR16][R166.64] ;  /* 0x00000010a6a49981 */ /* 0x0000a4000c1e1500 */
[----:B0-----:R-:W-:Y:S02]  /*1d930*/  PRMT R166, RZ, 0x7610, R166 ;  /* 0x00007610ffa67816 */ /* 0x001fe400000000a6 */
[----:B------:R-:W-:-:S04]  /*1d940*/  PRMT R167, RZ, 0x7610, R167 ;  /* 0x00007610ffa77816 */ /* 0x000fc800000000a7 */
[----:B------:R0:W2:Y:S02]  /*1d950*/  @!P1 LDG.E.U16 R166, desc[UR16][R168.64] ;  /* 0x00000010a8a69981 */ /* 0x0000a4000c1e1500 */
[----:B0-----:R-:W-:Y:S02]  /*1d960*/  @!P1 IMAD.MOV.U32 R168, RZ, RZ, R174 ;  /* 0x000000ffffa89224 */ /* 0x001fe400078e00ae */
[----:B------:R-:W-:Y:S01]  /*1d970*/  @!P1 IMAD.MOV.U32 R169, RZ, RZ, R175 ;  /* 0x000000ffffa99224 */ /* 0x000fe200078e00af */
[----:B------:R-:W2:Y:S04]  /*1d980*/  LDL R174, [R1+0x304] ;  /* 0x0003040001ae7983 */ /* 0x000ea80000100800 */
[----:B------:R0:W2:Y:S04]  /*1d990*/  @!P1 LDG.E.U16 R167, desc[UR16][R168.64] ;  /* 0x00000010a8a79981 */ /* 0x0000a8000c1e1500 */
[----:B------:R-:W2:Y:S01]  /*1d9a0*/  LDL R175, [R1+0x300] ;  /* 0x0003000001af7983 */ /* 0x000ea20000100800 */
[----:B0-----:R-:W-:-:S02]  /*1d9b0*/  PRMT R168, RZ, 0x7610, R168 ;  /* 0x00007610ffa87816 */ /* 0x001fc400000000a8 */
[----:B------:R-:W-:-:S04]  /*1d9c0*/  PRMT R169, RZ, 0x7610, R169 ;  /* 0x00007610ffa97816 */ /* 0x000fc800000000a9 */
[----:B----4-:R0:W4:Y:S02]  /*1d9d0*/  @!P1 LDG.E.U16 R168, desc[UR16][R170.64] ;  /* 0x00000010aaa89981 */ /* 0x010124000c1e1500 */
[----:B0-----:R-:W-:Y:S02]  /*1d9e0*/  @!P1 IMAD.MOV.U32 R170, RZ, RZ, R177 ;  /* 0x000000ffffaa9224 */ /* 0x001fe400078e00b1 */
[----:B------:R-:W-:Y:S01]  /*1d9f0*/  @!P1 IMAD.MOV.U32 R171, RZ, RZ, R178 ;  /* 0x000000ffffab9224 */ /* 0x000fe200078e00b2 */
[----:B------:R-:W4:Y:S04]  /*1da00*/  LDL R177, [R1+0x2f0] ;  /* 0x0002f00001b17983 */ /* 0x000f280000100800 */
[----:B------:R0:W4:Y:S04]  /*1da10*/  @!P1 LDG.E.U16 R169, desc[UR16][R170.64] ;  /* 0x00000010aaa99981 */ /* 0x000128000c1e1500 */
[----:B------:R-:W4:Y:S01]  /*1da20*/  LDL R178, [R1+0x2c4] ;  /* 0x0002c40001b27983 */ /* 0x000f220000100800 */
[----:B0-----:R-:W-:-:S06]  /*1da30*/  PRMT R170, RZ, 0x7610, R170 ;  /* 0x00007610ffaa7816 */ /* 0x001fcc00000000aa */
[----:B---3--:R0:W3:Y:S02]  /*1da40*/  @!P1 LDG.E.U16 R170, desc[UR16][R172.64] ;  /* 0x00000010acaa9981 */ /* 0x0080e4000c1e1500 */
[----:B0-----:R-:W-:Y:S02]  /*1da50*/  @!P1 IMAD.MOV.U32 R173, RZ, RZ, R176 ;  /* 0x000000ffffad9224 */ /* 0x001fe400078e00b0 */
[----:B------:R-:W4:Y:S01]  /*1da60*/  LDL R176, [R1+0x2f4] ;  /* 0x0002f40001b07983 */ /* 0x000f220000100800 */
[----:B--2---:R-:W-:-:S03]  /*1da70*/  @!P1 IMAD.MOV.U32 R172, RZ, RZ, R0 ;  /* 0x000000ffffac9224 */ /* 0x004fc600078e0000 */
[----:B------:R-:W2:Y:S01]  /*1da80*/  LDL R0, [R1+0x2ec] ;  /* 0x0002ec0001007983 */ /* 0x000ea20000100800 */
[----:B------:R-:W-:-:S06]  /*1da90*/  PRMT R171, RZ, 0x7610, R171 ;  /* 0x00007610ffab7816 */ /* 0x000fcc00000000ab */
[----:B------:R0:W3:Y:S02]  /*1daa0*/  @!P1 LDG.E.U16 R171, desc[UR16][R172.64] ;  /* 0x00000010acab9981 */ /* 0x0000e4000c1e1500 */
[----:B0-----:R-:W-:Y:S02]  /*1dab0*/  PRMT R172, RZ, 0x7610, R172 ;  /* 0x00007610ffac7816 */ /* 0x001fe400000000ac */
[----:B------:R-:W-:-:S04]  /*1dac0*/  PRMT R173, RZ, 0x7610, R173 ;  /* 0x00007610ffad7816 */ /* 0x000fc800000000ad */
[----:B------:R0:W3:Y:S02]  /*1dad0*/  @!P1 LDG.E.U16 R172, desc[UR16][R174.64] ;  /* 0x00000010aeac9981 */ /* 0x0000e4000c1e1500 */
[----:B0-----:R-:W-:Y:S02]  /*1dae0*/  @!P1 IMAD.MOV.U32 R174, RZ, RZ, R180 ;  /* 0x000000ffffae9224 */ /* 0x001fe400078e00b4 */
[----:B------:R-:W-:Y:S01]  /*1daf0*/  @!P1 IMAD.MOV.U32 R175, RZ, RZ, R181 ;  /* 0x000000ffffaf9224 */ /* 0x000fe200078e00b5 */
[----:B------:R-:W3:Y:S04]  /*1db00*/  LDL R180, [R1+0x2b4] ;  /* 0x0002b40001b47983 */ /* 0x000ee80000100800 */
[----:B------:R0:W3:Y:S04]  /*1db10*/  @!P1 LDG.E.U16 R173, desc[UR16][R174.64] ;  /* 0x00000010aead9981 */ /* 0x0000e8000c1e1500 */
[----:B------:R-:W3:Y:S01]  /*1db20*/  LDL R181, [R1+0x2b0] ;  /* 0x0002b00001b57983 */ /* 0x000ee20000100800 */
[----:B0-----:R-:W-:-:S06]  /*1db30*/  PRMT R174, RZ, 0x7610, R174 ;  /* 0x00007610ffae7816 */ /* 0x001fcc00000000ae */
[----:B----4-:R0:W4:Y:S02]  /*1db40*/  @!P1 LDG.E.U16 R174, desc[UR16][R176.64] ;  /* 0x00000010b0ae9981 */ /* 0x010124000c1e1500 */
[----:B0-----:R-:W-:Y:S02]  /*1db50*/  @!P1 IMAD.MOV.U32 R177, RZ, RZ, R182 ;  /* 0x000000ffffb19224 */ /* 0x001fe400078e00b6 */
[----:B------:R-:W4:Y:S01]  /*1db60*/  LDL R182, [R1+0x284] ;  /* 0x0002840001b67983 */ /* 0x000f220000100800 */
[----:B--2---:R-:W-:-:S03]  /*1db70*/  @!P1 IMAD.MOV.U32 R176, RZ, RZ, R0 ;  /* 0x000000ffffb09224 */ /* 0x004fc600078e0000 */
[----:B------:R-:W2:Y:S01]  /*1db80*/  LDL R0, [R1+0x2ac] ;  /* 0x0002ac0001007983 */ /* 0x000ea20000100800 */
[----:B------:R-:W-:-:S06]  /*1db90*/  PRMT R175, RZ, 0x7610, R175 ;  /* 0x00007610ffaf7816 */ /* 0x000fcc00000000af */
[----:B------:R0:W4:Y:S02]  /*1dba0*/  @!P1 LDG.E.U16 R175, desc[UR16][R176.64] ;  /* 0x00000010b0af9981 */ /* 0x000124000c1e1500 */
[----:B0-----:R-:W-:Y:S02]  /*1dbb0*/  PRMT R176, RZ, 0x7610, R176 ;  /* 0x00007610ffb07816 */ /* 0x001fe400000000b0 */
[----:B------:R-:W-:-:S04]  /*1dbc0*/  PRMT R177, RZ, 0x7610, R177 ;  /* 0x00007610ffb17816 */ /* 0x000fc800000000b1 */
[----:B------:R0:W4:Y:S02]  /*1dbd0*/  @!P1 LDG.E.U16 R176, desc[UR16][R178.64] ;  /* 0x00000010b2b09981 */ /* 0x000124000c1e1500 */
[----:B0-----:R-:W-:Y:S02]  /*1dbe0*/  @!P1 IMAD.MOV.U32 R178, RZ, RZ, R184 ;  /* 0x000000ffffb29224 */ /* 0x001fe400078e00b8 */
[----:B------:R-:W-:Y:S01]  /*1dbf0*/  @!P1 IMAD.MOV.U32 R179, RZ, RZ, R185 ;  /* 0x000000ffffb39224 */ /* 0x000fe200078e00b9 */
[----:B------:R-:W4:Y:S04]  /*1dc00*/  LDL R184, [R1+0x274] ;  /* 0x0002740001b87983 */ /* 0x000f280000100800 */
[----:B------:R0:W4:Y:S04]  /*1dc10*/  @!P1 LDG.E.U16 R177, desc[UR16][R178.64] ;  /* 0x00000010b2b19981 */ /* 0x000128000c1e1500 */
[----:B------:R-:W4:Y:S01]  /*1dc20*/  LDL R185, [R1+0x270] ;  /* 0x0002700001b97983 */ /* 0x000f220000100800 */
[----:B0-----:R-:W-:-:S02]  /*1dc30*/  PRMT R178, RZ, 0x7610, R178 ;  /* 0x00007610ffb27816 */ /* 0x001fc400000000b2 */
[----:B------:R-:W-:-:S04]  /*1dc40*/  PRMT R179, RZ, 0x7610, R179 ;  /* 0x00007610ffb37816 */ /* 0x000fc800000000b3 */
[----:B---3--:R0:W3:Y:S02]  /*1dc50*/  @!P1 LDG.E.U16 R178, desc[UR16][R180.64] ;  /* 0x00000010b4b29981 */ /* 0x0080e4000c1e1500 */
[----:B0-----:R-:W-:Y:S02]  /*1dc60*/  @!P1 IMAD.MOV.U32 R181, RZ, RZ, R186 ;  /* 0x000000ffffb59224 */ /* 0x001fe400078e00ba */
[----:B------:R-:W3:Y:S01]  /*1dc70*/  LDL R186, [R1+0x240] ;  /* 0x0002400001ba7983 */ /* 0x000ee20000100800 */
[----:B--2---:R-:W-:-:S03]  /*1dc80*/  @!P1 IMAD.MOV.U32 R180, RZ, RZ, R0 ;  /* 0x000000ffffb49224 */ /* 0x004fc600078e0000 */
[----:B------:R-:W2:Y:S04]  /*1dc90*/  LDL R0, [R1+0x244] ;  /* 0x0002440001007983 */ /* 0x000ea80000100800 */
[----:B------:R0:W2:Y:S02]  /*1dca0*/  @!P1 LDG.E.U16 R179, desc[UR16][R180.64] ;  /* 0x00000010b4b39981 */ /* 0x0000a4000c1e1500 */
[----:B0-----:R-:W-:-:S06]  /*1dcb0*/  PRMT R180, RZ, 0x7610, R180 ;  /* 0x00007610ffb47816 */ /* 0x001fcc00000000b4 */
[----:B----4-:R0:W4:Y:S04]  /*1dcc0*/  @!P1 LDG.E.U16 R180, desc[UR16][R182.64] ;  /* 0x00000010b6b49981 */ /* 0x010128000c1e1500 */
[----:B------:R-:W0:Y:S04]  /*1dcd0*/  LDL R182, [R1+0x278] ;  /* 0x0002780001b67983 */ /* 0x000e280000100800 */
[----:B------:R-:W0:Y:S01]  /*1dce0*/  LDL R183, [R1+0x27c] ;  /* 0x00027c0001b77983 */ /* 0x000e220000100800 */
[----:B------:R-:W-:Y:S02]  /*1dcf0*/  PRMT R181, RZ, 0x7610, R181 ;  /* 0x00007610ffb57816 */ /* 0x000fe400000000b5 */
[----:B0-----:R-:W-:-:S04]  /*1dd00*/  @!P1 LOP3.LUT R183, R183, R182, RZ, 0x3c, !PT ;  /* 0x000000b6b7b79212 */ /* 0x001fc800078e3cff */
[----:B------:R-:W-:-:S04]  /*1dd10*/  @!P1 LOP3.LUT R182, R183, R182, RZ, 0x3c, !PT ;  /* 0x000000b6b7b69212 */ /* 0x000fc800078e3cff */
[----:B------:R-:W-:-:S05]  /*1dd20*/  @!P1 LOP3.LUT R183, R183, R182, RZ, 0x3c, !PT ;  /* 0x000000b6b7b79212 */ /* 0x000fca00078e3cff */
[----:B------:R0:W4:Y:S02]  /*1dd30*/  @!P1 LDG.E.U16 R181, desc[UR16][R182.64] ;  /* 0x00000010b6b59981 */ /* 0x000124000c1e1500 */
[----:B0-----:R-:W-:-:S06]  /*1dd40*/  PRMT R182, RZ, 0x7610, R182 ;  /* 0x00007610ffb67816 */ /* 0x001fcc00000000b6 */
[----:B------:R0:W4:Y:S04]  /*1dd50*/  @!P1 LDG.E.U16 R182, desc[UR16][R184.64] ;  /* 0x00000010b8b69981 */ /* 0x000128000c1e1500 */
[----:B------:R-:W4:Y:S01]  /*1dd60*/  LDL R185, [R1+0x268] ;  /* 0x0002680001b97983 */ /* 0x000f220000100800 */
[----:B------:R-:W-:Y:S01]  /*1dd70*/  PRMT R183, RZ, 0x7610, R183 ;  /* 0x00007610ffb77816 */ /* 0x000fe200000000b7 */
[----:B0-----:R-:W-:Y:S02]  /*1dd80*/  @!P1 IMAD.MOV.U32 R184, RZ, RZ, R187 ;  /* 0x000000ffffb89224 */ /* 0x001fe400078e00bb */
[----:B---3--:R-:W-:Y:S02]  /*1dd90*/  @!P1 IMAD.MOV.U32 R187, RZ, RZ, R186 ;  /* 0x000000ffffbb9224 */ /* 0x008fe400078e00ba */
[----:B--2---:R-:W-:Y:S01]  /*1dda0*/  @!P1 IMAD.MOV.U32 R186, RZ, RZ, R0 ;  /* 0x000000ffffba9224 */ /* 0x004fe200078e0000 */
[----:B------:R-:W-:Y:S01]  /*1ddb0*/  PRMT R188, RZ, 0x7610, R188 ;  /* 0x00007610ffbc7816 */ /* 0x000fe200000000bc */
[----:B------:R-:W2:Y:S04]  /*1ddc0*/  LDL R0, [R1+0x1f4] ;  /* 0x0001f40001007983 */ /* 0x000ea80000100800 */
[----:B----4-:R0:W3:Y:S02]  /*1ddd0*/  @!P1 LDG.E.U16 R183, desc[UR16][R184.64] ;  /* 0x00000010b8b79981 */ /* 0x0100e4000c1e1500 */
[----:B0-----:R-:W-:-:S06]  /*1dde0*/  PRMT R184, RZ, 0x7610, R184 ;  /* 0x00007610ffb87816 */ /* 0x001fcc00000000b8 */
[----:B------:R0:W4:Y:S04]  /*1ddf0*/  @!P1 LDG.E.U16 R184, desc[UR16][R186.64] ;  /* 0x00000010bab89981 */ /* 0x000128000c1e1500 */
[----:B------:R-:W0:Y:S04]  /*1de00*/  LDL R186, [R1+0x238] ;  /* 0x0002380001ba7983 */ /* 0x000e280000100800 */
[----:B------:R-:W0:Y:S01]  /*1de10*/  LDL R187, [R1+0x23c] ;  /* 0x00023c0001bb7983 */ /* 0x000e220000100800 */
[----:B------:R-:W-:Y:S02]  /*1de20*/  PRMT R185, RZ, 0x7610, R185 ;  /* 0x00007610ffb97816 */ /* 0x000fe400000000b9 */
[----:B0-----:R-:W-:-:S04]  /*1de30*/  @!P1 LOP3.LUT R187, R187, R186, RZ, 0x3c, !PT ;  /* 0x000000babbbb9212 */ /* 0x001fc800078e3cff */
[----:B------:R-:W-:-:S04]  /*1de40*/  @!P1 LOP3.LUT R186, R187, R186, RZ, 0x3c, !PT ;  /* 0x000000babbba9212 */ /* 0x000fc800078e3cff */
[----:B------:R-:W-:-:S05]  /*1de50*/  @!P1 LOP3.LUT R187, R187, R186, RZ, 0x3c, !PT ;  /* 0x000000babbbb9212 */ /* 0x000fca00078e3cff */
[----:B------:R0:W3:Y:S02]  /*1de60*/  @!P1 LDG.E.U16 R185, desc[UR16][R186.64] ;  /* 0x00000010bab99981 */ /* 0x0000e4000c1e1500 */
[----:B0-----:R-:W-:-:S06]  /*1de70*/  PRMT R186, RZ, 0x7610, R186 ;  /* 0x00007610ffba7816 */ /* 0x001fcc00000000ba */
        /* <DEDUP_REMOVED lines=9> */
[----:B------:R-:W0:Y:S02]  /*1df10*/  LDL R191, [R1+0x204] ;  /* 0x0002040001bf7983 */ /* 0x000e240000100800 */
        /* <DEDUP_REMOVED lines=11> */
[----:B------:R-:W4:Y:S01]  /*1dfd0*/  LDL R191, [R1+0x1f0] ;  /* 0x0001f00001bf7983 */ /* 0x000f220000100800 */
[----:B------:R-:W-:Y:S01]  /*1dfe0*/  PRMT R194, RZ, 0x7610, R194 ;  /* 0x00007610ffc27816 */ /* 0x000fe200000000c2 */
[----:B--2---:R-:W-:Y:S01]  /*1dff0*/  @!P1 IMAD.MOV.U32 R190, RZ, RZ, R0 ;  /* 0x000000ffffbe9224 */ /* 0x004fe200078e0000 */
[----:B------:R-:W-:Y:S01]  /*1e000*/  PRMT R196, RZ, 0x7610, R196 ;  /* 0x00007610ffc47816 */ /* 0x000fe200000000c4 */
[----:B------:R-:W2:Y:S04]  /*1e010*/  LDL R0, [R1+0x184] ;  /* 0x0001840001007983 */ /* 0x000ea80000100800 */
[----:B----4-:R0:W4:Y:S04]  /*1e020*/  @!P1 LDG.E.U16 R194, desc[UR16][R190.64] ;  /* 0x00000010bec29981 */ /* 0x010128000c1e1500 */
[----:B------:R-:W0:Y:S04]  /*1e030*/  LDL R190, [R1+0x1e8] ;  /* 0x0001e80001be7983 */ /* 0x000e280000100800 */
[----:B------:R-:W0:Y:S02]  /*1e040*/  LDL R191, [R1+0x1ec] ;  /* 0x0001ec0001bf7983 */ /* 0x000e240000100800 */
        /* <DEDUP_REMOVED lines=32> */
[----:B------:R-:W3:Y:S01]  /*1e250*/  LDL R191, [R1+0x180] ;  /* 0x0001800001bf7983 */ /* 0x000ee20000100800 */
[----:B------:R-:W-:Y:S01]  /*1e260*/  PRMT R206, RZ, 0x7610, R206 ;  /* 0x00007610ffce7816 */ /* 0x000fe200000000ce */
[----:B--2---:R-:W-:Y:S01]  /*1e270*/  @!P1 IMAD.MOV.U32 R190, RZ, RZ, R0 ;  /* 0x000000ffffbe9224 */ /* 0x004fe200078e0000 */
[----:B------:R-:W-:Y:S01]  /*1e280*/  PRMT R208, RZ, 0x7610, R208 ;  /* 0x00007610ffd07816 */ /* 0x000fe200000000d0 */
[----:B------:R-:W2:Y:S04]  /*1e290*/  LDL R0, [R1+0x84] ;  /* 0x0000840001007983 */ /* 0x000ea80000100800 */
[----:B---3--:R0:W3:Y:S04]  /*1e2a0*/  @!P1 LDG.E.U16 R206, desc[UR16][R190.64] ;  /* 0x00000010bece9981 */ /* 0x0080e8000c1e1500 */
        /* <DEDUP_REMOVED lines=76> */
[----:B--2---:R-:W-:Y:S02]  /*1e770*/  @!P1 IMAD.MOV.U32 R190, RZ, RZ, R0 ;  /* 0x000000ffffbe9224 */ /* 0x004fe400078e0000 */
[----:B------:R-:W2:Y:S04]  /*1e780*/  LDL.LU R0, [R1+0x68] ;  /* 0x0000680001007983 */ /* 0x000ea80000300800 */
[----:B---3--:R0:W3:Y:S04]  /*1e790*/  @!P1 LDG.E.U16 R230, desc[UR16][R190.64] ;  /* 0x00000010bee69981 */ /* 0x0080e8000c1e1500 */
[----:B------:R-:W0:Y:S04]  /*1e7a0*/  LDL R190, [R1+0x130] ;  /* 0x0001300001be7983 */ /* 0x000e280000100800 */
[----:B------:R-:W0:Y:S01]  /*1e7b0*/  LDL R191, [R1+0x134] ;  /* 0x0001340001bf7983 */ /* 0x000e220000100800 */
[----:B------:R-:W-:-:S02]  /*1e7c0*/  PRMT R232, RZ, 0x7610, R232 ;  /* 0x00007610ffe87816 */ /* 0x000fc400000000e8 */
        /* <DEDUP_REMOVED lines=27> */
[----:B------:R1:W-:Y:S01]  /*1e980*/  STL [R1+0xb68], R2 ;  /* 0x000b680201007387 */ /* 0x0003e20000100800 */
[----:B0-----:R-:W-:Y:S02]  /*1e990*/  @!P1 IMAD.MOV.U32 R190, RZ, RZ, R191 ;  /* 0x000000ffffbe9224 */ /* 0x001fe400078e00bf */
[----:B------:R-:W-:Y:S02]  /*1e9a0*/  @!P1 IMAD.MOV.U32 R191, RZ, RZ, R2 ;  /* 0x000000ffffbf9224 */ /* 0x000fe400078e0002 */
[----:B-1----:R-:W4:Y:S04]  /*1e9b0*/  LDL.LU R2, [R1+0x6c] ;  /* 0x00006c0001027983 */ /* 0x002f280000300800 */
[----:B------:R0:W3:Y:S04]  /*1e9c0*/  @!P1 LDG.E.U16 R240, desc[UR16][R190.64] ;  /* 0x00000010bef09981 */ /* 0x0000e8000c1e1500 */
        /* <DEDUP_REMOVED lines=24> */
[----:B------:R-:W-:-:S02]  /*1eb50*/  PRMT R250, RZ, 0x7610, R250 ;  /* 0x00007610fffa7816 */ /* 0x000fc400000000fa */
[----:B0-----:R-:W-:-:S04]  /*1eb60*/  @!P1 LOP3.LUT R191, R191, R190, RZ, 0x3c, !PT ;  /* 0x000000bebfbf9212 */ /* 0x001fc800078e3cff */
[----:B------:R-:W-:-:S04]  /*1eb70*/  @!P1 LOP3.LUT R190, R191, R190, RZ, 0x3c, !PT ;  /* 0x000000bebfbe9212 */ /* 0x000fc800078e3cff */
[----:B------:R-:W-:-:S05]  /*1eb80*/  @!P1 LOP3.LUT R191, R191, R190, RZ, 0x3c, !PT ;  /* 0x000000bebfbf9212 */ /* 0x000fca00078e3cff */
[----:B------:R4:W3:Y:S02]  /*1eb90*/  @!P1 LDG.E.U16 R248, desc[UR16][R190.64] ;  /* 0x00000010bef89981 */ /* 0x0008e4000c1e1500 */
[----:B----4-:R-:W-:Y:S02]  /*1eba0*/  @!P1 IMAD.MOV.U32 R190, RZ, RZ, R2 ;  /* 0x000000ffffbe9224 */ /* 0x010fe400078e0002 */
[----:B--2---:R-:W-:-:S05]  /*1ebb0*/  @!P1 IMAD.MOV.U32 R191, RZ, RZ, R0 ;  /* 0x000000ffffbf9224 */ /* 0x004fca00078e0000 */
[----:B------:R0:W2:Y:S04]  /*1ebc0*/  @!P1 LDG.E.U16 R250, desc[UR16][R190.64] ;  /* 0x00000010befa9981 */ /* 0x0000a8000c1e1500 */
[----:B------:R-:W0:Y:S01]  /*1ebd0*/  LDL R191, [R1+0x2c] ;  /* 0x00002c0001bf7983 */ /* 0x000e220000100800 */
[----:B------:R-:W-:Y:S01]  /*1ebe0*/  PRMT R252, RZ, 0x7610, R252 ;  /* 0x00007610fffc7816 */ /* 0x000fe200000000fc */
[----:B0-----:R-:W-:Y:S02]  /*1ebf0*/  @!P1 IMAD.MOV.U32 R190, RZ, RZ, R191 ;  /* 0x000000ffffbe9224 */ /* 0x001fe400078e00bf */
[----:B------:R-:W-:-:S05]  /*1ec00*/  @!P1 IMAD.MOV.U32 R191, RZ, RZ, R3 ;  /* 0x000000ffffbf9224 */ /* 0x000fca00078e0003 */
[----:B------:R0:W4:Y:S02]  /*1ec10*/  @!P1 LDG.E.U16 R252, desc[UR16][R190.64] ;  /* 0x00000010befc9981 */ /* 0x000124000c1e1500 */
[----:B0-----:R-:W0:Y:S01]  /*1ec20*/  S2R R191, SR_TID.X ;  /* 0x0000000000bf7919 */ /* 0x001e220000002100 */
[----:B------:R-:W1:Y:S01]  /*1ec30*/  S2R R190, SR_TID.X ;  /* 0x0000000000be7919 */ /* 0x000e620000002100 */
[----:B0-----:R-:W-:Y:S02]  /*1ec40*/  LOP3.LUT R191, R191, 0x3f, RZ, 0xc0, !PT ;  /* 0x0000003fbfbf7812 */ /* 0x001fe400078ec0ff */
[----:B-1----:R-:W-:-:S03]  /*1ec50*/  LOP3.LUT R190, R190, 0x40, RZ, 0xc0, !PT ;  /* 0x00000040bebe7812 */ /* 0x002fc600078ec0ff */
[----:B------:R-:W-:-:S04]  /*1ec60*/  IMAD.SHL.U32 R191, R191, 0x2, RZ ;  /* 0x00000002bfbf7824 */ /* 0x000fc800078e00ff */
[----:B------:R-:W-:Y:S02]  /*1ec70*/  IMAD R190, R190, 0x200, R191 ;  /* 0x00000200bebe7824 */ /* 0x000fe400078e02bf */
[----:B------:R-:W3:Y:S03]  /*1ec80*/  LDL.LU R191, [R1+0x4] ;  /* 0x0000040001bf7983 */ /* 0x000ee60000300800 */
        /* <DEDUP_REMOVED lines=18> */
[----:B------:R-:W-:Y:S01]  /*1edb0*/  STS.U16 [R190+UR7+0x6200], R188 ;  /* 0x006200bcbe007988 */ /* 0x000fe20008000407 */
[----:B0-----:R-:W0:Y:S03]  /*1edc0*/  LDC R180, c[0x0][0x230] ;  /* 0x00008c00ffb47b82 */ /* 0x001e260000000800 */
[----:B------:R-:W-:Y:S04]  /*1edd0*/  STS.U16 [R190+UR7+0x6600], R198 ;  /* 0x006600c6be007988 */ /* 0x000fe80008000407 */
[----:B------:R-:W-:Y:S04]  /*1ede0*/  STS.U16 [R190+UR7+0x6a00], R206 ;  /* 0x006a00cebe007988 */ /* 0x000fe80008000407 */
[----:B------:R-:W-:Y:S04]  /*1edf0*/  STS.U16 [R190+UR7+0x6e00], R212 ;  /* 0x006e00d4be007988 */ /* 0x000fe80008000407 */
[----:B------:R-:W-:Y:S04]  /*1ee00*/  STS.U16 [R190+UR7+0x7200], R214 ;  /* 0x007200d6be007988 */ /* 0x000fe80008000407 */
[----:B------:R-:W-:Y:S04]  /*1ee10*/  STS.U16 [R190+UR7+0x7600], R216 ;  /* 0x007600d8be007988 */ /* 0x000fe80008000407 */
[----:B------:R-:W-:Y:S04]  /*1ee20*/  STS.U16 [R190+UR7+0x7a00], R218 ;  /* 0x007a00dabe007988 */ /* 0x000fe80008000407 */
[----:B------:R1:W-:Y:S04]  /*1ee30*/  STS.U16 [R190+UR7+0x7e00], R220 ;  /* 0x007e00dcbe007988 */ /* 0x0003e80008000407 */
[----:B-1----:R-:W2:Y:S01]  /*1ee40*/  LDL.LU R190, [R1] ;  /* 0x0000000001be7983 */ /* 0x002ea20000300800 */
[----:B------:R-:W1:Y:S03]  /*1ee50*/  S2R R213, SR_TID.X ;  /* 0x0000000000d57919 */ /* 0x000e660000002100 */
[----:B------:R-:W4:Y:S04]  /*1ee60*/  LDL.LU R172, [R1+0x414] ;  /* 0x0004140001ac7983 */ /* 0x000f280000300800 */
[----:B------:R-:W4:Y:S04]  /*1ee70*/  LDL.LU R168, [R1+0x5fc] ;  /* 0x0005fc0001a87983 */ /* 0x000f280000300800 */
[----:B------:R-:W4:Y:S01]  /*1ee80*/  LDL.LU R12, [R1+0x5f8] ;  /* 0x0005f800010c7983 */ /* 0x000f220000300800 */
[----:B-1----:R-:W-:-:S02]  /*1ee90*/  LOP3.LUT R205, R213, 0x3f, RZ, 0xc0, !PT ;  /* 0x0000003fd5cd7812 */ /* 0x002fc400078ec0ff */
[----:B------:R-:W-:-:S03]  /*1eea0*/  LOP3.LUT R213, R213, 0x40, RZ, 0xc0, !PT ;  /* 0x00000040d5d57812 */ /* 0x000fc600078ec0ff */
[----:B------:R-:W-:-:S04]  /*1eeb0*/  IMAD.SHL.U32 R205, R205, 0x2, RZ ;  /* 0x00000002cdcd7824 */ /* 0x000fc800078e00ff */
[----:B------:R-:W-:-:S05]  /*1eec0*/  IMAD R213, R213, 0x200, R205 ;  /* 0x00000200d5d57824 */ /* 0x000fca00078e02cd */
[----:B------:R-:W-:-:S05]  /*1eed0*/  LOP3.LUT R213, R213, 0x50, RZ, 0x3c, !PT ;  /* 0x00000050d5d57812 */ /* 0x000fca00078e3cff */
[----:B---3--:R1:W-:Y:S02]  /*1eee0*/  STS.U16 [R213+UR7+0x280], R191 ;  /* 0x000280bfd5007988 */ /* 0x0083e40008000407 */
[----:B-1----:R-:W1:Y:S02]  /*1eef0*/  S2R R191, SR_TID.X ;  /* 0x0000000000bf7919 */ /* 0x002e640000002100 */
        /* <DEDUP_REMOVED lines=34> */
[----:B--2---:R1:W-:Y:S04]  /*1f120*/  STS.U16 [R4+UR7+0x300], R190 ;  /* 0x000300be04007988 */ /* 0x0043e80008000407 */
[----:B------:R-:W-:Y:S04]  /*1f130*/  STS.U16 [R4+UR7+0x700], R247 ;  /* 0x000700f704007988 */ /* 0x000fe80008000407 */
[----:B------:R-:W-:Y:S01]  /*1f140*/  STS.U16 [R4+UR7+0xb00], R241 ;  /* 0x000b00f104007988 */ /* 0x000fe20008000407 */
[----:B-1----:R-:W1:Y:S03]  /*1f150*/  S2R R190, SR_TID.X ;  /* 0x0000000000be7919 */ /* 0x002e660000002100 */
        /* <DEDUP_REMOVED lines=27> */
[----:B------:R-:W-:Y:S01]  /*1f310*/  STS.U16 [R4+UR7+0x7700], R236 ;  /* 0x007700ec04007988 */ /* 0x000fe20008000407 */
[----:B------:R-:W-:-:S03]  /*1f320*/  IMAD.SHL.U32 R191, R191, 0x2, RZ ;  /* 0x00000002bfbf7824 */ /* 0x000fc600078e00ff */
[----:B------:R-:W-:Y:S04]  /*1f330*/  STS.U16 [R4+UR7+0x7b00], R238 ;  /* 0x007b00ee04007988 */ /* 0x000fe80008000407 */
[----:B------:R1:W-:Y:S02]  /*1f340*/  STS.U16 [R4+UR7+0x7f00], R240 ;  /* 0x007f00f004007988 */ /* 0x0003e40008000407 */
[----:B-1----:R-:W-:Y:S02]  /*1f350*/  LOP3.LUT R4, R190, 0x40, RZ, 0xc0, !PT ;  /* 0x00000040be047812 */ /* 0x002fe400078ec0ff */
[----:B------:R-:W2:Y:S03]  /*1f360*/  LDL.LU R190, [R1+0x5f4] ;  /* 0x0005f40001be7983 */ /* 0x000ea60000300800 */
[----:B------:R-:W-:-:S02]  /*1f370*/  IMAD R4, R4, 0x200, R191 ;  /* 0x0000020004047824 */ /* 0x000fc400078e02bf */
[----:B------:R-:W3:Y:S03]  /*1f380*/  LDL.LU R191, [R1+0x5f0] ;  /* 0x0005f00001bf7983 */ /* 0x000ee60000300800 */
[----:B------:R-:W-:Y:S01]  /*1f390*/  LOP3.LUT R4, R4, 0x70, RZ, 0x3c, !PT ;  /* 0x0000007004047812 */ /* 0x000fe200078e3cff */
[----:B------:R-:W3:Y:S04]  /*1f3a0*/  LDL.LU R164, [R1+0x5e8] ;  /* 0x0005e80001a47983 */ /* 0x000ee80000300800 */
        /* <DEDUP_REMOVED lines=28> */
[----:B------:R-:W3:Y:S04]  /*1f570*/  LDL.LU R160, [R1+0x408] ;  /* 0x0004080001a07983 */ /* 0x000ee80000300800 */
[----:B------:R-:W-:Y:S04]  /*1f580*/  STS.U16 [R4+UR7+0x7380], R246 ;  /* 0x007380f604007988 */ /* 0x000fe80008000407 */
[----:B------:R-:W3:Y:S04]  /*1f590*/  LDL.LU R156, [R1+0x5e0] ;  /* 0x0005e000019c7983 */ /* 0x000ee80000300800 */
[----:B------:R-:W-:Y:S04]  /*1f5a0*/  STS.U16 [R4+UR7+0x7780], R248 ;  /* 0x007780f804007988 */ /* 0x000fe80008000407 */
[----:B------:R-:W3:Y:S04]  /*1f5b0*/  LDL.LU R152, [R1+0x410] ;  /* 0x0004100001987983 */ /* 0x000ee80000300800 */
[----:B------:R-:W-:Y:S04]  /*1f5c0*/  STS.U16 [R4+UR7+0x7b80], R250 ;  /* 0x007b80fa04007988 */ /* 0x000fe80008000407 */
[----:B------:R-:W3:Y:S04]  /*1f5d0*/  LDL.LU R20, [R1+0x5d8] ;  /* 0x0005d80001147983 */ /* 0x000ee80000300800 */
[----:B----4-:R1:W-:Y:S04]  /*1f5e0*/  STS.U16 [R4+UR7+0x7f80], R252 ;  /* 0x007f80fc04007988 */ /* 0x0103e80008000407 */
[----:B------:R-:W4:Y:S01]  /*1f5f0*/  LDL.LU R16, [R1+0x40c] ;  /* 0x00040c0001107983 */ /* 0x000f220000300800 */
[----:B------:R-:W-:-:S02]  /*1f600*/  IADD3 R172, P2, R172, UR45, RZ ;  /* 0x0000002dacac7c10 */ /* 0x000fc4000ff5e0ff */
[----:B------:R-:W-:Y:S01]  /*1f610*/  IADD3 R168, P6, R168, UR45, RZ ;  /* 0x0000002da8a87c10 */ /* 0x000fe2000ffde0ff */
[----:B0-----:R-:W-:Y:S01]  /*1f620*/  VIADD R180, R180, 0x7f ;  /* 0x0000007fb4b47836 */ /* 0x001fe20000000000 */
[----:B------:R-:W-:Y:S01]  /*1f630*/  IADD3 R12, P5, R12, UR45, RZ ;  /* 0x0000002d0c0c7c10 */ /* 0x000fe2000ffbe0ff */
[----:B-1----:R-:W4:Y:S04]  /*1f640*/  LDL.LU R4, [R1+0x5d0] ;  /* 0x0005d00001047983 */ /* 0x002f280000300800 */
[----:B------:R-:W4:Y:S04]  /*1f650*/  LDL.LU R8, [R1+0x404] ;  /* 0x0004040001087983 */ /* 0x000f280000300800 */
[----:B------:R-:W4:Y:S04]  /*1f660*/  LDL.LU R205, [R1+0x5c8] ;  /* 0x0005c80001cd7983 */ /* 0x000f280000300800 */
[----:B------:R-:W4:Y:S04]  /*1f670*/  LDL.LU R213, [R1+0x5ec] ;  /* 0x0005ec0001d57983 */ /* 0x000f280000300800 */
[----:B------:R-:W4:Y:S04]  /*1f680*/  LDL.LU R197, [R1+0x5c0] ;  /* 0x0005c00001c57983 */ /* 0x000f280000300800 */
[----:B------:R-:W-:Y:S01]  /*1f690*/  STL [R1+0x414], R172 ;  /* 0x000414ac01007387 */ /* 0x000fe20000100800 */
[----:B------:R0:W-:Y:S06]  /*1f6a0*/  MEMBAR.ALL.CTA ;  /* 0x0000000000007992 */ /* 0x0001ec0000008000 */
[----:B0-----:R-:W0:Y:S01]  /*1f6b0*/  FENCE.VIEW.ASYNC.S ;  /* 0x00000000000073c6 */ /* 0x001e220000000000 */
[----:B--2---:R-:W-:Y:S01]  /*1f6c0*/  IADD3 R190, P1, R190, UR45, RZ ;  /* 0x0000002dbebe7c10 */ /* 0x004fe2000ff3e0ff */
[----:B0-----:R-:W-:Y:S01]  /*1f6d0*/  BAR.SYNC.DEFER_BLOCKING 0x0 ;  /* 0x0000000000007b1d */ /* 0x001fe20000010000 */
[----:B---3--:R-:W-:-:S05]  /*1f6e0*/  IADD3 R191, P4, R191, UR45, RZ ;  /* 0x0000002dbfbf7c10 */ /* 0x008fca000ff9e0ff */
[----:B------:R0:W-:Y:S04]  /*1f6f0*/  STL [R1+0x5f4], R190 ;  /* 0x0005f4be01007387 */ /* 0x0001e80000100800 */
[----:B------:R-:W-:Y:S01]  /*1f700*/  STL [R1+0x5fc], R168 ;  /* 0x0005fca801007387 */ /* 0x000fe20000100800 */
[----:B------:R-:W-:-:S03]  /*1f710*/  IADD3 R164, P3, R164, UR45, RZ ;  /* 0x0000002da4a47c10 */ /* 0x000fc6000ff7e0ff */
[----:B0-----:R-:W2:Y:S04]  /*1f720*/  LDL.LU R190, [R1+0x5e4] ;  /* 0x0005e40001be7983 */ /* 0x001ea80000300800 */
[----:B------:R0:W-:Y:S04]  /*1f730*/  STL [R1+0x5f8], R12 ;  /* 0x0005f80c01007387 */ /* 0x0001e80000100800 */
[----:B0-----:R-:W3:Y:S04]  /*1f740*/  LDL.LU R12, [R1+0x5b8] ;  /* 0x0005b800010c7983 */ /* 0x001ee80000300800 */
[----:B------:R0:W-:Y:S04]  /*1f750*/  STL [R1+0x5f0], R191 ;  /* 0x0005f0bf01007387 */ /* 0x0001e80000100800 */
[----:B0-----:R-:W3:Y:S04]  /*1f760*/  LDL.LU R191, [R1+0x5dc] ;  /* 0x0005dc0001bf7983 */ /* 0x001ee80000300800 */
[----:B------:R-:W-:Y:S01]  /*1f770*/  STL [R1+0x5e8], R164 ;  /* 0x0005e8a401007387 */ /* 0x000fe20000100800 */
[----:B------:R-:W-:-:S02]  /*1f780*/  IADD3.X R160, R160, UR18, RZ, P2, !PT ;  /* 0x00000012a0a07c10 */ /* 0x000fc400097fe4ff */
[----:B------:R-:W-:-:S03]  /*1f790*/  IADD3 R156, P2, R156, UR45, RZ ;  /* 0x0000002d9c9c7c10 */ /* 0x000fc6000ff5e0ff */
[----:B------:R-:W-:Y:S01]  /*1f7a0*/  STL [R1+0x408], R160 ;  /* 0x000408a001007387 */ /* 0x000fe20000100800 */
[----:B------:R-:W-:-:S03]  /*1f7b0*/  IADD3.X R152, R152, UR18, RZ, P6, !PT ;  /* 0x0000001298987c10 */ /* 0x000fc6000b7fe4ff */
[----:B------:R-:W-:Y:S04]  /*1f7c0*/  STL [R1+0x5e0], R156 ;  /* 0x0005e09c01007387 */ /* 0x000fe80000100800 */
[----:B------:R-:W-:Y:S01]  /*1f7d0*/  STL [R1+0x410], R152 ;  /* 0x0004109801007387 */ /* 0x000fe20000100800 */
[----:B------:R-:W-:Y:S02]  /*1f7e0*/  IADD3 R20, P6, R20, UR45, RZ ;  /* 0x0000002d14147c10 */ /* 0x000fe4000ffde0ff */
[----:B----4-:R-:W-:Y:S02]  /*1f7f0*/  IADD3.X R16, R16, UR18, RZ, P5, !PT ;  /* 0x0000001210107c10 */ /* 0x010fe4000affe4ff */
[----:B------:R-:W-:Y:S02]  /*1f800*/  IADD3 R4, P5, R4, UR45, RZ ;  /* 0x0000002d04047c10 */ /* 0x000fe4000ffbe0ff */
[----:B------:R-:W-:-:S03]  /*1f810*/  IADD3.X R8, R8, UR18, RZ, P1, !PT ;  /* 0x0000001208087c10 */ /* 0x000fc60008ffe4ff */
[----:B------:R0:W-:Y:S01]  /*1f820*/  STL [R1+0x5d0], R4 ;  /* 0x0005d00401007387 */ /* 0x0001e20000100800 */
[----:B------:R-:W-:-:S03]  /*1f830*/  IADD3 R205, P1, R205, UR45, RZ ;  /* 0x0000002dcdcd7c10 */ /* 0x000fc6000ff3e0ff */
[----:B------:R-:W-:Y:S04]  /*1f840*/  STL [R1+0x5d8], R20 ;  /* 0x0005d81401007387 */ /* 0x000fe80000100800 */
[----:B0-----:R-:W4:Y:S01]  /*1f850*/  LDL.LU R4, [R1+0x5b0] ;  /* 0x0005b00001047983 */ /* 0x001f220000300800 */
[----:B------:R-:W-:-:S03]  /*1f860*/  IADD3.X R213, R213, UR18, RZ, P4, !PT ;  /* 0x00000012d5d57c10 */ /* 0x000fc6000a7fe4ff */
[----:B------:R-:W-:Y:S04]  /*1f870*/  STL [R1+0x40c], R16 ;  /* 0x00040c1001007387 */ /* 0x000fe80000100800 */
[----:B------:R0:W-:Y:S04]  /*1f880*/  STL [R1+0x5c8], R205 ;  /* 0x0005c8cd01007387 */ /* 0x0001e80000100800 */
[----:B0-----:R-:W4:Y:S04]  /*1f890*/  LDL.LU R205, [R1+0x5d4] ;  /* 0x0005d40001cd7983 */ /* 0x001f280000300800 */
[----:B------:R-:W-:Y:S04]  /*1f8a0*/  STL [R1+0x404], R8 ;  /* 0x0004040801007387 */ /* 0x000fe80000100800 */
[----:B------:R-:W4:Y:S04]  /*1f8b0*/  LDL.LU R216, [R1+0x5a8] ;  /* 0x0005a80001d87983 */ /* 0x000f280000300800 */
[----:B------:R-:W4:Y:S04]  /*1f8c0*/  LDL.LU R214, [R1+0x5cc] ;  /* 0x0005cc0001d67983 */ /* 0x000f280000300800 */
[----:B------:R-:W4:Y:S04]  /*1f8d0*/  LDL.LU R212, [R1+0x5a0] ;  /* 0x0005a00001d47983 */ /* 0x000f280000300800 */
[----:B------:R0:W-:Y:S04]  /*1f8e0*/  STL [R1+0x5ec], R213 ;  /* 0x0005ecd501007387 */ /* 0x0001e80000100800 */
[----:B------:R-:W4:Y:S04]  /*1f8f0*/  LDL.LU R206, [R1+0x5c4] ;  /* 0x0005c40001ce7983 */ /* 0x000f280000300800 */
[----:B------:R-:W4:Y:S04]  /*1f900*/  LDL.LU R198, [R1+0x598] ;  /* 0x0005980001c67983 */ /* 0x000f280000300800 */
[----:B------:R-:W4:Y:S04]  /*1f910*/  LDL.LU R188, [R1+0x5bc] ;  /* 0x0005bc0001bc7983 */ /* 0x000f280000300800 */
[----:B0-----:R-:W4:Y:S01]  /*1f920*/  LDL.LU R213, [R1+0x590] ;  /* 0x0005900001d57983 */ /* 0x001f220000300800 */
[----:B------:R-:W-:-:S02]  /*1f930*/  SHF.R.S32.HI R176, RZ, 0x1f, R180 ;  /* 0x0000001fffb07819 */ /* 0x000fc400000114b4 */
[----:B------:R-:W-:Y:S01]  /*1f940*/  IADD3 R197, P4, R197, UR45, RZ ;  /* 0x0000002dc5c57c10 */ /* 0x000fe2000ff9e0ff */
[----:B------:R-:W4:Y:S01]  /*1f950*/  LDL.LU R184, [R1+0x5b4] ;  /* 0x0005b40001b87983 */ /* 0x000f220000300800 */
[----:B------:R-:W-:-:S03]  /*1f960*/  LEA.HI R5, R176, R180, RZ, 0x7 ;  /* 0x000000b4b0057211 */ /* 0x000fc600078f38ff */
[----:B------:R-:W4:Y:S04]  /*1f970*/  LDL.LU R180, [R1+0x588] ;  /* 0x0005880001b47983 */ /* 0x000f280000300800 */
[----:B------:R-:W4:Y:S04]  /*1f980*/  LDL.LU R176, [R1+0x5ac] ;  /* 0x0005ac0001b07983 */ /* 0x000f280000300800 */
[----:B------:R0:W-:Y:S04]  /*1f990*/  STL [R1+0x5c0], R197 ;  /* 0x0005c0c501007387 */ /* 0x0001e80000100800 */
[----:B------:R-:W4:Y:S04]  /*1f9a0*/  LDL.LU R172, [R1+0x580] ;  /* 0x0005800001ac7983 */ /* 0x000f280000300800 */
[----:B------:R-:W4:Y:S04]  /*1f9b0*/  LDL.LU R168, [R1+0x5a4] ;  /* 0x0005a40001a87983 */ /* 0x000f280000300800 */
[----:B------:R-:W4:Y:S04]  /*1f9c0*/  LDL.LU R8, [R1+0x578] ;  /* 0x0005780001087983 */ /* 0x000f280000300800 */
[----:B0-----:R-:W4:Y:S01]  /*1f9d0*/  LDL.LU R197, [R1+0x59c] ;  /* 0x00059c0001c57983 */ /* 0x001f220000300800 */
[----:B--2---:R-:W-:-:S05]  /*1f9e0*/  IADD3.X R190, R190, UR18, RZ, P3, !PT ;  /* 0x00000012bebe7c10 */ /* 0x004fca0009ffe4ff */
[----:B------:R0:W-:Y:S01]  /*1f9f0*/  STL [R1+0x5e4], R190 ;  /* 0x0005e4be01007387 */ /* 0x0001e20000100800 */
[----:B---3--:R-:W-:-:S03]  /*1fa00*/  IADD3 R12, P3, R12, UR45, RZ ;  /* 0x0000002d0c0c7c10 */ /* 0x008fc6000ff7e0ff */
[----:B0-----:R-:W2:Y:S04]  /*1fa10*/  LDL.LU R190, [R1+0x570] ;  /* 0x0005700001be7983 */ /* 0x001ea80000300800 */
[----:B------:R-:W3:Y:S04]  /*1fa20*/  LDL.LU R164, [R1+0x594] ;  /* 0x0005940001a47983 */ /* 0x000ee80000300800 */
[----:B------:R-:W3:Y:S01]  /*1fa30*/  LDL.LU R160, [R1+0x568] ;  /* 0x0005680001a07983 */ /* 0x000ee20000300800 */
[----:B------:R-:W-:-:S03]  /*1fa40*/  IADD3.X R191, R191, UR18, RZ, P2, !PT ;  /* 0x00000012bfbf7c10 */ /* 0x000fc600097fe4ff */
[----:B------:R-:W-:Y:S04]  /*1fa50*/  STL [R1+0x5b8], R12 ;  /* 0x0005b80c01007387 */ /* 0x000fe80000100800 */
[----:B------:R-:W3:Y:S04]  /*1fa60*/  LDL.LU R156, [R1+0x58c] ;  /* 0x00058c00019c7983 */ /* 0x000ee80000300800 */
[----:B------:R0:W-:Y:S04]  /*1fa70*/  STL [R1+0x5dc], R191 ;  /* 0x0005dcbf01007387 */ /* 0x0001e80000100800 */
[----:B------:R-:W3:Y:S04]  /*1fa80*/  LDL.LU R152, [R1+0x560] ;  /* 0x0005600001987983 */ /* 0x000ee80000300800 */
[----:B------:R-:W3:Y:S04]  /*1fa90*/  LDL.LU R20, [R1+0x584] ;  /* 0x0005840001147983 */ /* 0x000ee80000300800 */
[----:B------:R-:W3:Y:S04]  /*1faa0*/  LDL.LU R16, [R1+0x558] ;  /* 0x0005580001107983 */ /* 0x000ee80000300800 */
[----:B0-----:R-:W3:Y:S04]  /*1fab0*/  LDL.LU R191, [R1+0x57c] ;  /* 0x00057c0001bf7983 */ /* 0x001ee80000300800 */
[----:B------:R-:W3:Y:S01]  /*1fac0*/  LDL.LU R12, [R1+0x550] ;  /* 0x00055000010c7983 */ /* 0x000ee20000300800 */
[----:B----4-:R-:W-:-:S05]  /*1fad0*/  IADD3 R4, P2, R4, UR45, RZ ;  /* 0x0000002d04047c10 */ /* 0x010fca000ff5e0ff */
[----:B------:R0:W-:Y:S04]  /*1fae0*/  STL [R1+0x5b0], R4 ;  /* 0x0005b00401007387 */ /* 0x0001e80000100800 */
[----:B0-----:R-:W4:Y:S01]  /*1faf0*/  LDL.LU R4, [R1+0x574] ;  /* 0x0005740001047983 */ /* 0x001f220000300800 */
[----:B------:R-:W-:-:S05]  /*1fb00*/  IADD3.X R205, R205, UR18, RZ, P6, !PT ;  /* 0x00000012cdcd7c10 */ /* 0x000fca000b7fe4ff */
[----:B------:R0:W-:Y:S01]  /*1fb10*/  STL [R1+0x5d4], R205 ;  /* 0x0005d4cd01007387 */ /* 0x0001e20000100800 */
[----:B------:R-:W-:Y:S02]  /*1fb20*/  IADD3 R216, P6, R216, UR45, RZ ;  /* 0x0000002dd8d87c10 */ /* 0x000fe4000ffde0ff */
[----:B------:R-:W-:Y:S01]  /*1fb30*/  IADD3.X R214, R214, UR18, RZ, P5, !PT ;  /* 0x00000012d6d67c10 */ /* 0x000fe2000affe4ff */
[----:B0-----:R-:W4:Y:S01]  /*1fb40*/  LDL.LU R205, [R1+0x548] ;  /* 0x0005480001cd7983 */ /* 0x001f220000300800 */
[----:B------:R-:W-:-:S03]  /*1fb50*/  IADD3 R212, P5, R212, UR45, RZ ;  /* 0x0000002dd4d47c10 */ /* 0x000fc6000ffbe0ff */
[----:B------:R-:W-:Y:S01]  /*1fb60*/  STL [R1+0x5a8], R216 ;  /* 0x0005a8d801007387 */ /* 0x000fe20000100800 */
[----:B------:R-:W-:-:S03]  /*1fb70*/  IADD3.X R206, R206, UR18, RZ, P1, !PT ;  /* 0x00000012cece7c10 */ /* 0x000fc60008ffe4ff */
[----:B------:R-:W-:Y:S01]  /*1fb80*/  STL [R1+0x5cc], R214 ;  /* 0x0005ccd601007387 */ /* 0x000fe20000100800 */
[----:B------:R-:W-:Y:S02]  /*1fb90*/  IADD3 R198, P1, R198, UR45, RZ ;  /* 0x0000002dc6c67c10 */ /* 0x000fe4000ff3e0ff */
[----:B------:R-:W-:Y:S01]  /*1fba0*/  IADD3.X R188, R188, UR18, RZ, P4, !PT ;  /* 0x00000012bcbc7c10 */ /* 0x000fe2000a7fe4ff */
[----:B------:R-:W-:Y:S01]  /*1fbb0*/  STL [R1+0x5a0], R212 ;  /* 0x0005a0d401007387 */ /* 0x000fe20000100800 */
[----:B------:R-:W-:-:S03]  /*1fbc0*/  IADD3 R213, P4, R213, UR45, RZ ;  /* 0x0000002dd5d57c10 */ /* 0x000fc6000ff9e0ff */
[----:B------:R-:W-:Y:S04]  /*1fbd0*/  STL [R1+0x5c4], R206 ;  /* 0x0005c4ce01007387 */ /* 0x000fe80000100800 */
[----:B------:R0:W-:Y:S04]  /*1fbe0*/  STL [R1+0x590], R213 ;  /* 0x000590d501007387 */ /* 0x0001e80000100800 */
[----:B------:R-:W-:Y:S04]  /*1fbf0*/  STL [R1+0x598], R198 ;  /* 0x000598c601007387 */ /* 0x000fe80000100800 */
[----:B0-----:R-:W4:Y:S01]  /*1fc00*/  LDL.LU R213, [R1+0x56c] ;  /* 0x00056c0001d57983 */ /* 0x001f220000300800 */
[----:B------:R-:W-:-:S02]  /*1fc10*/  IADD3.X R184, R184, UR18, RZ, P3, !PT ;  /* 0x00000012b8b87c10 */ /* 0x000fc40009ffe4ff */
[----:B------:R-:W-:Y:S02]  /*1fc20*/  IADD3 R180, P3, R180, UR45, RZ ;  /* 0x0000002db4b47c10 */ /* 0x000fe4000ff7e0ff */
[----:B------:R-:W-:Y:S01]  /*1fc30*/  IADD3.X R176, R176, UR18, RZ, P2, !PT ;  /* 0x00000012b0b07c10 */ /* 0x000fe200097fe4ff */
[----:B------:R-:W-:Y:S01]  /*1fc40*/  STL [R1+0x5bc], R188 ;  /* 0x0005bcbc01007387 */ /* 0x000fe20000100800 */
[----:B------:R-:W-:Y:S02]  /*1fc50*/  IADD3 R172, P2, R172, UR45, RZ ;  /* 0x0000002dacac7c10 */ /* 0x000fe4000ff5e0ff */
[----:B------:R-:W-:Y:S01]  /*1fc60*/  IADD3.X R168, R168, UR18, RZ, P6, !PT ;  /* 0x00000012a8a87c10 */ /* 0x000fe2000b7fe4ff */
[----:B------:R-:W-:Y:S04]  /*1fc70*/  STL [R1+0x5b4], R184 ;  /* 0x0005b4b801007387 */ /* 0x000fe80000100800 */
[----:B------:R-:W-:Y:S01]  /*1fc80*/  STL [R1+0x588], R180 ;  /* 0x000588b401007387 */ /* 0x000fe20000100800 */
[----:B------:R-:W-:-:S03]  /*1fc90*/  IADD3.X R197, R197, UR18, RZ, P5, !PT ;  /* 0x00000012c5c57c10 */ /* 0x000fc6000affe4ff */
[----:B------:R-:W-:Y:S01]  /*1fca0*/  STL [R1+0x5ac], R176 ;  /* 0x0005acb001007387 */ /* 0x000fe20000100800 */
[----:B------:R-:W-:-:S03]  /*1fcb0*/  IADD3 R8, P6, R8, UR45, RZ ;  /* 0x0000002d08087c10 */ /* 0x000fc6000ffde0ff */
[----:B------:R-:W-:Y:S04]  /*1fcc0*/  STL [R1+0x580], R172 ;  /* 0x000580ac01007387 */ /* 0x000fe80000100800 */
[----:B------:R0:W-:Y:S04]  /*1fcd0*/  STL [R1+0x59c], R197 ;  /* 0x00059cc501007387 */ /* 0x0001e80000100800 */
[----:B------:R-:W-:Y:S04]  /*1fce0*/  STL [R1+0x5a4], R168 ;  /* 0x0005a4a801007387 */ /* 0x000fe80000100800 */
[----:B0-----:R-:W4:Y:S04]  /*1fcf0*/  LDL.LU R197, [R1+0x540] ;  /* 0x0005400001c57983 */ /* 0x001f280000300800 */
[----:B------:R0:W-:Y:S04]  /*1fd00*/  STL [R1+0x578], R8 ;  /* 0x0005780801007387 */ /* 0x0001e80000100800 */
[----:B0-----:R-:W4:Y:S01]  /*1fd10*/  LDL.LU R8, [R1+0x564] ;  /* 0x0005640001087983 */ /* 0x001f220000300800 */
[----:B--2---:R-:W-:-:S02]  /*1fd20*/  IADD3 R190, P5, R190, UR45, RZ ;  /* 0x0000002dbebe7c10 */ /* 0x004fc4000ffbe0ff */
[----:B---3--:R-:W-:-:S03]  /*1fd30*/  IADD3.X R164, R164, UR18, RZ, P1, !PT ;  /* 0x00000012a4a47c10 */ /* 0x008fc60008ffe4ff */
[----:B------:R0:W-:Y:S01]  /*1fd40*/  STL [R1+0x570], R190 ;  /* 0x000570be01007387 */ /* 0x0001e20000100800 */
[----:B------:R-:W-:-:S03]  /*1fd50*/  IADD3 R160, P1, R160, UR45, RZ ;  /* 0x0000002da0a07c10 */ /* 0x000fc6000ff3e0ff */
[----:B0-----:R-:W2:Y:S01]  /*1fd60*/  LDL.LU R190, [R1+0x538] ;  /* 0x0005380001be7983 */ /* 0x001ea20000300800 */
[----:B------:R-:W-:-:S03]  /*1fd70*/  IADD3.X R156, R156, UR18, RZ, P4, !PT ;  /* 0x000000129c9c7c10 */ /* 0x000fc6000a7fe4ff */
[----:B------:R-:W-:Y:S04]  /*1fd80*/  STL [R1+0x594], R164 ;  /* 0x000594a401007387 */ /* 0x000fe80000100800 */
[----:B------:R-:W-:Y:S01]  /*1fd90*/  STL [R1+0x568], R160 ;  /* 0x000568a001007387 */ /* 0x000fe20000100800 */
[----:B------:R-:W-:-:S03]  /*1fda0*/  IADD3 R152, P4, R152, UR45, RZ ;  /* 0x0000002d98987c10 */ /* 0x000fc6000ff9e0ff */
[----:B------:R-:W-:Y:S01]  /*1fdb0*/  STL [R1+0x58c], R156 ;  /* 0x00058c9c01007387 */ /* 0x000fe20000100800 */
[----:B------:R-:W-:-:S03]  /*1fdc0*/  IADD3.X R20, R20, UR18, RZ, P3, !PT ;  /* 0x0000001214147c10 */ /* 0x000fc60009ffe4ff */
[----:B------:R-:W-:Y:S01]  /*1fdd0*/  STL [R1+0x560], R152 ;  /* 0x0005609801007387 */ /* 0x000fe20000100800 */
[----:B------:R-:W-:Y:S02]  /*1fde0*/  IADD3 R16, P3, R16, UR45, RZ ;  /* 0x0000002d10107c10 */ /* 0x000fe4000ff7e0ff */
[----:B------:R-:W-:-:S05]  /*1fdf0*/  IADD3.X R191, R191, UR18, RZ, P2, !PT ;  /* 0x00000012bfbf7c10 */ /* 0x000fca00097fe4ff */
[----:B------:R0:W-:Y:S01]  /*1fe00*/  STL [R1+0x57c], R191 ;  /* 0x00057cbf01007387 */ /* 0x0001e20000100800 */
[----:B------:R-:W-:-:S03]  /*1fe10*/  IADD3 R12, P2, R12, UR45, RZ ;  /* 0x0000002d0c0c7c10 */ /* 0x000fc6000ff5e0ff */
[----:B------:R-:W-:Y:S04]  /*1fe20*/  STL [R1+0x584], R20 ;  /* 0x0005841401007387 */ /* 0x000fe80000100800 */
[----:B0-----:R-:W3:Y:S04]  /*1fe30*/  LDL.LU R191, [R1+0x55c] ;  /* 0x00055c0001bf7983 */ /* 0x001ee80000300800 */
[----:B------:R-:W-:Y:S01]  /*1fe40*/  STL [R1+0x558], R16 ;  /* 0x0005581001007387 */ /* 0x000fe20000100800 */
[----:B----4-:R-:W-:-:S05]  /*1fe50*/  IADD3.X R4, R4, UR18, RZ, P6, !PT ;  /* 0x0000001204047c10 */ /* 0x010fca000b7fe4ff */
[----:B------:R0:W-:Y:S04]  /*1fe60*/  STL [R1+0x574], R4 ;  /* 0x0005740401007387 */ /* 0x0001e80000100800 */
[----:B0-----:R-:W4:Y:S01]  /*1fe70*/  LDL.LU R4, [R1+0x530] ;  /* 0x0005300001047983 */ /* 0x001f220000300800 */
[----:B------:R-:W-:-:S03]  /*1fe80*/  IADD3 R205, P6, R205, UR45, RZ ;  /* 0x0000002dcdcd7c10 */ /* 0x000fc6000ffde0ff */
        /* <DEDUP_REMOVED lines=9> */
[----:B------:R-:W-:-:S03]  /*1ff20*/  IADD3.X R213, R213, UR18, RZ, P5, !PT ;  /* 0x00000012d5d57c10 */ /* 0x000fc6000affe4ff */
        /* <DEDUP_REMOVED lines=8> */
[----:B------:R-:W-:-:S05]  /*1ffb0*/  IADD3 R197, P5, R197, UR45, RZ ;  /* 0x0000002dc5c57c10 */ /* 0x000fca000ffbe0ff */
[----:B------:R0:W-:Y:S01]  /*1ffc0*/  STL [R1+0x540], R197 ;  /* 0x000540c501007387 */ /* 0x0001e20000100800 */
[----:B------:R-:W-:-:S03]  /*1ffd0*/  IADD3.X R8, R8, UR18, RZ, P1, !PT ;  /* 0x0000001208087c10 */ /* 0x000fc60008ffe4ff */
[----:B0-----:R-:W4:Y:S04]  /*1ffe0*/  LDL.LU R197, [R1+0x51c] ;  /* 0x00051c0001c57983 */ /* 0x001f280000300800 */
[----:B------:R-:W4:Y:S04]  /*1fff0*/  LDL.LU R164, [R1+0x4f0] ;  /* 0x0004f00001a47983 */ /* 0x000f280000300800 */
[----:B------:R-:W4:Y:S04]  /*20000*/  LDL.LU R160, [R1+0x514] ;  /* 0x0005140001a07983 */ /* 0x000f280000300800 */
[----:B------:R-:W-:Y:S04]  /*20010*/  STL [R1+0x564], R8 ;  /* 0x0005640801007387 */ /* 0x000fe80000100800 */
[----:B------:R-:W4:Y:S01]  /*20020*/  LDL.LU R156, [R1+0x4e8] ;  /* 0x0004e800019c7983 */ /* 0x000f220000300800 */
[----:B--2---:R-:W-:-:S05]  /*20030*/  IADD3 R190, P1, R190, UR45, RZ ;  /* 0x0000002dbebe7c10 */ /* 0x004fca000ff3e0ff */
[----:B------:R0:W-:Y:S04]  /*20040*/  STL [R1+0x538], R190 ;  /* 0x000538be01007387 */ /* 0x0001e80000100800 */
[----:B------:R-:W2:Y:S04]  /*20050*/  LDL.LU R152, [R1+0x50c] ;  /* 0x00050c0001987983 */ /* 0x000ea80000300800 */
[----:B------:R-:W2:Y:S04]  /*20060*/  LDL.LU R20, [R1+0x4e0] ;  /* 0x0004e00001147983 */ /* 0x000ea80000300800 */
[----:B------:R-:W2:Y:S04]  /*20070*/  LDL.LU R16, [R1+0x504] ;  /* 0x0005040001107983 */ /* 0x000ea80000300800 */
[----:B0-----:R-:W2:Y:S04]  /*20080*/  LDL.LU R190, [R1+0x4d8] ;  /* 0x0004d80001be7983 */ /* 0x001ea80000300800 */
[----:B------:R-:W2:Y:S01]  /*20090*/  LDL.LU R8, [R1+0x4fc] ;  /* 0x0004fc0001087983 */ /* 0x000ea20000300800 */
[----:B---3--:R-:W-:-:S05]  /*200a0*/  IADD3.X R191, R191, UR18, RZ, P4, !PT ;  /* 0x00000012bfbf7c10 */ /* 0x008fca000a7fe4ff */
[----:B------:R0:W-:Y:S04]  /*200b0*/  STL [R1+0x55c], R191 ;  /* 0x00055cbf01007387 */ /* 0x0001e80000100800 */
[----:B0-----:R-:W3:Y:S01]  /*200c0*/  LDL.LU R191, [R1+0x4d0] ;  /* 0x0004d00001bf7983 */ /* 0x001ee20000300800 */
[----:B----4-:R-:W-:-:S05]  /*200d0*/  IADD3 R4, P4, R4, UR45, RZ ;  /* 0x0000002d04047c10 */ /* 0x010fca000ff9e0ff */
[----:B------:R0:W-:Y:S01]  /*200e0*/  STL [R1+0x530], R4 ;  /* 0x0005300401007387 */ /* 0x0001e20000100800 */
[----:B------:R-:W-:Y:S02]  /*200f0*/  IADD3.X R216, R216, UR18, RZ, P3, !PT ;  /* 0x00000012d8d87c10 */ /* 0x000fe40009ffe4ff */
[----:B------:R-:W-:Y:S01]  /*20100*/  IADD3 R214, P3, R214, UR45, RZ ;  /* 0x0000002dd6d67c10 */ /* 0x000fe2000ff7e0ff */
[----:B0-----:R-:W4:Y:S01]  /*20110*/  LDL.LU R4, [R1+0x4f4] ;  /* 0x0004f40001047983 */ /* 0x001f220000300800 */
[----:B------:R-:W-:-:S03]  /*20120*/  IADD3.X R212, R212, UR18, RZ, P2, !PT ;  /* 0x00000012d4d47c10 */ /* 0x000fc600097fe4ff */
[----:B------:R-:W-:Y:S01]  /*20130*/  STL [R1+0x554], R216 ;  /* 0x000554d801007387 */ /* 0x000fe20000100800 */
[----:B------:R-:W-:-:S03]  /*20140*/  IADD3 R206, P2, R206, UR45, RZ ;  /* 0x0000002dcece7c10 */ /* 0x000fc6000ff5e0ff */
[----:B------:R-:W-:Y:S01]  /*20150*/  STL [R1+0x528], R214 ;  /* 0x000528d601007387 */ /* 0x000fe20000100800 */
[----:B------:R-:W-:-:S03]  /*20160*/  IADD3.X R198, R198, UR18, RZ, P6, !PT ;  /* 0x00000012c6c67c10 */ /* 0x000fc6000b7fe4ff */
[----:B------:R-:W-:Y:S01]  /*20170*/  STL [R1+0x54c], R212 ;  /* 0x00054cd401007387 */ /* 0x000fe20000100800 */
[----:B------:R-:W-:-:S03]  /*20180*/  IADD3.X R205, R205, UR18, RZ, P5, !PT ;  /* 0x00000012cdcd7c10 */ /* 0x000fc6000affe4ff */
[----:B------:R-:W-:Y:S01]  /*20190*/  STL [R1+0x520], R206 ;  /* 0x000520ce01007387 */ /* 0x000fe20000100800 */
[----:B------:R-:W-:-:S03]  /*201a0*/  IADD3 R188, P6, R188, UR45, RZ ;  /* 0x0000002dbcbc7c10 */ /* 0x000fc6000ffde0ff */
[----:B------:R0:W-:Y:S01]  /*201b0*/  STL [R1+0x53c], R205 ;  /* 0x00053ccd01007387 */ /* 0x0001e20000100800 */
[----:B------:R-:W-:-:S03]  /*201c0*/  IADD3 R184, P5, R184, UR45, RZ ;  /* 0x0000002db8b87c10 */ /* 0x000fc6000ffbe0ff */
[----:B------:R-:W-:Y:S01]  /*201d0*/  STL [R1+0x544], R198 ;  /* 0x000544c601007387 */ /* 0x000fe20000100800 */
[----:B------:R-:W-:Y:S02]  /*201e0*/  IADD3.X R180, R180, UR18, RZ, P1, !PT ;  /* 0x00000012b4b47c10 */ /* 0x000fe40008ffe4ff */
[----:B------:R-:W-:Y:S01]  /*201f0*/  IADD3 R176, P1, R176, UR45, RZ ;  /* 0x0000002db0b07c10 */ /* 0x000fe2000ff3e0ff */
[----:B0-----:R-:W4:Y:S04]  /*20200*/  LDL.LU R205, [R1+0x4c8] ;  /* 0x0004c80001cd7983 */ /* 0x001f280000300800 */
        /* <DEDUP_REMOVED lines=8> */
[----:B------:R-:W-:Y:S04]  /*20290*/  STL [R1+0x52c], R172 ;  /* 0x00052cac01007387 */ /* 0x000fe80000100800 */
[----:B------:R0:W-:Y:S04]  /*202a0*/  STL [R1+0x4f8], R213 ;  /* 0x0004f8d501007387 */ /* 0x0001e80000100800 */
[----:B------:R-:W-:Y:S04]  /*202b0*/  STL [R1+0x500], R168 ;  /* 0x000500a801007387 */ /* 0x000fe80000100800 */
[----:B0-----:R-:W4:Y:S01]  /*202c0*/  LDL.LU R213, [R1+0x4ec] ;  /* 0x0004ec0001d57983 */ /* 0x001f220000300800 */
[----:B------:R-:W-:-:S03]  /*202d0*/  IADD3.X R197, R197, UR18, RZ, P2, !PT ;  /* 0x00000012c5c57c10 */ /* 0x000fc600097fe4ff */
[----:B------:R0:W-:Y:S01]  /*202e0*/  STL [R1+0x524], R12 ;  /* 0x0005240c01007387 */ /* 0x0001e20000100800 */
[----:B------:R-:W-:Y:S02]  /*202f0*/  IADD3 R164, P2, R164, UR45, RZ ;  /* 0x0000002da4a47c10 */ /* 0x000fe4000ff5e0ff */
[----:B------:R-:W-:Y:S01]  /*20300*/  IADD3.X R160, R160, UR18, RZ, P6, !PT ;  /* 0x00000012a0a07c10 */ /* 0x000fe2000b7fe4ff */
[----:B0-----:R-:W4:Y:S04]  /*20310*/  LDL.LU R12, [R1+0x4c0] ;  /* 0x0004c000010c7983 */ /* 0x001f280000300800 */
[----:B------:R0:W-:Y:S01]  /*20320*/  STL [R1+0x51c], R197 ;  /* 0x00051cc501007387 */ /* 0x0001e20000100800 */
[----:B------:R-:W-:-:S03]  /*20330*/  IADD3 R156, P6, R156, UR45, RZ ;  /* 0x0000002d9c9c7c10 */ /* 0x000fc6000ffde0ff */
[----:B0-----:R-:W4:Y:S04]  /*20340*/  LDL.LU R197, [R1+0x4e4] ;  /* 0x0004e40001c57983 */ /* 0x001f280000300800 */
[----:B------:R-:W-:Y:S04]  /*20350*/  STL [R1+0x4f0], R164 ;  /* 0x0004f0a401007387 */ /* 0x000fe80000100800 */
[----:B------:R-:W-:Y:S04]  /*20360*/  STL [R1+0x514], R160 ;  /* 0x000514a001007387 */ /* 0x000fe80000100800 */
[----:B------:R-:W-:Y:S01]  /*20370*/  STL [R1+0x4e8], R156 ;  /* 0x0004e89c01007387 */ /* 0x000fe20000100800 */
[----:B--2---:R-:W-:-:S02]  /*20380*/  IADD3.X R152, R152, UR18, RZ, P5, !PT ;  /* 0x0000001298987c10 */ /* 0x004fc4000affe4ff */
[----:B------:R-:W-:Y:S02]  /*20390*/  IADD3 R20, P5, R20, UR45, RZ ;  /* 0x0000002d14147c10 */ /* 0x000fe4000ffbe0ff */
[----:B------:R-:W-:Y:S02]  /*203a0*/  IADD3.X R16, R16, UR18, RZ, P1, !PT ;  /* 0x0000001210107c10 */ /* 0x000fe40008ffe4ff */
[----:B------:R-:W-:Y:S01]  /*203b0*/  IADD3 R190, P1, R190, UR45, RZ ;  /* 0x0000002dbebe7c10 */ /* 0x000fe2000ff3e0ff */
[----:B------:R-:W-:Y:S04]  /*203c0*/  STL [R1+0x50c], R152 ;  /* 0x00050c9801007387 */ /* 0x000fe80000100800 */
[----:B------:R0:W-:Y:S01]  /*203d0*/  STL [R1+0x4d8], R190 ;  /* 0x0004d8be01007387 */ /* 0x0001e20000100800 */
[----:B------:R-:W-:-:S03]  /*203e0*/  IADD3.X R8, R8, UR18, RZ, P4, !PT ;  /* 0x0000001208087c10 */ /* 0x000fc6000a7fe4ff */
[----:B------:R-:W-:Y:S04]  /*203f0*/  STL [R1+0x4e0], R20 ;  /* 0x0004e01401007387 */ /* 0x000fe80000100800 */
[----:B0-----:R-:W2:Y:S04]  /*20400*/  LDL.LU R190, [R1+0x4b8] ;  /* 0x0004b80001be7983 */ /* 0x001ea80000300800 */
[----:B------:R-:W-:Y:S01]  /*20410*/  STL [R1+0x504], R16 ;  /* 0x0005041001007387 */ /* 0x000fe20000100800 */
[----:B---3--:R-:W-:-:S05]  /*20420*/  IADD3 R191, P4, R191, UR45, RZ ;  /* 0x0000002dbfbf7c10 */ /* 0x008fca000ff9e0ff */
[----:B------:R0:W-:Y:S04]  /*20430*/  STL [R1+0x4d0], R191 ;  /* 0x0004d0bf01007387 */ /* 0x0001e80000100800 */
[----:B0-----:R-:W3:Y:S04]  /*20440*/  LDL.LU R191, [R1+0x4dc] ;  /* 0x0004dc0001bf7983 */ /* 0x001ee80000300800 */
[----:B------:R0:W-:Y:S04]  /*20450*/  STL [R1+0x4fc], R8 ;  /* 0x0004fc0801007387 */ /* 0x0001e80000100800 */
[----:B------:R-:W3:Y:S04]  /*20460*/  LDL.LU R216, [R1+0x4b0] ;  /* 0x0004b00001d87983 */ /* 0x000ee80000300800 */
[----:B------:R-:W3:Y:S04]  /*20470*/  LDL.LU R214, [R1+0x4d4] ;  /* 0x0004d40001d67983 */ /* 0x000ee80000300800 */
[----:B------:R-:W3:Y:S01]  /*20480*/  LDL.LU R212, [R1+0x4a8] ;  /* 0x0004a80001d47983 */ /* 0x000ee20000300800 */
[----:B----4-:R-:W-:-:S05]  /*20490*/  IADD3.X R4, R4, UR18, RZ, P3, !PT ;  /* 0x0000001204047c10 */ /* 0x010fca0009ffe4ff */
[----:B------:R1:W-:Y:S04]  /*204a0*/  STL [R1+0x4f4], R4 ;  /* 0x0004f40401007387 */ /* 0x0003e80000100800 */
[----:B------:R-:W4:Y:S04]  /*204b0*/  LDL.LU R206, [R1+0x4cc] ;  /* 0x0004cc0001ce7983 */ /* 0x000f280000300800 */
[----:B------:R-:W4:Y:S04]  /*204c0*/  LDL.LU R198, [R1+0x4a0] ;  /* 0x0004a00001c67983 */ /* 0x000f280000300800 */
[----:B------:R-:W4:Y:S04]  /*204d0*/  LDL.LU R188, [R1+0x4c4] ;  /* 0x0004c40001bc7983 */ /* 0x000f280000300800 */
[----:B0-----:R-:W4:Y:S04]  /*204e0*/  LDL.LU R8, [R1+0x498] ;  /* 0x0004980001087983 */ /* 0x001f280000300800 */
[----:B------:R-:W4:Y:S04]  /*204f0*/  LDL.LU R184, [R1+0x4bc] ;  /* 0x0004bc0001b87983 */ /* 0x000f280000300800 */
[----:B------:R-:W4:Y:S04]  /*20500*/  LDL.LU R180, [R1+0x490] ;  /* 0x0004900001b47983 */ /* 0x000f280000300800 */
[----:B------:R-:W4:Y:S01]  /*20510*/  LDL.LU R176, [R1+0x4b4] ;  /* 0x0004b40001b07983 */ /* 0x000f220000300800 */
[----:B------:R-:W-:-:S05]  /*20520*/  IADD3 R205, P3, R205, UR45, RZ ;  /* 0x0000002dcdcd7c10 */ /* 0x000fca000ff7e0ff */
[----:B------:R0:W-:Y:S04]  /*20530*/  STL [R1+0x4c8], R205 ;  /* 0x0004c8cd01007387 */ /* 0x0001e80000100800 */
[----:B------:R-:W4:Y:S04]  /*20540*/  LDL.LU R172, [R1+0x488] ;  /* 0x0004880001ac7983 */ /* 0x000f280000300800 */
[----:B------:R-:W4:Y:S04]  /*20550*/  LDL.LU R168, [R1+0x4ac] ;  /* 0x0004ac0001a87983 */ /* 0x000f280000300800 */
[----:B-1----:R-:W4:Y:S04]  /*20560*/  LDL.LU R4, [R1+0x480] ;  /* 0x0004800001047983 */ /* 0x002f280000300800 */
[----:B0-----:R-:W4:Y:S01]  /*20570*/  LDL.LU R205, [R1+0x4a4] ;  /* 0x0004a40001cd7983 */ /* 0x001f220000300800 */
[----:B------:R-:W-:-:S05]  /*20580*/  IADD3.X R213, R213, UR18, RZ, P2, !PT ;  /* 0x00000012d5d57c10 */ /* 0x000fca00097fe4ff */
[----:B------:R0:W-:Y:S04]  /*20590*/  STL [R1+0x4ec], R213 ;  /* 0x0004ecd501007387 */ /* 0x0001e80000100800 */
[----:B0-----:R-:W4:Y:S01]  /*205a0*/  LDL.LU R213, [R1+0x478] ;  /* 0x0004780001d57983 */ /* 0x001f220000300800 */
[----:B------:R-:W-:-:S03]  /*205b0*/  IADD3 R12, P2, R12, UR45, RZ ;  /* 0x0000002d0c0c7c10 */ /* 0x000fc6000ff5e0ff */
[----:B------:R-:W4:Y:S04]  /*205c0*/  LDL.LU R164, [R1+0x49c] ;  /* 0x00049c0001a47983 */ /* 0x000f280000300800 */
[----:B------:R-:W4:Y:S01]  /*205d0*/  LDL.LU R160, [R1+0x470] ;  /* 0x0004700001a07983 */ /* 0x000f220000300800 */
[----:B------:R-:W-:-:S03]  /*205e0*/  IADD3.X R197, R197, UR18, RZ, P6, !PT ;  /* 0x00000012c5c57c10 */ /* 0x000fc6000b7fe4ff */
[----:B------:R-:W-:Y:S04]  /*205f0*/  STL [R1+0x4c0], R12 ;  /* 0x0004c00c01007387 */ /* 0x000fe80000100800 */
[----:B------:R-:W4:Y:S04]  /*20600*/  LDL.LU R156, [R1+0x494] ;  /* 0x00049400019c7983 */ /* 0x000f280000300800 */
[----:B------:R0:W-:Y:S04]  /*20610*/  STL [R1+0x4e4], R197 ;  /* 0x0004e4c501007387 */ /* 0x0001e80000100800 */
[----:B------:R-:W4:Y:S04]  /*20620*/  LDL.LU R152, [R1+0x468] ;  /* 0x0004680001987983 */ /* 0x000f280000300800 */
[----:B------:R-:W4:Y:S04]  /*20630*/  LDL.LU R20, [R1+0x48c] ;  /* 0x00048c0001147983 */ /* 0x000f280000300800 */
[----:B------:R-:W4:Y:S04]  /*20640*/  LDL.LU R16, [R1+0x460] ;  /* 0x0004600001107983 */ /* 0x000f280000300800 */
[----:B0-----:R-:W4:Y:S04]  /*20650*/  LDL.LU R197, [R1+0x484] ;  /* 0x0004840001c57983 */ /* 0x001f280000300800 */
[----:B------:R-:W4:Y:S01]  /*20660*/  LDL.LU R12, [R1+0x458] ;  /* 0x00045800010c7983 */ /* 0x000f220000300800 */
[----:B--2---:R-:W-:-:S05]  /*20670*/  IADD3 R190, P6, R190, UR45, RZ ;  /* 0x0000002dbebe7c10 */ /* 0x004fca000ffde0ff */
[----:B------:R0:W-:Y:S04]  /*20680*/  STL [R1+0x4b8], R190 ;  /* 0x0004b8be01007387 */ /* 0x0001e80000100800 */
[----:B0-----:R-:W2:Y:S01]  /*20690*/  LDL.LU R190, [R1+0x47c] ;  /* 0x00047c0001be7983 */ /* 0x001ea20000300800 */
[----:B---3--:R-:W-:-:S05]  /*206a0*/  IADD3.X R191, R191, UR18, RZ, P5, !PT ;  /* 0x00000012bfbf7c10 */ /* 0x008fca000affe4ff */
[----:B------:R0:W-:Y:S01]  /*206b0*/  STL [R1+0x4dc], R191 ;  /* 0x0004dcbf01007387 */ /* 0x0001e20000100800 */
[----:B------:R-:W-:Y:S02]  /*206c0*/  IADD3 R216, P5, R216, UR45, RZ ;  /* 0x0000002dd8d87c10 */ /* 0x000fe4000ffbe0ff */
[----:B------:R-:W-:Y:S01]  /*206d0*/  IADD3.X R214, R214, UR18, RZ, P1, !PT ;  /* 0x00000012d6d67c10 */ /* 0x000fe20008ffe4ff */
[----:B0-----:R-:W3:Y:S01]  /*206e0*/  LDL.LU R191, [R1+0x450] ;  /* 0x0004500001bf7983 */ /* 0x001ee20000300800 */
[----:B------:R-:W-:-:S03]  /*206f0*/  IADD3 R212, P1, R212, UR45, RZ ;  /* 0x0000002dd4d47c10 */ /* 0x000fc6000ff3e0ff */
[----:B------:R-:W-:Y:S04]  /*20700*/  STL [R1+0x4b0], R216 ;  /* 0x0004b0d801007387 */ /* 0x000fe80000100800 */
[----:B------:R-:W-:Y:S04]  /*20710*/  STL [R1+0x4d4], R214 ;  /* 0x0004d4d601007387 */ /* 0x000fe80000100800 */
[----:B------:R-:W-:Y:S01]  /*20720*/  STL [R1+0x4a8], R212 ;  /* 0x0004a8d401007387 */ /* 0x000fe20000100800 */
[----:B----4-:R-:W-:Y:S02]  /*20730*/  IADD3.X R206, R206, UR18, RZ, P4, !PT ;  /* 0x00000012cece7c10 */ /* 0x010fe4000a7fe4ff */
[----:B------:R-:W-:-:S02]  /*20740*/  IADD3 R198, P4, R198, UR45, RZ ;  /* 0x0000002dc6c67c10 */ /* 0x000fc4000ff9e0ff */
[----:B------:R-:W-:Y:S02]  /*20750*/  IADD3.X R188, R188, UR18, RZ, P3, !PT ;  /* 0x00000012bcbc7c10 */ /* 0x000fe40009ffe4ff */
[----:B------:R-:W-:Y:S01]  /*20760*/  IADD3 R8, P3, R8, UR45, RZ ;  /* 0x0000002d08087c10 */ /* 0x000fe2000ff7e0ff */
[----:B------:R-:W-:Y:S01]  /*20770*/  STL [R1+0x4cc], R206 ;  /* 0x0004ccce01007387 */ /* 0x000fe20000100800 */
[----:B------:R-:W-:-:S03]  /*20780*/  IADD3.X R184, R184, UR18, RZ, P2, !PT ;  /* 0x00000012b8b87c10 */ /* 0x000fc600097fe4ff */
[----:B------:R0:W-:Y:S01]  /*20790*/  STL [R1+0x498], R8 ;  /* 0x0004980801007387 */ /* 0x0001e20000100800 */
[----:B------:R-:W-:-:S03]  /*207a0*/  IADD3 R180, P2, R180, UR45, RZ ;  /* 0x0000002db4b47c10 */ /* 0x000fc6000ff5e0ff */
[----:B------:R-:W-:Y:S01]  /*207b0*/  STL [R1+0x4a0], R198 ;  /* 0x0004a0c601007387 */ /* 0x000fe20000100800 */
[----:B------:R-:W-:-:S03]  /*207c0*/  IADD3.X R176, R176, UR18, RZ, P6, !PT ;  /* 0x00000012b0b07c10 */ /* 0x000fc6000b7fe4ff */
[----:B0-----:R-:W4:Y:S04]  /*207d0*/  LDL.LU R8, [R1+0x474] ;  /* 0x0004740001087983 */ /* 0x001f280000300800 */
[----:B------:R-:W-:Y:S01]  /*207e0*/  STL [R1+0x4c4], R188 ;  /* 0x0004c4bc01007387 */ /* 0x000fe20000100800 */
[----:B------:R-:W-:-:S03]  /*207f0*/  IADD3 R172, P6, R172, UR45, RZ ;  /* 0x0000002dacac7c10 */ /* 0x000fc6000ffde0ff */
[----:B------:R-:W-:Y:S01]  /*20800*/  STL [R1+0x4bc], R184 ;  /* 0x0004bcb801007387 */ /* 0x000fe20000100800 */
[----:B------:R-:W-:-:S03]  /*20810*/  IADD3.X R168, R168, UR18, RZ, P5, !PT ;  /* 0x00000012a8a87c10 */ /* 0x000fc6000affe4ff */
[----:B------:R-:W-:Y:S04]  /*20820*/  STL [R1+0x490], R180 ;  /* 0x000490b401007387 */ /* 0x000fe80000100800 */
[----:B------:R-:W-:Y:S01]  /*20830*/  STL [R1+0x4b4], R176 ;  /* 0x0004b4b001007387 */ /* 0x000fe20000100800 */
[----:B------:R-:W-:-:S03]  /*20840*/  IADD3.X R205, R205, UR18, RZ, P1, !PT ;  /* 0x00000012cdcd7c10 */ /* 0x000fc60008ffe4ff */
[----:B------:R-:W-:Y:S01]  /*20850*/  STL [R1+0x488], R172 ;  /* 0x000488ac01007387 */ /* 0x000fe20000100800 */
[----:B------:R-:W-:-:S03]  /*20860*/  IADD3 R4, P5, R4, UR45, RZ ;  /* 0x0000002d04047c10 */ /* 0x000fc6000ffbe0ff */
[----:B------:R0:W-:Y:S04]  /*20870*/  STL [R1+0x4a4], R205 ;  /* 0x0004a4cd01007387 */ /* 0x0001e80000100800 */
[----:B------:R-:W-:Y:S04]  /*20880*/  STL [R1+0x4ac], R168 ;  /* 0x0004aca801007387 */ /* 0x000fe80000100800 */
[----:B0-----:R-:W4:Y:S04]  /*20890*/  LDL.LU R205, [R1+0x448] ;  /* 0x0004480001cd7983 */ /* 0x001f280000300800 */
[----:B------:R0:W-:Y:S04]  /*208a0*/  STL [R1+0x480], R4 ;  /* 0x0004800401007387 */ /* 0x0001e80000100800 */
[----:B0-----:R-:W4:Y:S01]  /*208b0*/  LDL.LU R4, [R1+0x46c] ;  /* 0x00046c0001047983 */ /* 0x001f220000300800 */
[----:B------:R-:W-:-:S05]  /*208c0*/  IADD3 R213, P1, R213, UR45, RZ ;  /* 0x0000002dd5d57c10 */ /* 0x000fca000ff3e0ff */
[----:B------:R0:W-:Y:S04]  /*208d0*/  STL [R1+0x478], R213 ;  /* 0x000478d501007387 */ /* 0x0001e80000100800 */
[----:B0-----:R-:W4:Y:S01]  /*208e0*/  LDL.LU R213, [R1+0x440] ;  /* 0x0004400001d57983 */ /* 0x001f220000300800 */
[----:B------:R-:W-:Y:S02]  /*208f0*/  IADD3.X R164, R164, UR18, RZ, P4, !PT ;  /* 0x00000012a4a47c10 */ /* 0x000fe4000a7fe4ff */
[----:B------:R-:W-:Y:S02]  /*20900*/  IADD3 R160, P4, R160, UR45, RZ ;  /* 0x0000002da0a07c10 */ /* 0x000fe4000ff9e0ff */
[----:B------:R-:W-:Y:S01]  /*20910*/  IADD3.X R156, R156, UR18, RZ, P3, !PT ;  /* 0x000000129c9c7c10 */ /* 0x000fe20009ffe4ff */
        /* <DEDUP_REMOVED lines=8> */
[----:B------:R0:W-:Y:S04]  /*209a0*/  STL [R1+0x484], R197 ;  /* 0x000484c501007387 */ /* 0x0001e80000100800 */
[----:B------:R-:W-:Y:S01]  /*209b0*/  STL [R1+0x48c], R20 ;  /* 0x00048c1401007387 */ /* 0x000fe20000100800 */
[----:B------:R-:W-:-:S03]  /*209c0*/  IADD3 R12, P6, R12, UR45, RZ ;  /* 0x0000002d0c0c7c10 */ /* 0x000fc6000ffde0ff */
[----:B0-----:R-:W4:Y:S04]  /*209d0*/  LDL.LU R197, [R1+0x464] ;  /* 0x0004640001c57983 */ /* 0x001f280000300800 */
[----:B------:R-:W-:Y:S01]  /*209e0*/  STL [R1+0x460], R16 ;  /* 0x0004601001007387 */ /* 0x000fe20000100800 */
[----:B--2---:R-:W-:-:S05]  /*209f0*/  IADD3.X R190, R190, UR18, RZ, P5, !PT ;  /* 0x00000012bebe7c10 */ /* 0x004fca000affe4ff */
[----:B------:R0:W-:Y:S04]  /*20a00*/  STL [R1+0x47c], R190 ;  /* 0x00047cbe01007387 */ /* 0x0001e80000100800 */
[----:B0-----:R-:W2:Y:S04]  /*20a10*/  LDL.LU R190, [R1+0x438] ;  /* 0x0004380001be7983 */ /* 0x001ea80000300800 */
[----:B------:R-:W-:Y:S04]  /*20a20*/  STL [R1+0x458], R12 ;  /* 0x0004580c01007387 */ /* 0x000fe80000100800 */
[----:B------:R-:W2:Y:S04]  /*20a30*/  LDL.LU R216, [R1+0x45c] ;  /* 0x00045c0001d87983 */ /* 0x000ea80000300800 */
[----:B------:R-:W2:Y:S04]  /*20a40*/  LDL.LU R214, [R1+0x430] ;  /* 0x0004300001d67983 */ /* 0x000ea80000300800 */
[----:B------:R-:W2:Y:S01]  /*20a50*/  LDL.LU R212, [R1+0x454] ;  /* 0x0004540001d47983 */ /* 0x000ea20000300800 */
[----:B---3--:R-:W-:-:S05]  /*20a60*/  IADD3 R191, P5, R191, UR45, RZ ;  /* 0x0000002dbfbf7c10 */ /* 0x008fca000ffbe0ff */
[----:B------:R0:W-:Y:S04]  /*20a70*/  STL [R1+0x450], R191 ;  /* 0x000450bf01007387 */ /* 0x0001e80000100800 */
[----:B------:R-:W3:Y:S04]  /*20a80*/  LDL.LU R206, [R1+0x428] ;  /* 0x0004280001ce7983 */ /* 0x000ee80000300800 */
[----:B------:R-:W3:Y:S04]  /*20a90*/  LDL.LU R198, [R1+0x44c] ;  /* 0x00044c0001c67983 */ /* 0x000ee80000300800 */
[----:B------:R-:W3:Y:S04]  /*20aa0*/  LDL.LU R188, [R1+0x420] ;  /* 0x0004200001bc7983 */ /* 0x000ee80000300800 */
[----:B0-----:R-:W3:Y:S04]  /*20ab0*/  LDL.LU R191, [R1+0x444] ;  /* 0x0004440001bf7983 */ /* 0x001ee80000300800 */
        /* <DEDUP_REMOVED lines=15> */
[----:B------:R-:W-:Y:S01]  /*20bb0*/  STL [R1+0x46c], R4 ;  /* 0x00046c0401007387 */ /* 0x000fe20000100800 */
[----:B------:R-:W-:-:S03]  /*20bc0*/  IADD3 R213, P4, R213, UR45, RZ ;  /* 0x0000002dd5d57c10 */ /* 0x000fc6000ff9e0ff */
[----:B------:R-:W4:Y:S04]  /*20bd0*/  LDL.LU R152, [R1+0xa10] ;  /* 0x000a100001987983 */ /* 0x000f280000300800 */
[----:B------:R0:W-:Y:S04]  /*20be0*/  STL [R1+0x440], R213 ;  /* 0x000440d501007387 */ /* 0x0001e80000100800 */
[----:B------:R-:W4:Y:S04]  /*20bf0*/  LDL.LU R20, [R1+0xa20] ;  /* 0x000a200001147983 */ /* 0x000f280000300800 */
[----:B------:R-:W4:Y:S04]  /*20c00*/  LDL.LU R16, [R1+0xa0c] ;  /* 0x000a0c0001107983 */ /* 0x000f280000300800 */
[----:B------:R-:W4:Y:S04]  /*20c10*/  LDL.LU R12, [R1+0x418] ;  /* 0x00041800010c7983 */ /* 0x000f280000300800 */
[----:B0-----:R-:W4:Y:S04]  /*20c20*/  LDL.LU R213, [R1+0xa08] ;  /* 0x000a080001d57983 */ /* 0x001f280000300800 */
[----:B------:R-:W4:Y:S01]  /*20c30*/  LDL.LU R4, [R1+0x61c] ;  /* 0x00061c0001047983 */ /* 0x000f220000300800 */
[----:B------:R-:W-:-:S05]  /*20c40*/  IADD3.X R197, R197, UR18, RZ, P3, !PT ;  /* 0x00000012c5c57c10 */ /* 0x000fca0009ffe4ff */
[----:B------:R0:W-:Y:S04]  /*20c50*/  STL [R1+0x464], R197 ;  /* 0x000464c501007387 */ /* 0x0001e80000100800 */
[----:B0-----:R-:W4:Y:S01]  /*20c60*/  LDL.LU R197, [R1+0xa04] ;  /* 0x000a040001c57983 */ /* 0x001f220000300800 */
[----:B--2---:R-:W-:-:S05]  /*20c70*/  IADD3 R190, P3, R190, UR45, RZ ;  /* 0x0000002dbebe7c10 */ /* 0x004fca000ff7e0ff */
[----:B------:R0:W-:Y:S01]  /*20c80*/  STL [R1+0x438], R190 ;  /* 0x000438be01007387 */ /* 0x0001e20000100800 */
[----:B------:R-:W-:Y:S02]  /*20c90*/  IADD3.X R216, R216, UR18, RZ, P2, !PT ;  /* 0x00000012d8d87c10 */ /* 0x000fe400097fe4ff */
[----:B------:R-:W-:Y:S01]  /*20ca0*/  IADD3 R214, P2, R214, UR45, RZ ;  /* 0x0000002dd6d67c10 */ /* 0x000fe2000ff5e0ff */
[----:B0-----:R-:W2:Y:S01]  /*20cb0*/  LDL.LU R190, [R1+0x618] ;  /* 0x0006180001be7983 */ /* 0x001ea20000300800 */
[----:B------:R-:W-:-:S03]  /*20cc0*/  IADD3.X R212, R212, UR18, RZ, P6, !PT ;  /* 0x00000012d4d47c10 */ /* 0x000fc6000b7fe4ff */
[----:B------:R-:W-:Y:S04]  /*20cd0*/  STL [R1+0x45c], R216 ;  /* 0x00045cd801007387 */ /* 0x000fe80000100800 */
[----:B------:R-:W-:Y:S01]  /*20ce0*/  STL [R1+0x430], R214 ;  /* 0x000430d601007387 */ /* 0x000fe20000100800 */
[----:B---3--:R-:W-:-:S03]  /*20cf0*/  IADD3 R206, P6, R206, UR45, RZ ;  /* 0x0000002dcece7c10 */ /* 0x008fc6000ffde0ff */
[----:B------:R-:W-:Y:S01]  /*20d00*/  STL [R1+0x454], R212 ;  /* 0x000454d401007387 */ /* 0x000fe20000100800 */
[----:B------:R-:W-:-:S03]  /*20d10*/  IADD3.X R198, R198, UR18, RZ, P5, !PT ;  /* 0x00000012c6c67c10 */ /* 0x000fc6000affe4ff */
[----:B------:R-:W-:Y:S01]  /*20d20*/  STL [R1+0x428], R206 ;  /* 0x000428ce01007387 */ /* 0x000fe20000100800 */
[----:B------:R-:W-:Y:S02]  /*20d30*/  IADD3.X R191, R191, UR18, RZ, P1, !PT ;  /* 0x00000012bfbf7c10 */ /* 0x000fe40008ffe4ff */
[----:B------:R-:W-:-:S03]  /*20d40*/  IADD3 R188, P5, R188, UR45, RZ ;  /* 0x0000002dbcbc7c10 */ /* 0x000fc6000ffbe0ff */
[----:B------:R0:W-:Y:S01]  /*20d50*/  STL [R1+0x444], R191 ;  /* 0x000444bf01007387 */ /* 0x0001e20000100800 */
[----:B------:R-:W-:-:S03]  /*20d60*/  IADD3 R184, P1, R184, UR44, RZ ;  /* 0x0000002cb8b87c10 */ /* 0x000fc6000ff3e0ff */
[----:B------:R-:W-:Y:S01]  /*20d70*/  STL [R1+0x44c], R198 ;  /* 0x00044cc601007387 */ /* 0x000fe20000100800 */
[----:B------:R-:W-:Y:S02]  /*20d80*/  IADD3.X R180, R180, UR18, RZ, P4, !PT ;  /* 0x00000012b4b47c10 */ /* 0x000fe4000a7fe4ff */
[----:B------:R-:W-:Y:S01]  /*20d90*/  IADD3 R176, P4, R176, UR44, RZ ;  /* 0x0000002cb0b07c10 */ /* 0x000fe2000ff9e0ff */
[----:B0-----:R-:W3:Y:S04]  /*20da0*/  LDL.LU R191, [R1+0x9fc] ;  /* 0x0009fc0001bf7983 */ /* 0x001ee80000300800 */
[----:B------:R-:W-:Y:S04]  /*20db0*/  STL [R1+0x420], R188 ;  /* 0x000420bc01007387 */ /* 0x000fe80000100800 */
[----:B------:R-:W-:Y:S04]  /*20dc0*/  STL [R1+0xa24], R184 ;  /* 0x000a24b801007387 */ /* 0x000fe80000100800 */
[----:B------:R-:W-:Y:S04]  /*20dd0*/  STL [R1+0x43c], R180 ;  /* 0x00043cb401007387 */ /* 0x000fe80000100800 */
[----:B------:R-:W-:Y:S01]  /*20de0*/  STL [R1+0x620], R176 ;  /* 0x000620b001007387 */ /* 0x000fe20000100800 */
[----:B----4-:R-:W-:-:S02]  /*20df0*/  IADD3.X R172, R172, UR18, RZ, P3, !PT ;  /* 0x00000012acac7c10 */ /* 0x010fc40009ffe4ff */
[----:B------:R-:W-:-:S03]  /*20e00*/  IADD3 R168, P3, R168, UR44, RZ ;  /* 0x0000002ca8a87c10 */ /* 0x000fc6000ff7e0ff */
[----:B------:R-:W-:Y:S01]  /*20e10*/  STL [R1+0x434], R172 ;  /* 0x000434ac01007387 */ /* 0x000fe20000100800 */
[----:B------:R-:W-:-:S03]  /*20e20*/  IADD3.X R164, R164, UR18, RZ, P2, !PT ;  /* 0x00000012a4a47c10 */ /* 0x000fc600097fe4ff */
[----:B------:R-:W-:Y:S01]  /*20e30*/  STL [R1+0xa1c], R168 ;  /* 0x000a1ca801007387 */ /* 0x000fe20000100800 */
[----:B------:R-:W-:-:S03]  /*20e40*/  IADD3 R8, P2, R8, UR44, RZ ;  /* 0x0000002c08087c10 */ /* 0x000fc6000ff5e0ff */
[----:B------:R-:W-:Y:S04]  /*20e50*/  STL [R1+0x42c], R164 ;  /* 0x00042ca401007387 */ /* 0x000fe80000100800 */
[----:B------:R0:W-:Y:S04]  /*20e60*/  STL [R1+0xa18], R8 ;  /* 0x000a180801007387 */ /* 0x0001e80000100800 */
[----:B0-----:R-:W4:Y:S01]  /*20e70*/  LDL.LU R8, [R1+0x614] ;  /* 0x0006140001087983 */ /* 0x001f220000300800 */
[----:B------:R-:W-:Y:S02]  /*20e80*/  IADD3.X R205, R205, UR18, RZ, P6, !PT ;  /* 0x00000012cdcd7c10 */ /* 0x000fe4000b7fe4ff */
[----:B------:R-:W-:-:S03]  /*20e90*/  IADD3 R160, P6, R160, UR44, RZ ;  /* 0x0000002ca0a07c10 */ /* 0x000fc6000ffde0ff */
[----:B------:R0:W-:Y:S01]  /*20ea0*/  STL [R1+0x424], R205 ;  /* 0x000424cd01007387 */ /* 0x0001e20000100800 */
[----:B------:R-:W-:-:S03]  /*20eb0*/  IADD3.X R156, R156, UR18, RZ, P5, !PT ;  /* 0x000000129c9c7c10 */ /* 0x000fc6000affe4ff */
        /* <DEDUP_REMOVED lines=13> */
[----:B------:R-:W-:-:S03]  /*20f90*/  IADD3.X R4, R4, UR6, RZ, P3, !PT ;  /* 0x0000000604047c10 */ /* 0x000fc60009ffe4ff */
[----:B------:R-:W-:Y:S01]  /*20fa0*/  STL [R1+0x418], R12 ;  /* 0x0004180c01007387 */ /* 0x000fe20000100800 */
[----:B------:R-:W-:-:S05]  /*20fb0*/  IADD3 R197, P3, R197, UR44, RZ ;  /* 0x0000002cc5c57c10 */ /* 0x000fca000ff7e0ff */
[----:B------:R0:W-:Y:S04]  /*20fc0*/  STL [R1+0xa04], R197 ;  /* 0x000a04c501007387 */ /* 0x0001e80000100800 */
[----:B0-----:R-:W4:Y:S04]  /*20fd0*/  LDL.LU R197, [R1+0x9ec] ;  /* 0x0009ec0001c57983 */ /* 0x001f280000300800 */
[----:B------:R-:W-:Y:S04]  /*20fe0*/  STL [R1+0x61c], R4 ;  /* 0x00061c0401007387 */ /* 0x000fe80000100800 */
[----:B------:R-:W4:Y:S04]  /*20ff0*/  LDL.LU R218, [R1+0x60c] ;  /* 0x00060c0001da7983 */ /* 0x000f280000300800 */
[----:B------:R-:W4:Y:S04]  /*21000*/  LDL.LU R216, [R1+0x9e4] ;  /* 0x0009e40001d87983 */ /* 0x000f280000300800 */
[----:B------:R-:W4:Y:S01]  /*21010*/  LDL.LU R214, [R1+0x608] ;  /* 0x0006080001d67983 */ /* 0x000f220000300800 */
[----:B--2---:R-:W-:-:S05]  /*21020*/  IADD3.X R190, R190, UR6, RZ, P2, !PT ;  /* 0x00000006bebe7c10 */ /* 0x004fca00097fe4ff */
[----:B------:R0:W-:Y:S04]  /*21030*/  STL [R1+0x618], R190 ;  /* 0x000618be01007387 */ /* 0x0001e80000100800 */
[----:B------:R-:W2:Y:S04]  /*21040*/  LDL.LU R212, [R1+0x9dc] ;  /* 0x0009dc0001d47983 */ /* 0x000ea80000300800 */
[----:B------:R-:W2:Y:S04]  /*21050*/  LDL.LU R206, [R1+0xa00] ;  /* 0x000a000001ce7983 */ /* 0x000ea80000300800 */
[----:B------:R-:W2:Y:S04]  /*21060*/  LDL.LU R198, [R1+0x9d4] ;  /* 0x0009d40001c67983 */ /* 0x000ea80000300800 */
[----:B0-----:R-:W2:Y:S04]  /*21070*/  LDL.LU R190, [R1+0x9f8] ;  /* 0x0009f80001be7983 */ /* 0x001ea80000300800 */
        /* <DEDUP_REMOVED lines=8> */
[----:B------:R-:W3:Y:S04]  /*21100*/  LDL.LU R164, [R1+0x9b4] ;  /* 0x0009b40001a47983 */ /* 0x000ee80000300800 */
[----:B------:R-:W3:Y:S04]  /*21110*/  LDL.LU R4, [R1+0x9d8] ;  /* 0x0009d80001047983 */ /* 0x000ee80000300800 */
[----:B0-----:R-:W3:Y:S04]  /*21120*/  LDL.LU R191, [R1+0x9ac] ;  /* 0x0009ac0001bf7983 */ /* 0x001ee80000300800 */
[----:B------:R-:W3:Y:S04]  /*21130*/  LDL.LU R160, [R1+0x9d0] ;  /* 0x0009d00001a07983 */ /* 0x000ee80000300800 */
[----:B------:R-:W3:Y:S01]  /*21140*/  LDL.LU R156, [R1+0x9a4] ;  /* 0x0009a400019c7983 */ /* 0x000ee20000300800 */
[----:B----4-:R-:W-:-:S05]  /*21150*/  IADD3.X R8, R8, UR6, RZ, P6, !PT ;  /* 0x0000000608087c10 */ /* 0x010fca000b7fe4ff */
[----:B------:R-:W-:Y:S04]  /*21160*/  STL [R1+0x614], R8 ;  /* 0x0006140801007387 */ /* 0x000fe80000100800 */
[----:B------:R-:W4:Y:S01]  /*21170*/  LDL.LU R152, [R1+0x9c8] ;  /* 0x0009c80001987983 */ /* 0x000f220000300800 */
[----:B------:R-:W-:-:S05]  /*21180*/  IADD3 R205, P6, R205, UR44, RZ ;  /* 0x0000002ccdcd7c10 */ /* 0x000fca000ffde0ff */
        /* <DEDUP_REMOVED lines=9> */
[----:B------:R-:W-:-:S05]  /*21220*/  IADD3 R197, P5, R197, UR44, RZ ;  /* 0x0000002cc5c57c10 */ /* 0x000fca000ffbe0ff */
[----:B------:R0:W-:Y:S01]  /*21230*/  STL [R1+0x9ec], R197 ;  /* 0x0009ecc501007387 */ /* 0x0001e20000100800 */
[----:B------:R-:W-:Y:S02]  /*21240*/  IADD3.X R218, R218, UR6, RZ, P1, !PT ;  /* 0x00000006dada7c10 */ /* 0x000fe40008ffe4ff */
[----:B------:R-:W-:Y:S01]  /*21250*/  IADD3 R216, P1, R216, UR44, RZ ;  /* 0x0000002cd8d87c10 */ /* 0x000fe2000ff3e0ff */
[----:B0-----:R-:W4:Y:S01]  /*21260*/  LDL.LU R197, [R1+0x984] ;  /* 0x0009840001c57983 */ /* 0x001f220000300800 */
[----:B------:R-:W-:-:S03]  /*21270*/  IADD3.X R214, R214, UR6, RZ, P4, !PT ;  /* 0x00000006d6d67c10 */ /* 0x000fc6000a7fe4ff */
[----:B------:R-:W-:Y:S04]  /*21280*/  STL [R1+0x60c], R218 ;  /* 0x00060cda01007387 */ /* 0x000fe80000100800 */
[----:B------:R-:W-:Y:S04]  /*21290*/  STL [R1+0x9e4], R216 ;  /* 0x0009e4d801007387 */ /* 0x000fe80000100800 */
[----:B------:R-:W-:Y:S01]  /*212a0*/  STL [R1+0x608], R214 ;  /* 0x000608d601007387 */ /* 0x000fe20000100800 */
[----:B--2---:R-:W-:Y:S02]  /*212b0*/  IADD3 R212, P4, R212, UR44, RZ ;  /* 0x0000002cd4d47c10 */ /* 0x004fe4000ff9e0ff */
[----:B------:R-:W-:-:S03]  /*212c0*/  IADD3.X R206, R206, UR6, RZ, P3, !PT ;  /* 0x00000006cece7c10 */ /* 0x000fc60009ffe4ff */
[----:B------:R-:W-:Y:S01]  /*212d0*/  STL [R1+0x9dc], R212 ;  /* 0x0009dcd401007387 */ /* 0x000fe20000100800 */
[----:B------:R-:W-:Y:S02]  /*212e0*/  IADD3.X R190, R190, UR6, RZ, P2, !PT ;  /* 0x00000006bebe7c10 */ /* 0x000fe400097fe4ff */
[----:B------:R-:W-:Y:S02]  /*212f0*/  IADD3 R198, P3, R198, UR44, RZ ;  /* 0x0000002cc6c67c10 */ /* 0x000fe4000ff7e0ff */
[----:B------:R-:W-:Y:S01]  /*21300*/  IADD3 R188, P2, R188, UR44, RZ ;  /* 0x0000002cbcbc7c10 */ /* 0x000fe2000ff5e0ff */
[----:B------:R0:W-:Y:S01]  /*21310*/  STL [R1+0x9f8], R190 ;  /* 0x0009f8be01007387 */ /* 0x0001e20000100800 */
[----:B------:R-:W-:-:S03]  /*21320*/  IADD3.X R184, R184, UR6, RZ, P6, !PT ;  /* 0x00000006b8b87c10 */ /* 0x000fc6000b7fe4ff */
[----:B------:R-:W-:Y:S01]  /*21330*/  STL [R1+0xa00], R206 ;  /* 0x000a00ce01007387 */ /* 0x000fe20000100800 */
[----:B------:R-:W-:-:S03]  /*21340*/  IADD3 R180, P6, R180, UR44, RZ ;  /* 0x0000002cb4b47c10 */ /* 0x000fc6000ffde0ff */
[----:B0-----:R-:W2:Y:S04]  /*21350*/  LDL.LU R190, [R1+0x9a8] ;  /* 0x0009a80001be7983 */ /* 0x001ea80000300800 */
[----:B------:R-:W-:Y:S04]  /*21360*/  STL [R1+0x9d4], R198 ;  /* 0x0009d4c601007387 */ /* 0x000fe80000100800 */
[----:B------:R-:W-:Y:S01]  /*21370*/  STL [R1+0x9cc], R188 ;  /* 0x0009ccbc01007387 */ /* 0x000fe20000100800 */
[----:B---3--:R-:W-:-:S03]  /*21380*/  IADD3.X R176, R176, UR6, RZ, P5, !PT ;  /* 0x00000006b0b07c10 */ /* 0x008fc6000affe4ff */
[----:B------:R-:W-:Y:S01]  /*21390*/  STL [R1+0x9f0], R184 ;  /* 0x0009f0b801007387 */ /* 0x000fe20000100800 */
[----:B------:R-:W-:-:S03]  /*213a0*/  IADD3 R172, P5, R172, UR44, RZ ;  /* 0x0000002cacac7c10 */ /* 0x000fc6000ffbe0ff */
[----:B------:R-:W-:Y:S01]  /*213b0*/  STL [R1+0x9c4], R180 ;  /* 0x0009c4b401007387 */ /* 0x000fe20000100800 */
[----:B------:R-:W-:-:S03]  /*213c0*/  IADD3.X R168, R168, UR6, RZ, P1, !PT ;  /* 0x00000006a8a87c10 */ /* 0x000fc60008ffe4ff */
[----:B------:R-:W-:Y:S01]  /*213d0*/  STL [R1+0x9e8], R176 ;  /* 0x0009e8b001007387 */ /* 0x000fe20000100800 */
[----:B------:R-:W-:-:S03]  /*213e0*/  IADD3 R164, P1, R164, UR44, RZ ;  /* 0x0000002ca4a47c10 */ /* 0x000fc6000ff3e0ff */
[----:B------:R-:W-:Y:S01]  /*213f0*/  STL [R1+0x9bc], R172 ;  /* 0x0009bcac01007387 */ /* 0x000fe20000100800 */
[----:B------:R-:W-:-:S03]  /*21400*/  IADD3.X R4, R4, UR6, RZ, P4, !PT ;  /* 0x0000000604047c10 */ /* 0x000fc6000a7fe4ff */
[----:B------:R-:W-:Y:S01]  /*21410*/  STL [R1+0x9e0], R168 ;  /* 0x0009e0a801007387 */ /* 0x000fe20000100800 */
[----:B------:R-:W-:-:S03]  /*21420*/  IADD3 R191, P4, R191, UR44, RZ ;  /* 0x0000002cbfbf7c10 */ /* 0x000fc6000ff9e0ff */
[----:B------:R0:W-:Y:S04]  /*21430*/  STL [R1+0x9d8], R4 ;  /* 0x0009d80401007387 */ /* 0x0001e80000100800 */
[----:B------:R-:W-:Y:S01]  /*21440*/  STL [R1+0x9b4], R164 ;  /* 0x0009b4a401007387 */ /* 0x000fe20000100800 */
[----:B------:R-:W-:Y:S02]  /*21450*/  IADD3.X R160, R160, UR6, RZ, P3, !PT ;  /* 0x00000006a0a07c10 */ /* 0x000fe40009ffe4ff */
[----:B------:R-:W-:Y:S01]  /*21460*/  IADD3 R156, P3, R156, UR44, RZ ;  /* 0x0000002c9c9c7c10 */ /* 0x000fe2000ff7e0ff */
[----:B0-----:R-:W3:Y:S04]  /*21470*/  LDL.LU R4, [R1+0x97c] ;  /* 0x00097c0001047983 */ /* 0x001ee80000300800 */
[----:B------:R0:W-:Y:S04]  /*21480*/  STL [R1+0x9ac], R191 ;  /* 0x0009acbf01007387 */ /* 0x0001e80000100800 */
[----:B0-----:R-:W3:Y:S04]  /*21490*/  LDL.LU R191, [R1+0x9a0] ;  /* 0x0009a00001bf7983 */ /* 0x001ee80000300800 */
[----:B------:R-:W-:Y:S04]  /*214a0*/  STL [R1+0x9d0], R160 ;  /* 0x0009d0a001007387 */ /* 0x000fe80000100800 */
[----:B------:R-:W-:Y:S01]  /*214b0*/  STL [R1+0x9a4], R156 ;  /* 0x0009a49c01007387 */ /* 0x000fe20000100800 */
[----:B----4-:R-:W-:-:S05]  /*214c0*/  IADD3.X R152, R152, UR6, RZ, P2, !PT ;  /* 0x0000000698987c10 */ /* 0x010fca00097fe4ff */
[----:B------:R-:W-:Y:S01]  /*214d0*/  STL [R1+0x9c8], R152 ;  /* 0x0009c89801007387 */ /* 0x000fe20000100800 */
[----:B------:R-:W-:Y:S02]  /*214e0*/  IADD3 R20, P2, R20, UR44, RZ ;  /* 0x0000002c14147c10 */ /* 0x000fe4000ff5e0ff */
[----:B------:R-:W-:-:S03]  /*214f0*/  IADD3.X R16, R16, UR6, RZ, P6, !PT ;  /* 0x0000000610107c10 */ /* 0x000fc6000b7fe4ff */
[----:B------:R-:W-:Y:S01]  /*21500*/  STL [R1+0x99c], R20 ;  /* 0x00099c1401007387 */ /* 0x000fe20000100800 */
[----:B------:R-:W-:Y:S02]  /*21510*/  IADD3.X R205, R205, UR6, RZ, P5, !PT ;  /* 0x00000006cdcd7c10 */ /* 0x000fe4000affe4ff */
[----:B------:R-:W-:-:S03]  /*21520*/  IADD3 R12, P6, R12, UR44, RZ ;  /* 0x0000002c0c0c7c10 */ /* 0x000fc6000ffde0ff */
[----:B------:R0:W-:Y:S04]  /*21530*/  STL [R1+0x9b8], R205 ;  /* 0x0009b8cd01007387 */ /* 0x0001e80000100800 */
[----:B------:R-:W-:Y:S04]  /*21540*/  STL [R1+0x9c0], R16 ;  /* 0x0009c01001007387 */ /* 0x000fe80000100800 */
[----:B0-----:R-:W4:Y:S04]  /*21550*/  LDL.LU R205, [R1+0x974] ;  /* 0x0009740001cd7983 */ /* 0x001f280000300800 */
[----:B------:R-:W-:Y:S01]  /*21560*/  STL [R1+0x994], R12 ;  /* 0x0009940c01007387 */ /* 0x000fe20000100800 */
[----:B------:R-:W-:-:S05]  /*21570*/  IADD3.X R213, R213, UR6, RZ, P1, !PT ;  /* 0x00000006d5d57c10 */ /* 0x000fca0008ffe4ff */
[----:B------:R0:W-:Y:S04]  /*21580*/  STL [R1+0x9b0], R213 ;  /* 0x0009b0d501007387 */ /* 0x0001e80000100800 */
[----:B0-----:R-:W4:Y:S01]  /*21590*/  LDL.LU R213, [R1+0x998] ;  /* 0x0009980001d57983 */ /* 0x001f220000300800 */
[----:B------:R-:W-:-:S05]  /*215a0*/  IADD3 R8, P5, R8, UR44, RZ ;  /* 0x0000002c08087c10 */ /* 0x000fca000ffbe0ff */
[----:B------:R-:W-:Y:S04]  /*215b0*/  STL [R1+0x98c], R8 ;  /* 0x00098c0801007387 */ /* 0x000fe80000100800 */
[----:B------:R-:W4:Y:S04]  /*215c0*/  LDL.LU R218, [R1+0x96c] ;  /* 0x00096c0001da7983 */ /* 0x000f280000300800 */
[----:B------:R-:W4:Y:S01]  /*215d0*/  LDL.LU R216, [R1+0x990] ;  /* 0x0009900001d87983 */ /* 0x000f220000300800 */
[----:B------:R-:W-:-:S03]  /*215e0*/  IADD3 R197, P1, R197, UR44, RZ ;  /* 0x0000002cc5c57c10 */ /* 0x000fc6000ff3e0ff */
[----:B------:R-:W4:Y:S04]  /*215f0*/  LDL.LU R214, [R1+0x964] ;  /* 0x0009640001d67983 */ /* 0x000f280000300800 */
        /* <DEDUP_REMOVED lines=13> */
[----:B------:R-:W2:Y:S04]  /*216d0*/  LDL.LU R164, [R1+0x960] ;  /* 0x0009600001a47983 */ /* 0x000ea80000300800 */
[----:B------:R-:W2:Y:S04]  /*216e0*/  LDL.LU R8, [R1+0x934] ;  /* 0x0009340001087983 */ /* 0x000ea80000300800 */
[----:B0-----:R-:W2:Y:S04]  /*216f0*/  LDL.LU R190, [R1+0x958] ;  /* 0x0009580001be7983 */ /* 0x001ea80000300800 */
[----:B------:R-:W2:Y:S04]  /*21700*/  LDL.LU R160, [R1+0x92c] ;  /* 0x00092c0001a07983 */ /* 0x000ea80000300800 */
[----:B------:R-:W2:Y:S01]  /*21710*/  LDL.LU R156, [R1+0x950] ;  /* 0x00095000019c7983 */ /* 0x000ea20000300800 */
[----:B---3--:R-:W-:-:S05]  /*21720*/  IADD3 R4, P4, R4, UR44, RZ ;  /* 0x0000002c04047c10 */ /* 0x008fca000ff9e0ff */
[----:B------:R-:W-:Y:S04]  /*21730*/  STL [R1+0x97c], R4 ;  /* 0x00097c0401007387 */ /* 0x000fe80000100800 */
[----:B------:R-:W3:Y:S01]  /*21740*/  LDL.LU R152, [R1+0x924] ;  /* 0x0009240001987983 */ /* 0x000ee20000300800 */
[----:B------:R-:W-:-:S05]  /*21750*/  IADD3.X R191, R191, UR6, RZ, P3, !PT ;  /* 0x00000006bfbf7c10 */ /* 0x000fca0009ffe4ff */
        /* <DEDUP_REMOVED lines=10> */
[----:B------:R0:W-:Y:S04]  /*21800*/  STL [R1+0x998], R213 ;  /* 0x000998d501007387 */ /* 0x0001e80000100800 */
[----:B0-----:R-:W4:Y:S01]  /*21810*/  LDL.LU R213, [R1+0x930] ;  /* 0x0009300001d57983 */ /* 0x001f220000300800 */
[----:B------:R-:W-:Y:S02]  /*21820*/  IADD3 R218, P2, R218, UR44, RZ ;  /* 0x0000002cdada7c10 */ /* 0x000fe4000ff5e0ff */
[----:B------:R-:W-:Y:S02]  /*21830*/  IADD3.X R216, R216, UR6, RZ, P6, !PT ;  /* 0x00000006d8d87c10 */ /* 0x000fe4000b7fe4ff */
[----:B------:R-:W-:Y:S01]  /*21840*/  IADD3 R214, P6, R214, UR44, RZ ;  /* 0x0000002cd6d67c10 */ /* 0x000fe2000ffde0ff */
[----:B------:R-:W-:Y:S01]  /*21850*/  STL [R1+0x96c], R218 ;  /* 0x00096cda01007387 */ /* 0x000fe20000100800 */
[----:B------:R-:W-:-:S03]  /*21860*/  IADD3.X R212, R212, UR6, RZ, P5, !PT ;  /* 0x00000006d4d47c10 */ /* 0x000fc6000affe4ff */
[----:B------:R-:W-:Y:S01]  /*21870*/  STL [R1+0x990], R216 ;  /* 0x000990d801007387 */ /* 0x000fe20000100800 */
[----:B------:R-:W-:Y:S02]  /*21880*/  IADD3 R206, P5, R206, UR44, RZ ;  /* 0x0000002ccece7c10 */ /* 0x000fe4000ffbe0ff */
[----:B------:R-:W-:Y:S01]  /*21890*/  IADD3.X R198, R198, UR6, RZ, P1, !PT ;  /* 0x00000006c6c67c10 */ /* 0x000fe20008ffe4ff */
[----:B------:R-:W-:Y:S01]  /*218a0*/  STL [R1+0x964], R214 ;  /* 0x000964d601007387 */ /* 0x000fe20000100800 */
[----:B------:R-:W-:-:S03]  /*218b0*/  IADD3 R197, P1, R197, UR44, RZ ;  /* 0x0000002cc5c57c10 */ /* 0x000fc6000ff3e0ff */
[----:B------:R-:W-:Y:S01]  /*218c0*/  STL [R1+0x988], R212 ;  /* 0x000988d401007387 */ /* 0x000fe20000100800 */
[----:B------:R-:W-:-:S03]  /*218d0*/  IADD3.X R188, R188, UR6, RZ, P4, !PT ;  /* 0x00000006bcbc7c10 */ /* 0x000fc6000a7fe4ff */
[----:B------:R0:W-:Y:S01]  /*218e0*/  STL [R1+0x954], R197 ;  /* 0x000954c501007387 */ /* 0x0001e20000100800 */
[----:B------:R-:W-:-:S03]  /*218f0*/  IADD3 R184, P4, R184, UR44, RZ ;  /* 0x0000002cb8b87c10 */ /* 0x000fc6000ff9e0ff */
[----:B------:R-:W-:Y:S01]  /*21900*/  STL [R1+0x95c], R206 ;  /* 0x00095cce01007387 */ /* 0x000fe20000100800 */
[----:B------:R-:W-:-:S03]  /*21910*/  IADD3.X R180, R180, UR6, RZ, P3, !PT ;  /* 0x00000006b4b47c10 */ /* 0x000fc60009ffe4ff */
[----:B0-----:R-:W4:Y:S04]  /*21920*/  LDL.LU R197, [R1+0x904] ;  /* 0x0009040001c57983 */ /* 0x001f280000300800 */
[----:B------:R-:W-:Y:S04]  /*21930*/  STL [R1+0x980], R198 ;  /* 0x000980c601007387 */ /* 0x000fe80000100800 */
[----:B------:R-:W-:Y:S04]  /*21940*/  STL [R1+0x978], R188 ;  /* 0x000978bc01007387 */ /* 0x000fe80000100800 */
[----:B------:R-:W-:Y:S04]  /*21950*/  STL [R1+0x94c], R184 ;  /* 0x00094cb801007387 */ /* 0x000fe80000100800 */
[----:B------:R-:W-:Y:S01]  /*21960*/  STL [R1+0x970], R180 ;  /* 0x000970b401007387 */ /* 0x000fe20000100800 */
[----:B--2---:R-:W-:-:S02]  /*21970*/  IADD3 R176, P3, R176, UR44, RZ ;  /* 0x0000002cb0b07c10 */ /* 0x004fc4000ff7e0ff */
        /* <DEDUP_REMOVED lines=8> */
[----:B------:R0:W-:Y:S04]  /*21a00*/  STL [R1+0x934], R8 ;  /* 0x0009340801007387 */ /* 0x0001e80000100800 */
[----:B------:R-:W-:Y:S01]  /*21a10*/  STL [R1+0x960], R164 ;  /* 0x000960a401007387 */ /* 0x000fe20000100800 */
[----:B------:R-:W-:Y:S02]  /*21a20*/  IADD3 R160, P5, R160, UR44, RZ ;  /* 0x0000002ca0a07c10 */ /* 0x000fe4000ffbe0ff */
[----:B------:R-:W-:Y:S01]  /*21a30*/  IADD3.X R156, R156, UR6, RZ, P1, !PT ;  /* 0x000000069c9c7c10 */ /* 0x000fe20008ffe4ff */
[----:B0-----:R-:W2:Y:S04]  /*21a40*/  LDL.LU R8, [R1+0x928] ;  /* 0x0009280001087983 */ /* 0x001ea80000300800 */
[----:B------:R0:W-:Y:S01]  /*21a50*/  STL [R1+0x958], R190 ;  /* 0x000958be01007387 */ /* 0x0001e20000100800 */
[----:B---3--:R-:W-:-:S03]  /*21a60*/  IADD3 R152, P1, R152, UR44, RZ ;  /* 0x0000002c98987c10 */ /* 0x008fc6000ff3e0ff */
[----:B0-----:R-:W3:Y:S04]  /*21a70*/  LDL.LU R190, [R1+0x8fc] ;  /* 0x0008fc0001be7983 */ /* 0x001ee80000300800 */
[----:B------:R-:W-:Y:S04]  /*21a80*/  STL [R1+0x92c], R160 ;  /* 0x00092ca001007387 */ /* 0x000fe80000100800 */
[----:B------:R-:W-:Y:S01]  /*21a90*/  STL [R1+0x950], R156 ;  /* 0x0009509c01007387 */ /* 0x000fe20000100800 */
[----:B------:R-:W-:-:S03]  /*21aa0*/  IADD3.X R20, R20, UR6, RZ, P4, !PT ;  /* 0x0000000614147c10 */ /* 0x000fc6000a7fe4ff */
[----:B------:R-:W-:Y:S01]  /*21ab0*/  STL [R1+0x924], R152 ;  /* 0x0009249801007387 */ /* 0x000fe20000100800 */
[----:B------:R-:W-:Y:S02]  /*21ac0*/  IADD3 R16, P4, R16, UR44, RZ ;  /* 0x0000002c10107c10 */ /* 0x000fe4000ff9e0ff */
[----:B------:R-:W-:Y:S02]  /*21ad0*/  IADD3.X R12, R12, UR6, RZ, P3, !PT ;  /* 0x000000060c0c7c10 */ /* 0x000fe40009ffe4ff */
[----:B------:R-:W-:Y:S01]  /*21ae0*/  IADD3 R191, P3, R191, UR44, RZ ;  /* 0x0000002cbfbf7c10 */ /* 0x000fe2000ff7e0ff */
[----:B------:R-:W-:Y:S04]  /*21af0*/  STL [R1+0x948], R20 ;  /* 0x0009481401007387 */ /* 0x000fe80000100800 */
[----:B------:R0:W-:Y:S01]  /*21b00*/  STL [R1+0x914], R191 ;  /* 0x000914bf01007387 */ /* 0x0001e20000100800 */
[----:B------:R-:W-:-:S03]  /*21b10*/  IADD3.X R4, R4, UR6, RZ, P2, !PT ;  /* 0x0000000604047c10 */ /* 0x000fc600097fe4ff */
[----:B------:R-:W-:Y:S04]  /*21b20*/  STL [R1+0x91c], R16 ;  /* 0x00091c1001007387 */ /* 0x000fe80000100800 */
[----:B0-----:R-:W3:Y:S04]  /*21b30*/  LDL.LU R191, [R1+0x920] ;  /* 0x0009200001bf7983 */ /* 0x001ee80000300800 */
[----:B------:R-:W-:Y:S01]  /*21b40*/  STL [R1+0x940], R12 ;  /* 0x0009400c01007387 */ /* 0x000fe20000100800 */
[----:B----4-:R-:W-:-:S05]  /*21b50*/  IADD3 R205, P2, R205, UR44, RZ ;  /* 0x0000002ccdcd7c10 */ /* 0x010fca000ff5e0ff */
[----:B------:R0:W-:Y:S04]  /*21b60*/  STL [R1+0x90c], R205 ;  /* 0x00090ccd01007387 */ /* 0x0001e80000100800 */
[----:B0-----:R-:W4:Y:S04]  /*21b70*/  LDL.LU R205, [R1+0x8f4] ;  /* 0x0008f40001cd7983 */ /* 0x001f280000300800 */
[----:B------:R-:W-:Y:S04]  /*21b80*/  STL [R1+0x938], R4 ;  /* 0x0009380401007387 */ /* 0x000fe80000100800 */
[----:B------:R-:W4:Y:S04]  /*21b90*/  LDL.LU R218, [R1+0x918] ;  /* 0x0009180001da7983 */ /* 0x000f280000300800 */
[----:B------:R-:W4:Y:S01]  /*21ba0*/  LDL.LU R216, [R1+0x8ec] ;  /* 0x0008ec0001d87983 */ /* 0x000f220000300800 */
[----:B------:R-:W-:-:S03]  /*21bb0*/  IADD3.X R213, R213, UR6, RZ, P6, !PT ;  /* 0x00000006d5d57c10 */ /* 0x000fc6000b7fe4ff */
        /* <DEDUP_REMOVED lines=13> */
[----:B------:R-:W4:Y:S04]  /*21c90*/  LDL.LU R168, [R1+0x8e8] ;  /* 0x0008e80001a87983 */ /* 0x000f280000300800 */
[----:B------:R-:W4:Y:S04]  /*21ca0*/  LDL.LU R164, [R1+0x8bc] ;  /* 0x0008bc0001a47983 */ /* 0x000f280000300800 */
[----:B------:R-:W4:Y:S04]  /*21cb0*/  LDL.LU R4, [R1+0x8e0] ;  /* 0x0008e00001047983 */ /* 0x000f280000300800 */
[----:B0-----:R-:W4:Y:S04]  /*21cc0*/  LDL.LU R197, [R1+0x8b4] ;  /* 0x0008b40001c57983 */ /* 0x001f280000300800 */
[----:B------:R-:W4:Y:S04]  /*21cd0*/  LDL.LU R160, [R1+0x8d8] ;  /* 0x0008d80001a07983 */ /* 0x000f280000300800 */
[----:B------:R-:W4:Y:S01]  /*21ce0*/  LDL.LU R156, [R1+0x8ac] ;  /* 0x0008ac00019c7983 */ /* 0x000f220000300800 */
[----:B--2---:R-:W-:-:S05]  /*21cf0*/  IADD3.X R8, R8, UR6, RZ, P5, !PT ;  /* 0x0000000608087c10 */ /* 0x004fca000affe4ff */
[----:B------:R-:W-:Y:S04]  /*21d00*/  STL [R1+0x928], R8 ;  /* 0x0009280801007387 */ /* 0x000fe80000100800 */
[----:B------:R-:W2:Y:S01]  /*21d10*/  LDL.LU R152, [R1+0x8d0] ;  /* 0x0008d00001987983 */ /* 0x000ea20000300800 */
[----:B---3--:R-:W-:-:S05]  /*21d20*/  IADD3 R190, P5, R190, UR44, RZ ;  /* 0x0000002cbebe7c10 */ /* 0x008fca000ffbe0ff */
[----:B------:R0:W-:Y:S04]  /*21d30*/  STL [R1+0x8fc], R190 ;  /* 0x0008fcbe01007387 */ /* 0x0001e80000100800 */
[----:B------:R-:W3:Y:S04]  /*21d40*/  LDL.LU R20, [R1+0x8a4] ;  /* 0x0008a40001147983 */ /* 0x000ee80000300800 */
[----:B------:R-:W3:Y:S04]  /*21d50*/  LDL.LU R16, [R1+0x8c8] ;  /* 0x0008c80001107983 */ /* 0x000ee80000300800 */
[----:B------:R-:W3:Y:S04]  /*21d60*/  LDL.LU R12, [R1+0x89c] ;  /* 0x00089c00010c7983 */ /* 0x000ee80000300800 */
[----:B0-----:R-:W3:Y:S04]  /*21d70*/  LDL.LU R190, [R1+0x8c0] ;  /* 0x0008c00001be7983 */ /* 0x001ee80000300800 */
[----:B------:R-:W3:Y:S01]  /*21d80*/  LDL.LU R8, [R1+0x894] ;  /* 0x0008940001087983 */ /* 0x000ee20000300800 */
[----:B------:R-:W-:-:S05]  /*21d90*/  IADD3.X R191, R191, UR6, RZ, P1, !PT ;  /* 0x00000006bfbf7c10 */ /* 0x000fca0008ffe4ff */
        /* <DEDUP_REMOVED lines=14> */
[----:B------:R-:W-:Y:S04]  /*21e80*/  STL [R1+0x8e4], R212 ;  /* 0x0008e4d401007387 */ /* 0x000fe80000100800 */
[----:B------:R0:W-:Y:S04]  /*21e90*/  STL [R1+0x900], R213 ;  /* 0x000900d501007387 */ /* 0x0001e80000100800 */
[----:B------:R-:W-:Y:S04]  /*21ea0*/  STL [R1+0x908], R206 ;  /* 0x000908ce01007387 */ /* 0x000fe80000100800 */
[----:B0-----:R-:W4:Y:S01]  /*21eb0*/  LDL.LU R213, [R1+0x8b0] ;  /* 0x0008b00001d57983 */ /* 0x001f220000300800 */
[----:B------:R-:W-:-:S02]  /*21ec0*/  IADD3 R198, P2, R198, UR44, RZ ;  /* 0x0000002cc6c67c10 */ /* 0x000fc4000ff5e0ff */
[----:B------:R-:W-:Y:S02]  /*21ed0*/  IADD3 R188, P6, R188, UR44, RZ ;  /* 0x0000002cbcbc7c10 */ /* 0x000fe4000ffde0ff */
[----:B------:R-:W-:Y:S02]  /*21ee0*/  IADD3.X R184, R184, UR6, RZ, P5, !PT ;  /* 0x00000006b8b87c10 */ /* 0x000fe4000affe4ff */
[----:B------:R-:W-:Y:S01]  /*21ef0*/  IADD3 R180, P5, R180, UR44, RZ ;  /* 0x0000002cb4b47c10 */ /* 0x000fe2000ffbe0ff */
        /* <DEDUP_REMOVED lines=14> */
[----:B------:R0:W-:Y:S01]  /*21fe0*/  STL [R1+0x8e0], R4 ;  /* 0x0008e00401007387 */ /* 0x0001e20000100800 */
[----:B------:R-:W-:-:S03]  /*21ff0*/  IADD3 R156, P2, R156, UR44, RZ ;  /* 0x0000002c9c9c7c10 */ /* 0x000fc6000ff5e0ff */
[----:B------:R-:W-:Y:S04]  /*22000*/  STL [R1+0x8bc], R164 ;  /* 0x0008bca401007387 */ /* 0x000fe80000100800 */
[----:B0-----:R-:W4:Y:S04]  /*22010*/  LDL.LU R4, [R1+0x884] ;  /* 0x0008840001047983 */ /* 0x001f280000300800 */
[----:B------:R0:W-:Y:S04]  /*22020*/  STL [R1+0x8b4], R197 ;  /* 0x0008b4c501007387 */ /* 0x0001e80000100800 */
[----:B0-----:R-:W4:Y:S04]  /*22030*/  LDL.LU R197, [R1+0x8a8] ;  /* 0x0008a80001c57983 */ /* 0x001f280000300800 */
[----:B------:R-:W-:Y:S04]  /*22040*/  STL [R1+0x8d8], R160 ;  /* 0x0008d8a001007387 */ /* 0x000fe80000100800 */
[----:B------:R-:W-:Y:S01]  /*22050*/  STL [R1+0x8ac], R156 ;  /* 0x0008ac9c01007387 */ /* 0x000fe20000100800 */
[----:B--2---:R-:W-:-:S05]  /*22060*/  IADD3.X R152, R152, UR6, RZ, P6, !PT ;  /* 0x0000000698987c10 */ /* 0x004fca000b7fe4ff */
[----:B------:R-:W-:Y:S01]  /*22070*/  STL [R1+0x8d0], R152 ;  /* 0x0008d09801007387 */ /* 0x000fe20000100800 */
[----:B---3--:R-:W-:Y:S02]  /*22080*/  IADD3 R20, P6, R20, UR44, RZ ;  /* 0x0000002c14147c10 */ /* 0x008fe4000ffde0ff */
[----:B------:R-:W-:-:S03]  /*22090*/  IADD3.X R16, R16, UR6, RZ, P5, !PT ;  /* 0x0000000610107c10 */ /* 0x000fc6000affe4ff */
[----:B------:R-:W-:Y:S01]  /*220a0*/  STL [R1+0x8a4], R20 ;  /* 0x0008a41401007387 */ /* 0x000fe20000100800 */
[----:B------:R-:W-:Y:S02]  /*220b0*/  IADD3.X R190, R190, UR6, RZ, P1, !PT ;  /* 0x00000006bebe7c10 */ /* 0x000fe40008ffe4ff */
[----:B------:R-:W-:-:S03]  /*220c0*/  IADD3 R12, P5, R12, UR44, RZ ;  /* 0x0000002c0c0c7c10 */ /* 0x000fc6000ffbe0ff */
[----:B------:R0:W-:Y:S04]  /*220d0*/  STL [R1+0x8c0], R190 ;  /* 0x0008c0be01007387 */ /* 0x0001e80000100800 */
[----:B------:R-:W-:Y:S01]  /*220e0*/  STL [R1+0x8c8], R16 ;  /* 0x0008c81001007387 */ /* 0x000fe20000100800 */
[----:B------:R-:W-:-:S03]  /*220f0*/  IADD3 R8, P1, R8, UR44, RZ ;  /* 0x0000002c08087c10 */ /* 0x000fc6000ff3e0ff */
[----:B0-----:R-:W2:Y:S04]  /*22100*/  LDL.LU R190, [R1+0x87c] ;  /* 0x00087c0001be7983 */ /* 0x001ea80000300800 */
[----:B------:R-:W-:Y:S01]  /*22110*/  STL [R1+0x89c], R12 ;  /* 0x00089c0c01007387 */ /* 0x000fe20000100800 */
[----:B------:R-:W-:-:S05]  /*22120*/  IADD3.X R191, R191, UR6, RZ, P4, !PT ;  /* 0x00000006bfbf7c10 */ /* 0x000fca000a7fe4ff */
[----:B------:R0:W-:Y:S04]  /*22130*/  STL [R1+0x8b8], R191 ;  /* 0x0008b8bf01007387 */ /* 0x0001e80000100800 */
[----:B0-----:R-:W3:Y:S04]  /*22140*/  LDL.LU R191, [R1+0x8a0] ;  /* 0x0008a00001bf7983 */ /* 0x001ee80000300800 */
[----:B------:R-:W-:Y:S04]  /*22150*/  STL [R1+0x894], R8 ;  /* 0x0008940801007387 */ /* 0x000fe80000100800 */
[----:B------:R-:W3:Y:S04]  /*22160*/  LDL.LU R218, [R1+0x874] ;  /* 0x0008740001da7983 */ /* 0x000ee80000300800 */
[----:B------:R-:W3:Y:S04]  /*22170*/  LDL.LU R216, [R1+0x898] ;  /* 0x0008980001d87983 */ /* 0x000ee80000300800 */
[----:B------:R-:W3:Y:S01]  /*22180*/  LDL.LU R214, [R1+0x86c] ;  /* 0x00086c0001d67983 */ /* 0x000ee20000300800 */
[----:B----4-:R-:W-:-:S05]  /*22190*/  IADD3 R205, P4, R205, UR44, RZ ;  /* 0x0000002ccdcd7c10 */ /* 0x010fca000ff9e0ff */
        /* <DEDUP_REMOVED lines=8> */
[----:B------:R-:W-:-:S05]  /*22220*/  IADD3.X R213, R213, UR6, RZ, P3, !PT ;  /* 0x00000006d5d57c10 */ /* 0x000fca0009ffe4ff */
        /* <DEDUP_REMOVED lines=9> */
[----:B------:R-:W-:-:S05]  /*222c0*/  IADD3 R4, P3, R4, UR44, RZ ;  /* 0x0000002c04047c10 */ /* 0x000fca000ff7e0ff */
[----:B------:R-:W-:Y:S04]  /*222d0*/  STL [R1+0x884], R4 ;  /* 0x0008840401007387 */ /* 0x000fe80000100800 */
[----:B------:R-:W4:Y:S01]  /*222e0*/  LDL.LU R152, [R1+0x82c] ;  /* 0x00082c0001987983 */ /* 0x000f220000300800 */
[----:B------:R-:W-:-:S05]  /*222f0*/  IADD3.X R197, R197, UR6, RZ, P2, !PT ;  /* 0x00000006c5c57c10 */ /* 0x000fca00097fe4ff */
        /* <DEDUP_REMOVED lines=41> */
[----:B------:R-:W-:Y:S04]  /*22590*/  STL [R1+0x844], R168 ;  /* 0x000844a801007387 */ /* 0x000fe80000100800 */
[----:B------:R0:W-:Y:S04]  /*225a0*/  STL [R1+0x83c], R8 ;  /* 0x00083c0801007387 */ /* 0x0001e80000100800 */
[----:B------:R-:W-:Y:S04]  /*225b0*/  STL [R1+0x868], R164 ;  /* 0x000868a401007387 */ /* 0x000fe80000100800 */
[----:B0-----:R-:W4:Y:S04]  /*225c0*/  LDL.LU R8, [R1+0x830] ;  /* 0x0008300001087983 */ /* 0x001f280000300800 */
[----:B------:R0:W-:Y:S04]  /*225d0*/  STL [R1+0x860], R213 ;  /* 0x000860d501007387 */ /* 0x0001e80000100800 */
[----:B0-----:R-:W4:Y:S01]  /*225e0*/  LDL.LU R213, [R1+0x804] ;  /* 0x0008040001d57983 */ /* 0x001f220000300800 */
[----:B------:R-:W-:-:S02]  /*225f0*/  IADD3 R160, P1, R160, UR44, RZ ;  /* 0x0000002ca0a07c10 */ /* 0x000fc4000ff3e0ff */
        /* <DEDUP_REMOVED lines=12> */
[----:B------:R-:W-:Y:S04]  /*226c0*/  STL [R1+0x824], R16 ;  /* 0x0008241001007387 */ /* 0x000fe80000100800 */
[----:B0-----:R-:W4:Y:S04]  /*226d0*/  LDL.LU R197, [R1+0x828] ;  /* 0x0008280001c57983 */ /* 0x001f280000300800 */
[----:B------:R-:W-:Y:S01]  /*226e0*/  STL [R1+0x848], R12 ;  /* 0x0008480c01007387 */ /* 0x000fe20000100800 */
[----:B--2---:R-:W-:-:S05]  /*226f0*/  IADD3 R190, P6, R190, UR44, RZ ;  /* 0x0000002cbebe7c10 */ /* 0x004fca000ffde0ff */
[----:B------:R0:W-:Y:S04]  /*22700*/  STL [R1+0x814], R190 ;  /* 0x000814be01007387 */ /* 0x0001e80000100800 */
[----:B0-----:R-:W2:Y:S04]  /*22710*/  LDL.LU R190, [R1+0x7fc] ;  /* 0x0007fc0001be7983 */ /* 0x001ea80000300800 */
[----:B------:R-:W-:Y:S04]  /*22720*/  STL [R1+0x840], R4 ;  /* 0x0008400401007387 */ /* 0x000fe80000100800 */
[----:B------:R-:W2:Y:S04]  /*22730*/  LDL.LU R218, [R1+0x820] ;  /* 0x0008200001da7983 */ /* 0x000ea80000300800 */
[----:B------:R-:W2:Y:S04]  /*22740*/  LDL.LU R216, [R1+0x7f4] ;  /* 0x0007f40001d87983 */ /* 0x000ea80000300800 */
[----:B------:R-:W2:Y:S01]  /*22750*/  LDL.LU R214, [R1+0x818] ;  /* 0x0008180001d67983 */ /* 0x000ea20000300800 */
[----:B---3--:R-:W-:-:S05]  /*22760*/  IADD3.X R191, R191, UR6, RZ, P5, !PT ;  /* 0x00000006bfbf7c10 */ /* 0x008fca000affe4ff */
        /* <DEDUP_REMOVED lines=18> */
[----:B------:R-:W-:-:S05]  /*22890*/  IADD3.X R8, R8, UR6, RZ, P1, !PT ;  /* 0x0000000608087c10 */ /* 0x000fca0008ffe4ff */
        /* <DEDUP_REMOVED lines=45> */
[----:B------:R0:W-:Y:S04]  /*22b70*/  STL [R1+0x7e8], R4 ;  /* 0x0007e80401007387 */ /* 0x0001e80000100800 */
[----:B------:R-:W-:Y:S01]  /*22b80*/  STL [R1+0x7c4], R164 ;  /* 0x0007c4a401007387 */ /* 0x000fe20000100800 */
[----:B------:R-:W-:Y:S02]  /*22b90*/  IADD3.X R160, R160, UR6, RZ, P6, !PT ;  /* 0x00000006a0a07c10 */ /* 0x000fe4000b7fe4ff */
[----:B------:R-:W-:Y:S01]  /*22ba0*/  IADD3 R156, P6, R156, UR44, RZ ;  /* 0x0000002c9c9c7c10 */ /* 0x000fe2000ffde0ff */
[----:B0-----:R-:W4:Y:S04]  /*22bb0*/  LDL.LU R4, [R1+0x78c] ;  /* 0x00078c0001047983 */ /* 0x001f280000300800 */
[----:B------:R0:W-:Y:S04]  /*22bc0*/  STL [R1+0x7bc], R205 ;  /* 0x0007bccd01007387 */ /* 0x0001e80000100800 */
[----:B0-----:R-:W4:Y:S01]  /*22bd0*/  LDL.LU R205, [R1+0x7b0] ;  /* 0x0007b00001cd7983 */ /* 0x001f220000300800 */
[----:B------:R-:W-:-:S03]  /*22be0*/  IADD3.X R152, R152, UR6, RZ, P5, !PT ;  /* 0x0000000698987c10 */ /* 0x000fc6000affe4ff */
[----:B------:R-:W-:Y:S04]  /*22bf0*/  STL [R1+0x7e0], R160 ;  /* 0x0007e0a001007387 */ /* 0x000fe80000100800 */
[----:B------:R-:W-:Y:S01]  /*22c00*/  STL [R1+0x7b4], R156 ;  /* 0x0007b49c01007387 */ /* 0x000fe20000100800 */
[----:B------:R-:W-:-:S03]  /*22c10*/  IADD3 R20, P5, R20, UR44, RZ ;  /* 0x0000002c14147c10 */ /* 0x000fc6000ffbe0ff */
[----:B------:R-:W-:Y:S01]  /*22c20*/  STL [R1+0x7d8], R152 ;  /* 0x0007d89801007387 */ /* 0x000fe20000100800 */
[----:B------:R-:W-:-:S03]  /*22c30*/  IADD3.X R16, R16, UR6, RZ, P1, !PT ;  /* 0x0000000610107c10 */ /* 0x000fc60008ffe4ff */
[----:B------:R-:W-:Y:S01]  /*22c40*/  STL [R1+0x7ac], R20 ;  /* 0x0007ac1401007387 */ /* 0x000fe20000100800 */
[----:B------:R-:W-:-:S05]  /*22c50*/  IADD3.X R213, R213, UR6, RZ, P4, !PT ;  /* 0x00000006d5d57c10 */ /* 0x000fca000a7fe4ff */
[----:B------:R0:W-:Y:S04]  /*22c60*/  STL [R1+0x7c8], R213 ;  /* 0x0007c8d501007387 */ /* 0x0001e80000100800 */
[----:B------:R-:W-:Y:S04]  /*22c70*/  STL [R1+0x7d0], R16 ;  /* 0x0007d01001007387 */ /* 0x000fe80000100800 */
[----:B0-----:R-:W4:Y:S01]  /*22c80*/  LDL.LU R213, [R1+0x784] ;  /* 0x0007840001d57983 */ /* 0x001f220000300800 */
[----:B------:R-:W-:Y:S02]  /*22c90*/  IADD3 R12, P1, R12, UR44, RZ ;  /* 0x0000002c0c0c7c10 */ /* 0x000fe4000ff3e0ff */
[----:B------:R-:W-:-:S03]  /*22ca0*/  IADD3 R8, P4, R8, UR44, RZ ;  /* 0x0000002c08087c10 */ /* 0x000fc6000ff9e0ff */
[----:B------:R-:W-:Y:S04]  /*22cb0*/  STL [R1+0x7a4], R12 ;  /* 0x0007a40c01007387 */ /* 0x000fe80000100800 */
[----:B------:R-:W4:Y:S04]  /*22cc0*/  LDL.LU R218, [R1+0x7a8] ;  /* 0x0007a80001da7983 */ /* 0x000f280000300800 */
[----:B------:R-:W-:Y:S01]  /*22cd0*/  STL [R1+0x79c], R8 ;  /* 0x00079c0801007387 */ /* 0x000fe20000100800 */
[----:B------:R-:W-:-:S03]  /*22ce0*/  IADD3.X R197, R197, UR6, RZ, P3, !PT ;  /* 0x00000006c5c57c10 */ /* 0x000fc60009ffe4ff */
[----:B------:R-:W4:Y:S04]  /*22cf0*/  LDL.LU R216, [R1+0x77c] ;  /* 0x00077c0001d87983 */ /* 0x000f280000300800 */
[----:B------:R-:W-:Y:S04]  /*22d00*/  STL [R1+0x7c0], R197 ;  /* 0x0007c0c501007387 */ /* 0x000fe80000100800 */
[----:B------:R-:W4:Y:S04]  /*22d10*/  LDL.LU R214, [R1+0x7a0] ;  /* 0x0007a00001d67983 */ /* 0x000f280000300800 */
[----:B------:R-:W4:Y:S01]  /*22d20*/  LDL.LU R212, [R1+0x774] ;  /* 0x0007740001d47983 */ /* 0x000f220000300800 */
[----:B--2---:R-:W-:-:S05]  /*22d30*/  IADD3 R190, P3, R190, UR44, RZ ;  /* 0x0000002cbebe7c10 */ /* 0x004fca000ff7e0ff */
        /* <DEDUP_REMOVED lines=18> */
[----:B----4-:R-:W-:-:S05]  /*22e60*/  IADD3 R4, P2, R4, UR44, RZ ;  /* 0x0000002c04047c10 */ /* 0x010fca000ff5e0ff */
        /* <DEDUP_REMOVED lines=9> */
[----:B------:R-:W-:-:S05]  /*22f00*/  IADD3 R213, P6, R213, UR44, RZ ;  /* 0x0000002cd5d57c10 */ /* 0x000fca000ffde0ff */
[----:B------:R0:W-:Y:S04]  /*22f10*/  STL [R1+0x784], R213 ;  /* 0x000784d501007387 */ /* 0x0001e80000100800 */
[----:B0-----:R-:W4:Y:S01]  /*22f20*/  LDL.LU R213, [R1+0x71c] ;  /* 0x00071c0001d57983 */ /* 0x001f220000300800 */
[----:B------:R-:W-:Y:S02]  /*22f30*/  IADD3.X R218, R218, UR6, RZ, P5, !PT ;  /* 0x00000006dada7c10 */ /* 0x000fe4000affe4ff */
[----:B------:R-:W-:-:S03]  /*22f40*/  IADD3 R216, P5, R216, UR44, RZ ;  /* 0x0000002cd8d87c10 */ /* 0x000fc6000ffbe0ff */
[----:B------:R-:W-:Y:S01]  /*22f50*/  STL [R1+0x7a8], R218 ;  /* 0x0007a8da01007387 */ /* 0x000fe20000100800 */
[----:B------:R-:W-:-:S03]  /*22f60*/  IADD3.X R214, R214, UR6, RZ, P1, !PT ;  /* 0x00000006d6d67c10 */ /* 0x000fc60008ffe4ff */
[----:B------:R-:W-:Y:S01]  /*22f70*/  STL [R1+0x77c], R216 ;  /* 0x00077cd801007387 */ /* 0x000fe20000100800 */
[----:B------:R-:W-:-:S03]  /*22f80*/  IADD3 R212, P1, R212, UR44, RZ ;  /* 0x0000002cd4d47c10 */ /* 0x000fc6000ff3e0ff */
[----:B------:R-:W-:Y:S04]  /*22f90*/  STL [R1+0x7a0], R214 ;  /* 0x0007a0d601007387 */ /* 0x000fe80000100800 */
[----:B------:R-:W-:Y:S01]  /*22fa0*/  STL [R1+0x774], R212 ;  /* 0x000774d401007387 */ /* 0x000fe20000100800 */
[----:B--2---:R-:W-:Y:S02]  /*22fb0*/  IADD3.X R206, R206, UR6, RZ, P4, !PT ;  /* 0x00000006cece7c10 */ /* 0x004fe4000a7fe4ff */
[----:B------:R-:W-:Y:S02]  /*22fc0*/  IADD3 R198, P4, R198, UR44, RZ ;  /* 0x0000002cc6c67c10 */ /* 0x000fe4000ff9e0ff */
        /* <DEDUP_REMOVED lines=8> */
[----:B0-----:R-:W2:Y:S04]  /*23050*/  LDL.LU R190, [R1+0x740] ;  /* 0x0007400001be7983 */ /* 0x001ea80000300800 */
[----:B------:R-:W-:Y:S04]  /*23060*/  STL [R1+0x790], R188 ;  /* 0x000790bc01007387 */ /* 0x000fe80000100800 */
[----:B------:R-:W-:Y:S01]  /*23070*/  STL [R1+0x788], R184 ;  /* 0x000788b801007387 */ /* 0x000fe20000100800 */
[----:B---3--:R-:W-:-:S03]  /*23080*/  IADD3 R172, P6, R172, UR44, RZ ;  /* 0x0000002cacac7c10 */ /* 0x008fc6000ffde0ff */
        /* <DEDUP_REMOVED lines=14> */
[----:B0-----:R-:W3:Y:S04]  /*23170*/  LDL.LU R197, [R1+0x714] ;  /* 0x0007140001c57983 */ /* 0x001ee80000300800 */
[----:B------:R0:W-:Y:S04]  /*23180*/  STL [R1+0x768], R191 ;  /* 0x000768bf01007387 */ /* 0x0001e80000100800 */
[----:B0-----:R-:W3:Y:S04]  /*23190*/  LDL.LU R191, [R1+0x738] ;  /* 0x0007380001bf7983 */ /* 0x001ee80000300800 */
[----:B------:R-:W-:Y:S04]  /*231a0*/  STL [R1+0x73c], R156 ;  /* 0x00073c9c01007387 */ /* 0x000fe80000100800 */
[----:B------:R-:W-:Y:S01]  /*231b0*/  STL [R1+0x760], R152 ;  /* 0x0007609801007387 */ /* 0x000fe20000100800 */
[----:B----4-:R-:W-:-:S05]  /*231c0*/  IADD3 R20, P3, R20, UR44, RZ ;  /* 0x0000002c14147c10 */ /* 0x010fca000ff7e0ff */
[----:B------:R-:W-:Y:S01]  /*231d0*/  STL [R1+0x734], R20 ;  /* 0x0007341401007387 */ /* 0x000fe20000100800 */
[----:B------:R-:W-:Y:S02]  /*231e0*/  IADD3.X R16, R16, UR6, RZ, P2, !PT ;  /* 0x0000000610107c10 */ /* 0x000fe400097fe4ff */
[----:B------:R-:W-:Y:S02]  /*231f0*/  IADD3 R12, P2, R12, UR44, RZ ;  /* 0x0000002c0c0c7c10 */ /* 0x000fe4000ff5e0ff */
[----:B------:R-:W-:Y:S02]  /*23200*/  IADD3.X R8, R8, UR6, RZ, P6, !PT ;  /* 0x0000000608087c10 */ /* 0x000fe4000b7fe4ff */
[----:B------:R-:W-:Y:S01]  /*23210*/  IADD3 R205, P6, R205, UR44, RZ ;  /* 0x0000002ccdcd7c10 */ /* 0x000fe2000ffde0ff */
[----:B------:R-:W-:Y:S01]  /*23220*/  STL [R1+0x758], R16 ;  /* 0x0007581001007387 */ /* 0x000fe20000100800 */
[----:B------:R-:W-:-:S03]  /*23230*/  IADD3.X R4, R4, UR6, RZ, P5, !PT ;  /* 0x0000000604047c10 */ /* 0x000fc6000affe4ff */
[----:B------:R0:W-:Y:S04]  /*23240*/  STL [R1+0x724], R205 ;  /* 0x000724cd01007387 */ /* 0x0001e80000100800 */
[----:B------:R-:W-:Y:S04]  /*23250*/  STL [R1+0x72c], R12 ;  /* 0x00072c0c01007387 */ /* 0x000fe80000100800 */
[----:B0-----:R-:W4:Y:S04]  /*23260*/  LDL.LU R205, [R1+0x70c] ;  /* 0x00070c0001cd7983 */ /* 0x001f280000300800 */
[----:B------:R-:W-:Y:S04]  /*23270*/  STL [R1+0x750], R8 ;  /* 0x0007500801007387 */ /* 0x000fe80000100800 */
        /* <DEDUP_REMOVED lines=36> */
[----:B------:R0:W-:Y:S01]  /*234c0*/  STL [R1+0x70c], R205 ;  /* 0x00070ccd01007387 */ /* 0x0001e20000100800 */
[----:B------:R-:W-:Y:S02]  /*234d0*/  IADD3.X R220, R220, UR6, RZ, P3, !PT ;  /* 0x00000006dcdc7c10 */ /* 0x000fe40009ffe4ff */
[----:B------:R-:W-:Y:S01]  /*234e0*/  IADD3 R218, P3, R218, UR44, RZ ;  /* 0x0000002cdada7c10 */ /* 0x000fe2000ff7e0ff */
        /* <DEDUP_REMOVED lines=17> */
[----:B------:R-:W-:-:S02]  /*23600*/  IADD3 R184, P1, R184, UR44, RZ ;  /* 0x0000002cb8b87c10 */ /* 0x000fc4000ff3e0ff */
[----:B------:R-:W-:Y:S02]  /*23610*/  IADD3.X R180, R180, UR6, RZ, P4, !PT ;  /* 0x00000006b4b47c10 */ /* 0x000fe4000a7fe4ff */
[----:B------:R-:W-:Y:S01]  /*23620*/  IADD3 R176, P4, R176, UR44, RZ ;  /* 0x0000002cb0b07c10 */ /* 0x000fe2000ff9e0ff */
[----:B------:R-:W-:Y:S04]  /*23630*/  STL [R1+0x6ec], R188 ;  /* 0x0006ecbc01007387 */ /* 0x000fe80000100800 */
[----:B------:R-:W-:Y:S04]  /*23640*/  STL [R1+0x6e4], R184 ;  /* 0x0006e4b801007387 */ /* 0x000fe80000100800 */
[----:B------:R-:W-:Y:S04]  /*23650*/  STL [R1+0x708], R180 ;  /* 0x000708b401007387 */ /* 0x000fe80000100800 */
[----:B------:R-:W-:Y:S01]  /*23660*/  STL [R1+0x6dc], R176 ;  /* 0x0006dcb001007387 */ /* 0x000fe20000100800 */
[----:B--2---:R-:W-:-:S02]  /*23670*/  IADD3.X R172, R172, UR6, RZ, P3, !PT ;  /* 0x00000006acac7c10 */ /* 0x004fc40009ffe4ff */
        /* <DEDUP_REMOVED lines=12> */
[----:B0-----:R-:W2:Y:S04]  /*23740*/  LDL.LU R4, [R1+0x6c0] ;  /* 0x0006c00001047983 */ /* 0x001ea80000300800 */
[----:B------:R0:W-:Y:S01]  /*23750*/  STL [R1+0x6c4], R190 ;  /* 0x0006c4be01007387 */ /* 0x0001e20000100800 */
[----:B---3--:R-:W-:-:S03]  /*23760*/  IADD3.X R20, R20, UR6, RZ, P1, !PT ;  /* 0x0000000614147c10 */ /* 0x008fc60008ffe4ff */
[----:B0-----:R-:W3:Y:S04]  /*23770*/  LDL.LU R190, [R1+0x694] ;  /* 0x0006940001be7983 */ /* 0x001ee80000300800 */
[----:B------:R-:W-:Y:S04]  /*23780*/  STL [R1+0x6e8], R156 ;  /* 0x0006e89c01007387 */ /* 0x000fe80000100800 */
[----:B------:R-:W-:Y:S01]  /*23790*/  STL [R1+0x6bc], R152 ;  /* 0x0006bc9801007387 */ /* 0x000fe20000100800 */
[----:B------:R-:W-:-:S03]  /*237a0*/  IADD3 R16, P1, R16, UR44, RZ ;  /* 0x0000002c10107c10 */ /* 0x000fc6000ff3e0ff */
[----:B------:R-:W-:Y:S01]  /*237b0*/  STL [R1+0x6e0], R20 ;  /* 0x0006e01401007387 */ /* 0x000fe20000100800 */
[----:B------:R-:W-:-:S03]  /*237c0*/  IADD3.X R12, R12, UR6, RZ, P4, !PT ;  /* 0x000000060c0c7c10 */ /* 0x000fc6000a7fe4ff */
[----:B------:R-:W-:Y:S01]  /*237d0*/  STL [R1+0x6b4], R16 ;  /* 0x0006b41001007387 */ /* 0x000fe20000100800 */
[----:B------:R-:W-:Y:S02]  /*237e0*/  IADD3 R8, P4, R8, UR44, RZ ;  /* 0x0000002c08087c10 */ /* 0x000fe4000ff9e0ff */
[----:B------:R-:W-:Y:S02]  /*237f0*/  IADD3.X R191, R191, UR6, RZ, P3, !PT ;  /* 0x00000006bfbf7c10 */ /* 0x000fe40009ffe4ff */
[----:B------:R-:W-:-:S03]  /*23800*/  IADD3 R197, P3, R197, UR44, RZ ;  /* 0x0000002cc5c57c10 */ /* 0x000fc6000ff7e0ff */
[----:B------:R0:W-:Y:S04]  /*23810*/  STL [R1+0x6d0], R191 ;  /* 0x0006d0bf01007387 */ /* 0x0001e80000100800 */
[----:B------:R-:W-:Y:S04]  /*23820*/  STL [R1+0x6d8], R12 ;  /* 0x0006d80c01007387 */ /* 0x000fe80000100800 */
[----:B0-----:R-:W3:Y:S04]  /*23830*/  LDL.LU R191, [R1+0x6b8] ;  /* 0x0006b80001bf7983 */ /* 0x001ee80000300800 */
[----:B------:R-:W-:Y:S04]  /*23840*/  STL [R1+0x6ac], R8 ;  /* 0x0006ac0801007387 */ /* 0x000fe80000100800 */
[----:B------:R-:W3:Y:S04]  /*23850*/  LDL.LU R220, [R1+0x68c] ;  /* 0x00068c0001dc7983 */ /* 0x000ee80000300800 */
[----:B------:R-:W3:Y:S04]  /*23860*/  LDL.LU R218, [R1+0x6b0] ;  /* 0x0006b00001da7983 */ /* 0x000ee80000300800 */
[----:B------:R-:W-:Y:S04]  /*23870*/  STL [R1+0x6a4], R197 ;  /* 0x0006a4c501007387 */ /* 0x000fe80000100800 */
[----:B------:R-:W3:Y:S01]  /*23880*/  LDL.LU R216, [R1+0x684] ;  /* 0x0006840001d87983 */ /* 0x000ee20000300800 */
[----:B----4-:R-:W-:-:S05]  /*23890*/  IADD3.X R205, R205, UR6, RZ, P2, !PT ;  /* 0x00000006cdcd7c10 */ /* 0x010fca00097fe4ff */
        /* <DEDUP_REMOVED lines=40> */
[----:B------:R-:W-:-:S03]  /*23b20*/  IADD3 R212, P4, R212, UR44, RZ ;  /* 0x0000002cd4d47c10 */ /* 0x000fc6000ff9e0ff */
[----:B------:R-:W-:Y:S01]  /*23b30*/  STL [R1+0x6a8], R214 ;  /* 0x0006a8d601007387 */ /* 0x000fe20000100800 */
[----:B------:R-:W-:-:S03]  /*23b40*/  IADD3.X R206, R206, UR6, RZ, P3, !PT ;  /* 0x00000006cece7c10 */ /* 0x000fc60009ffe4ff */
[----:B------:R-:W-:Y:S01]  /*23b50*/  STL [R1+0x67c], R212 ;  /* 0x00067cd401007387 */ /* 0x000fe20000100800 */
        /* <DEDUP_REMOVED lines=24> */
[----:B------:R-:W-:Y:S04]  /*23ce0*/  STL [R1+0x678], R160 ;  /* 0x000678a001007387 */ /* 0x000fe80000100800 */
[----:B0-----:R-:W4:Y:S04]  /*23cf0*/  LDL.LU R197, [R1+0x3fc] ;  /* 0x0003fc0001c57983 */ /* 0x001f280000300800 */
[----:B------:R0:W-:Y:S04]  /*23d00*/  STL [R1+0x670], R213 ;  /* 0x000670d501007387 */ /* 0x0001e80000100800 */
[----:B0-----:R-:W4:Y:S01]  /*23d10*/  LDL.LU R213, [R1+0x640] ;  /* 0x0006400001d57983 */ /* 0x001f220000300800 */
[----:B------:R-:W-:-:S02]  /*23d20*/  IADD3 R156, P3, R156, UR44, RZ ;  /* 0x0000002c9c9c7c10 */ /* 0x000fc4000ff7e0ff */
[----:B------:R-:W-:-:S03]  /*23d30*/  IADD3.X R152, R152, UR6, RZ, P2, !PT ;  /* 0x0000000698987c10 */ /* 0x000fc600097fe4ff */
[----:B------:R-:W-:Y:S04]  /*23d40*/  STL [R1+0x644], R156 ;  /* 0x0006449c01007387 */ /* 0x000fe80000100800 */
[----:B------:R-:W-:Y:S01]  /*23d50*/  STL [R1+0x668], R152 ;  /* 0x0006689801007387 */ /* 0x000fe20000100800 */
[----:B--2---:R-:W-:-:S05]  /*23d60*/  IADD3 R20, P2, R20, UR44, RZ ;  /* 0x0000002c14147c10 */ /* 0x004fca000ff5e0ff */
[----:B------:R-:W-:Y:S01]  /*23d70*/  STL [R1+0x63c], R20 ;  /* 0x00063c1401007387 */ /* 0x000fe20000100800 */
[----:B---3--:R-:W-:Y:S02]  /*23d80*/  IADD3.X R16, R16, UR6, RZ, P6, !PT ;  /* 0x0000000610107c10 */ /* 0x008fe4000b7fe4ff */
[----:B------:R-:W-:Y:S02]  /*23d90*/  IADD3 R12, P6, R12, UR44, RZ ;  /* 0x0000002c0c0c7c10 */ /* 0x000fe4000ffde0ff */
[----:B------:R-:W-:Y:S02]  /*23da0*/  IADD3.X R8, R8, UR6, RZ, P5, !PT ;  /* 0x0000000608087c10 */ /* 0x000fe4000affe4ff */
[----:B------:R-:W-:Y:S01]  /*23db0*/  IADD3 R190, P5, R190, UR44, RZ ;  /* 0x0000002cbebe7c10 */ /* 0x000fe2000ffbe0ff */
[----:B------:R-:W-:Y:S01]  /*23dc0*/  STL [R1+0x660], R16 ;  /* 0x0006601001007387 */ /* 0x000fe20000100800 */
[----:B------:R-:W-:-:S03]  /*23dd0*/  IADD3.X R4, R4, UR6, RZ, P1, !PT ;  /* 0x0000000604047c10 */ /* 0x000fc60008ffe4ff */
[----:B------:R0:W-:Y:S04]  /*23de0*/  STL [R1+0x62c], R190 ;  /* 0x00062cbe01007387 */ /* 0x0001e80000100800 */
[----:B------:R-:W-:Y:S04]  /*23df0*/  STL [R1+0x634], R12 ;  /* 0x0006340c01007387 */ /* 0x000fe80000100800 */
[----:B0-----:R-:W2:Y:S04]  /*23e00*/  LDL.LU R190, [R1+0x3f4] ;  /* 0x0003f40001be7983 */ /* 0x001ea80000300800 */
[----:B------:R-:W-:Y:S04]  /*23e10*/  STL [R1+0x658], R8 ;  /* 0x0006580801007387 */ /* 0x000fe80000100800 */
[----:B------:R-:W3:Y:S04]  /*23e20*/  LDL.LU R220, [R1+0x638] ;  /* 0x0006380001dc7983 */ /* 0x000ee80000300800 */
[----:B------:R-:W3:Y:S01]  /*23e30*/  LDL.LU R218, [R1+0x3ec] ;  /* 0x0003ec0001da7983 */ /* 0x000ee20000300800 */
[----:B------:R-:W-:-:S03]  /*23e40*/  IADD3 R191, P1, R191, UR44, RZ ;  /* 0x0000002cbfbf7c10 */ /* 0x000fc6000ff3e0ff */
[----:B------:R-:W-:Y:S04]  /*23e50*/  STL [R1+0x650], R4 ;  /* 0x0006500401007387 */ /* 0x000fe80000100800 */
[----:B------:R-:W3:Y:S04]  /*23e60*/  LDL.LU R216, [R1+0x630] ;  /* 0x0006300001d87983 */ /* 0x000ee80000300800 */
        /* <DEDUP_REMOVED lines=31> */
[----:B------:R0:W-:Y:S01]  /*24060*/  STL [R1+0x3f4], R190 ;  /* 0x0003f4be01007387 */ /* 0x0001e20000100800 */
[----:B---3--:R-:W-:Y:S02]  /*24070*/  IADD3.X R220, R220, UR6, RZ, P2, !PT ;  /* 0x00000006dcdc7c10 */ /* 0x008fe400097fe4ff */
[----:B------:R-:W-:Y:S01]  /*24080*/  IADD3 R218, P2, R218, UR44, RZ ;  /* 0x0000002cdada7c10 */ /* 0x000fe2000ff5e0ff */
[----:B0-----:R-:W2:Y:S04]  /*24090*/  LDL.LU R190, [R1+0x3b0] ;  /* 0x0003b00001be7983 */ /* 0x001ea80000300800 */
        /* <DEDUP_REMOVED lines=54> */
[----:B------:R-:W4:Y:S04]  /*24400*/  LDL.LU R218, [R1+0x398] ;  /* 0x0003980001da7983 */ /* 0x000f280000300800 */
[----:B------:R-:W-:Y:S04]  /*24410*/  STL [R1+0x38c], R197 ;  /* 0x00038cc501007387 */ /* 0x000fe80000100800 */
        /* <DEDUP_REMOVED lines=35> */
[----:B------:R-:W-:Y:S02]  /*24650*/  IADD3 R220, P1, R220, UR44, RZ ;  /* 0x0000002cdcdc7c10 */ /* 0x000fe4000ff3e0ff */
[----:B------:R-:W-:Y:S02]  /*24660*/  IADD3.X R218, R218, UR6, RZ, P4, !PT ;  /* 0x00000006dada7c10 */ /* 0x000fe4000a7fe4ff */
[----:B------:R-:W-:Y:S01]  /*24670*/  IADD3 R216, P4, R216, UR44, RZ ;  /* 0x0000002cd8d87c10 */ /* 0x000fe2000ff9e0ff */
        /* <DEDUP_REMOVED lines=19> */
[----:B------:R-:W-:Y:S04]  /*247b0*/  STL [R1+0x378], R184 ;  /* 0x000378b801007387 */ /* 0x000fe80000100800 */
[----:B------:R-:W-:Y:S01]  /*247c0*/  STL [R1+0x34c], R180 ;  /* 0x00034cb401007387 */ /* 0x000fe20000100800 */
[----:B---3--:R-:W-:-:S03]  /*247d0*/  IADD3 R172, P1, R172, UR44, RZ ;  /* 0x0000002cacac7c10 */ /* 0x008fc6000ff3e0ff */
        /* <DEDUP_REMOVED lines=110> */
[----:B------:R-:W-:Y:S04]  /*24ec0*/  STL [R1+0x2ac], R20 ;  /* 0x0002ac1401007387 */ /* 0x000fe80000100800 */
[----:B------:R-:W-:Y:S01]  /*24ed0*/  STL [R1+0x2d0], R16 ;  /* 0x0002d01001007387 */ /* 0x000fe20000100800 */
[----:B------:R-:W-:Y:S02]  /*24ee0*/  IADD3 R12, P3, R12, UR44, RZ ;  /* 0x0000002c0c0c7c10 */ /* 0x000fe4000ff7e0ff */
        /* <DEDUP_REMOVED lines=42> */
[----:B------:R-:W2:Y:S01]  /*25190*/  LDL.LU R197, [R1+0x240] ;  /* 0x0002400001c57983 */ /* 0x000ea20000300800 */
[----:B---3--:R-:W-:-:S05]  /*251a0*/  IADD3 R191, P1, R191, UR44, RZ ;  /* 0x0000002cbfbf7c10 */ /* 0x008fca000ff3e0ff */
[----:B------:R0:W-:Y:S01]  /*251b0*/  STL [R1+0x284], R191 ;  /* 0x000284bf01007387 */ /* 0x0001e20000100800 */
[----:B------:R-:W-:Y:S02]  /*251c0*/  IADD3.X R249, R249, UR6, RZ, P4, !PT ;  /* 0x00000006f9f97c10 */ /* 0x000fe4000a7fe4ff */
[----:B------:R-:W-:Y:S01]  /*251d0*/  IADD3 R220, P4, R220, UR44, RZ ;  /* 0x0000002cdcdc7c10 */ /* 0x000fe2000ff9e0ff */
[----:B0-----:R-:W3:Y:S01]  /*251e0*/  LDL.LU R191, [R1+0x214] ;  /* 0x0002140001bf7983 */ /* 0x001ee20000300800 */
[----:B------:R-:W-:-:S03]  /*251f0*/  IADD3.X R218, R218, UR6, RZ, P3, !PT ;  /* 0x00000006dada7c10 */ /* 0x000fc60009ffe4ff */
[----:B------:R-:W-:Y:S04]  /*25200*/  STL [R1+0x2a8], R249 ;  /* 0x0002a8f901007387 */ /* 0x000fe80000100800 */
[----:B------:R-:W-:Y:S04]  /*25210*/  STL [R1+0x27c], R220 ;  /* 0x00027cdc01007387 */ /* 0x000fe80000100800 */
[----:B------:R-:W-:Y:S01]  /*25220*/  STL [R1+0x2a0], R218 ;  /* 0x0002a0da01007387 */ /* 0x000fe20000100800 */
[----:B----4-:R-:W-:Y:S02]  /*25230*/  IADD3 R216, P3, R216, UR44, RZ ;  /* 0x0000002cd8d87c10 */ /* 0x010fe4000ff7e0ff */
[----:B------:R-:W-:-:S03]  /*25240*/  IADD3.X R214, R214, UR6, RZ, P2, !PT ;  /* 0x00000006d6d67c10 */ /* 0x000fc600097fe4ff */
[----:B------:R-:W-:Y:S01]  /*25250*/  STL [R1+0x274], R216 ;  /* 0x000274d801007387 */ /* 0x000fe20000100800 */
[----:B------:R-:W-:-:S03]  /*25260*/  IADD3 R212, P2, R212, UR44, RZ ;  /* 0x0000002cd4d47c10 */ /* 0x000fc6000ff5e0ff */
        /* <DEDUP_REMOVED lines=10> */
[----:B0-----:R-:W4:Y:S04]  /*25310*/  LDL.LU R205, [R1+0x238] ;  /* 0x0002380001cd7983 */ /* 0x001f280000300800 */
[----:B------:R-:W-:Y:S04]  /*25320*/  STL [R1+0x264], R198 ;  /* 0x000264c601007387 */ /* 0x000fe80000100800 */
        /* <DEDUP_REMOVED lines=20> */
[----:B------:R-:W-:Y:S04]  /*25470*/  STL [R1+0x23c], R156 ;  /* 0x00023c9c01007387 */ /* 0x000fe80000100800 */
[----:B------:R-:W-:Y:S04]  /*25480*/  STL [R1+0x234], R152 ;  /* 0x0002349801007387 */ /* 0x000fe80000100800 */
[----:B------:R-:W-:Y:S04]  /*25490*/  STL [R1+0x258], R20 ;  /* 0x0002581401007387 */ /* 0x000fe80000100800 */
[----:B------:R-:W-:Y:S01]  /*254a0*/  STL [R1+0x22c], R16 ;  /* 0x00022c1001007387 */ /* 0x000fe20000100800 */
[----:B--2---:R-:W-:-:S02]  /*254b0*/  IADD3.X R12, R12, UR6, RZ, P1, !PT ;  /* 0x000000060c0c7c10 */ /* 0x004fc40008ffe4ff */
        /* <DEDUP_REMOVED lines=9> */
[----:B------:R-:W2:Y:S04]  /*25550*/  LDL.LU R249, [R1+0x204] ;  /* 0x0002040001f97983 */ /* 0x000ea80000300800 */
[----:B------:R-:W2:Y:S04]  /*25560*/  LDL.LU R220, [R1+0x228] ;  /* 0x0002280001dc7983 */ /* 0x000ea80000300800 */
[----:B------:R-:W-:Y:S04]  /*25570*/  STL [R1+0x240], R197 ;  /* 0x000240c501007387 */ /* 0x000fe80000100800 */
        /* <DEDUP_REMOVED lines=31> */
[----:B--2---:R-:W-:-:S05]  /*25770*/  IADD3.X R190, R190, UR6, RZ, P6, !PT ;  /* 0x00000006bebe7c10 */ /* 0x004fca000b7fe4ff */
[----:B------:R0:W-:Y:S01]  /*25780*/  STL [R1+0x230], R190 ;  /* 0x000230be01007387 */ /* 0x0001e20000100800 */
[----:B------:R-:W-:Y:S02]  /*25790*/  IADD3 R249, P6, R249, UR44, RZ ;  /* 0x0000002cf9f97c10 */ /* 0x000fe4000ffde0ff */
[----:B------:R-:W-:Y:S01]  /*257a0*/  IADD3.X R220, R220, UR6, RZ, P5, !PT ;  /* 0x00000006dcdc7c10 */ /* 0x000fe2000affe4ff */
[----:B0-----:R-:W2:Y:S01]  /*257b0*/  LDL.LU R190, [R1+0x1c0] ;  /* 0x0001c00001be7983 */ /* 0x001ea20000300800 */
[----:B------:R-:W-:-:S03]  /*257c0*/  IADD3 R218, P5, R218, UR44, RZ ;  /* 0x0000002cdada7c10 */ /* 0x000fc6000ffbe0ff */
[----:B------:R-:W-:Y:S04]  /*257d0*/  STL [R1+0x204], R249 ;  /* 0x000204f901007387 */ /* 0x000fe80000100800 */
[----:B------:R-:W-:Y:S04]  /*257e0*/  STL [R1+0x228], R220 ;  /* 0x000228dc01007387 */ /* 0x000fe80000100800 */
[----:B------:R-:W-:Y:S01]  /*257f0*/  STL [R1+0x1fc], R218 ;  /* 0x0001fcda01007387 */ /* 0x000fe20000100800 */
[----:B---3--:R-:W-:Y:S02]  /*25800*/  IADD3.X R216, R216, UR6, RZ, P1, !PT ;  /* 0x00000006d8d87c10 */ /* 0x008fe40008ffe4ff */
        /* <DEDUP_REMOVED lines=11> */
[----:B------:R-:W-:Y:S02]  /*258c0*/  IADD3 R184, P2, R184, UR44, RZ ;  /* 0x0000002cb8b87c10 */ /* 0x000fe4000ff5e0ff */
[----:B------:R-:W-:Y:S01]  /*258d0*/  IADD3.X R180, R180, UR6, RZ, P6, !PT ;  /* 0x00000006b4b47c10 */ /* 0x000fe2000b7fe4ff */
[----:B0-----:R-:W3:Y:S04]  /*258e0*/  LDL.LU R191, [R1+0x194] ;  /* 0x0001940001bf7983 */ /* 0x001ee80000300800 */
[----:B------:R-:W-:Y:S04]  /*258f0*/  STL [R1+0x210], R198 ;  /* 0x000210c601007387 */ /* 0x000fe80000100800 */
[----:B------:R-:W-:Y:S04]  /*25900*/  STL [R1+0x208], R188 ;  /* 0x000208bc01007387 */ /* 0x000fe80000100800 */
[----:B------:R-:W-:Y:S04]  /*25910*/  STL [R1+0x1dc], R184 ;  /* 0x0001dcb801007387 */ /* 0x000fe80000100800 */
[----:B------:R-:W-:Y:S01]  /*25920*/  STL [R1+0x200], R180 ;  /* 0x000200b401007387 */ /* 0x000fe20000100800 */
[----:B----4-:R-:W-:-:S02]  /*25930*/  IADD3 R176, P6, R176, UR44, RZ ;  /* 0x0000002cb0b07c10 */ /* 0x010fc4000ffde0ff */
[----:B------:R-:W-:-:S03]  /*25940*/  IADD3.X R172, R172, UR6, RZ, P5, !PT ;  /* 0x00000006acac7c10 */ /* 0x000fc6000affe4ff */
[----:B------:R-:W-:Y:S01]  /*25950*/  STL [R1+0x1d4], R176 ;  /* 0x0001d4b001007387 */ /* 0x000fe20000100800 */
        /* <DEDUP_REMOVED lines=13> */
[----:B0-----:R-:W4:Y:S04]  /*25a30*/  LDL.LU R205, [R1+0x1b8] ;  /* 0x0001b80001cd7983 */ /* 0x001f280000300800 */
[----:B------:R-:W-:Y:S04]  /*25a40*/  STL [R1+0x1e8], R156 ;  /* 0x0001e89c01007387 */ /* 0x000fe80000100800 */
        /* <DEDUP_REMOVED lines=51> */
[----:B------:R-:W-:Y:S02]  /*25d80*/  IADD3 R220, P3, R220, UR44, RZ ;  /* 0x0000002cdcdc7c10 */ /* 0x000fe4000ff7e0ff */
[----:B------:R-:W-:Y:S01]  /*25d90*/  IADD3.X R218, R218, UR6, RZ, P2, !PT ;  /* 0x00000006dada7c10 */ /* 0x000fe200097fe4ff */
[----:B------:R-:W-:Y:S04]  /*25da0*/  STL [R1+0x1b0], R249 ;  /* 0x0001b0f901007387 */ /* 0x000fe80000100800 */
[----:B------:R-:W-:Y:S04]  /*25db0*/  STL [R1+0x184], R220 ;  /* 0x000184dc01007387 */ /* 0x000fe80000100800 */
[----:B------:R-:W-:Y:S01]  /*25dc0*/  STL [R1+0x1a8], R218 ;  /* 0x0001a8da01007387 */ /* 0x000fe20000100800 */
[----:B--2---:R-:W-:-:S02]  /*25dd0*/  IADD3 R216, P2, R216, UR44, RZ ;  /* 0x0000002cd8d87c10 */ /* 0x004fc4000ff5e0ff */
        /* <DEDUP_REMOVED lines=9> */
[----:B------:R0:W-:Y:S01]  /*25e70*/  STL [R1+0x190], R190 ;  /* 0x000190be01007387 */ /* 0x0001e20000100800 */
[----:B------:R-:W-:-:S03]  /*25e80*/  IADD3.X R184, R184, UR6, RZ, P4, !PT ;  /* 0x00000006b8b87c10 */ /* 0x000fc6000a7fe4ff */
[----:B------:R-:W-:Y:S01]  /*25e90*/  STL [R1+0x198], R206 ;  /* 0x000198ce01007387 */ /* 0x000fe20000100800 */
[----:B------:R-:W-:-:S03]  /*25ea0*/  IADD3 R180, P4, R180, UR44, RZ ;  /* 0x0000002cb4b47c10 */ /* 0x000fc6000ff9e0ff */
[----:B0-----:R-:W2:Y:S04]  /*25eb0*/  LDL.LU R190, [R1+0x140] ;  /* 0x0001400001be7983 */ /* 0x001ea80000300800 */
[----:B------:R-:W-:Y:S04]  /*25ec0*/  STL [R1+0x16c], R198 ;  /* 0x00016cc601007387 */ /* 0x000fe80000100800 */
[----:B------:R-:W-:Y:S04]  /*25ed0*/  STL [R1+0x164], R188 ;  /* 0x000164bc01007387 */ /* 0x000fe80000100800 */
[----:B------:R-:W-:Y:S04]  /*25ee0*/  STL [R1+0x188], R184 ;  /* 0x000188b801007387 */ /* 0x000fe80000100800 */
[----:B------:R-:W-:Y:S01]  /*25ef0*/  STL [R1+0x15c], R180 ;  /* 0x00015cb401007387 */ /* 0x000fe20000100800 */
[----:B---3--:R-:W-:-:S02]  /*25f00*/  IADD3.X R176, R176, UR6, RZ, P3, !PT ;  /* 0x00000006b0b07c10 */ /* 0x008fc40009ffe4ff */
        /* <DEDUP_REMOVED lines=64> */
[----:B----4-:R-:W-:-:S05]  /*26310*/  IADD3.X R205, R205, UR6, RZ, P5, !PT ;  /* 0x00000006cdcd7c10 */ /* 0x010fca000affe4ff */
[----:B------:R0:W-:Y:S01]  /*26320*/  STL [R1+0x138], R205 ;  /* 0x000138cd01007387 */ /* 0x0001e20000100800 */
[----:B------:R-:W-:Y:S02]  /*26330*/  IADD3 R249, P5, R249, UR44, RZ ;  /* 0x0000002cf9f97c10 */ /* 0x000fe4000ffbe0ff */
[----:B------:R-:W-:Y:S01]  /*26340*/  IADD3.X R220, R220, UR6, RZ, P1, !PT ;  /* 0x00000006dcdc7c10 */ /* 0x000fe20008ffe4ff */
[----:B0-----:R-:W4:Y:S01]  /*26350*/  LDL.LU R205, [R1+0xc8] ;  /* 0x0000c80001cd7983 */ /* 0x001f220000300800 */
[----:B------:R-:W-:-:S03]  /*26360*/  IADD3 R218, P1, R218, UR44, RZ ;  /* 0x0000002cdada7c10 */ /* 0x000fc6000ff3e0ff */
        /* <DEDUP_REMOVED lines=12> */
[----:B------:R0:W-:Y:S04]  /*26430*/  STL [R1+0xec], R213 ;  /* 0x0000ecd501007387 */ /* 0x0001e80000100800 */
[----:B------:R-:W-:Y:S04]  /*26440*/  STL [R1+0xf4], R206 ;  /* 0x0000f4ce01007387 */ /* 0x000fe80000100800 */
[----:B0-----:R-:W4:Y:S01]  /*26450*/  LDL.LU R213, [R1+0x9c] ;  /* 0x00009c0001d57983 */ /* 0x001f220000300800 */
[----:B------:R-:W-:Y:S01]  /*26460*/  WARPGROUP.ARRIVE ;  /* 0x00000000000079c5 */ /* 0x000fe20000000000 */
[----:B------:R-:W-:Y:S01]  /*26470*/  UMOV UR13, 0x40000040 ;  /* 0x40000040000d7882 */ /* 0x000fe20000000000 */
[----:B------:R-:W-:-:S04]  /*26480*/  UMOV UR15, 0x40000040 ;  /* 0x40000040000f7882 */ /* 0x000fc80000000000 */
[----:B------:R-:W-:Y:S01]  /*26490*/  HGMMA.64x256x16.F32 R24, gdesc[UR12].tnspA, R24 ;  /* 0x23e000000c1879f0 */ /* 0x000fe20008700818 */
[----:B------:R-:W-:Y:S02]  /*264a0*/  IADD3.X R188, R188, UR6, RZ, P6, !PT ;  /* 0x00000006bcbc7c10 */ /* 0x000fe4000b7fe4ff */
[----:B------:R-:W-:Y:S02]  /*264b0*/  IADD3 R184, P6, R184, UR44, RZ ;  /* 0x0000002cb8b87c10 */ /* 0x000fe4000ffde0ff */
[----:B------:R-:W-:Y:S01]  /*264c0*/  IADD3.X R180, R180, UR6, RZ, P5, !PT ;  /* 0x00000006b4b47c10 */ /* 0x000fe2000affe4ff */
[----:B------:R-:W-:Y:S04]  /*264d0*/  STL [R1+0x118], R198 ;  /* 0x000118c601007387 */ /* 0x000fe80000100800 */
        /* <DEDUP_REMOVED lines=22> */
[----:B------:R-:W-:Y:S04]  /*26640*/  STL [R1+0xbc], R20 ;  /* 0x0000bc1401007387 */ /* 0x000fe80000100800 */
[----:B------:R-:W-:Y:S01]  /*26650*/  STL [R1+0xe0], R16 ;  /* 0x0000e01001007387 */ /* 0x000fe20000100800 */
[----:B---3--:R-:W-:-:S02]  /*26660*/  IADD3 R12, P6, R12, UR44, RZ ;  /* 0x0000002c0c0c7c10 */ /* 0x008fc4000ffde0ff */
[----:B------:R-:W-:-:S03]  /*26670*/  IADD3.X R8, R8, UR6, RZ, P5, !PT ;  /* 0x0000000608087c10 */ /* 0x000fc6000affe4ff */
[----:B------:R-:W-:Y:S01]  /*26680*/  STL [R1+0xb4], R12 ;  /* 0x0000b40c01007387 */ /* 0x000fe20000100800 */
[----:B------:R-:W-:Y:S02]  /*26690*/  IADD3 R4, P5, R4, UR44, RZ ;  /* 0x0000002c04047c10 */ /* 0x000fe4000ffbe0ff */
[----:B------:R-:W-:Y:S02]  /*266a0*/  IADD3.X R191, R191, UR6, RZ, P1, !PT ;  /* 0x00000006bfbf7c10 */ /* 0x000fe40008ffe4ff */
[----:B------:R-:W-:-:S03]  /*266b0*/  IADD3 R197, P1, R197, UR44, RZ ;  /* 0x0000002cc5c57c10 */ /* 0x000fc6000ff3e0ff */
[----:B------:R0:W-:Y:S04]  /*266c0*/  STL [R1+0xd0], R191 ;  /* 0x0000d0bf01007387 */ /* 0x0001e80000100800 */
[----:B------:R1:W-:Y:S04]  /*266d0*/  STL [R1+0xd8], R8 ;  /* 0x0000d80801007387 */ /* 0x0003e80000100800 */
[----:B0-----:R-:W3:Y:S04]  /*266e0*/  LDL.LU R191, [R1+0x94] ;  /* 0x0000940001bf7983 */ /* 0x001ee80000300800 */
[----:B------:R0:W-:Y:S04]  /*266f0*/  STL [R1+0xac], R4 ;  /* 0x0000ac0401007387 */ /* 0x0001e80000100800 */
[----:B------:R-:W3:Y:S04]  /*26700*/  LDL.LU R249, [R1+0xb8] ;  /* 0x0000b80001f97983 */ /* 0x000ee80000300800 */
[----:B------:R-:W3:Y:S04]  /*26710*/  LDL.LU R220, [R1+0x8c] ;  /* 0x00008c0001dc7983 */ /* 0x000ee80000300800 */
[----:B------:R0:W-:Y:S04]  /*26720*/  STL [R1+0xa4], R197 ;  /* 0x0000a4c501007387 */ /* 0x0001e80000100800 */
[----:B------:R-:W3:Y:S01]  /*26730*/  LDL.LU R218, [R1+0xb0] ;  /* 0x0000b00001da7983 */ /* 0x000ee20000300800 */
[----:B------:R-:W-:Y:S01]  /*26740*/  HGMMA.64x256x16.F32 R24, gdesc[UR8].tnspA, R24 ;  /* 0x23e00000081879f0 */ /* 0x000fe20008700818 */
[----:B----4-:R-:W-:-:S05]  /*26750*/  IADD3.X R205, R205, UR6, RZ, P4, !PT ;  /* 0x00000006cdcd7c10 */ /* 0x010fca000a7fe4ff */
[----:B------:R4:W-:Y:S04]  /*26760*/  STL [R1+0xc8], R205 ;  /* 0x0000c8cd01007387 */ /* 0x0009e80000100800 */
[----:B------:R-:W3:Y:S04]  /*26770*/  LDL.LU R216, [R1+0x84] ;  /* 0x0000840001d87983 */ /* 0x000ee80000300800 */
[----:B------:R-:W3:Y:S04]  /*26780*/  LDL.LU R214, [R1+0xa8] ;  /* 0x0000a80001d67983 */ /* 0x000ee80000300800 */
[----:B------:R-:W3:Y:S04]  /*26790*/  LDL.LU R212, [R1+0x7c] ;  /* 0x00007c0001d47983 */ /* 0x000ee80000300800 */
[----:B------:R-:W3:Y:S04]  /*267a0*/  LDL.LU R206, [R1+0xa0] ;  /* 0x0000a00001ce7983 */ /* 0x000ee80000300800 */
[----:B------:R-:W3:Y:S04]  /*267b0*/  LDL.LU R198, [R1+0x74] ;  /* 0x0000740001c67983 */ /* 0x000ee80000300800 */
[----:B------:R-:W3:Y:S04]  /*267c0*/  LDL.LU R188, [R1+0x98] ;  /* 0x0000980001bc7983 */ /* 0x000ee80000300800 */
[----:B------:R-:W3:Y:S04]  /*267d0*/  LDL.LU R184, [R1+0x90] ;  /* 0x0000900001b87983 */ /* 0x000ee80000300800 */
[----:B------:R-:W3:Y:S04]  /*267e0*/  LDL.LU R180, [R1+0x64] ;  /* 0x0000640001b47983 */ /* 0x000ee80000300800 */
[----:B------:R-:W3:Y:S01]  /*267f0*/  LDL.LU R176, [R1+0x88] ;  /* 0x0000880001b07983 */ /* 0x000ee20000300800 */
[----:B------:R-:W-:-:S05]  /*26800*/  IADD3 R213, P4, R213, UR44, RZ ;  /* 0x0000002cd5d57c10 */ /* 0x000fca000ff9e0ff */
        /* <DEDUP_REMOVED lines=10> */
[----:B-1----:R-:W3:Y:S01]  /*268b0*/  LDL.LU R8, [R1+0x34] ;  /* 0x0000340001087983 */ /* 0x002ee20000300800 */
[----:B------:R-:W-:Y:S01]  /*268c0*/  HGMMA.64x256x16.F32 R24, gdesc[UR20].tnspA, R24 ;  /* 0x23e00000141879f0 */ /* 0x000fe20008700818 */
[----:B--2---:R-:W-:-:S05]  /*268d0*/  IADD3.X R190, R190, UR6, RZ, P3, !PT ;  /* 0x00000006bebe7c10 */ /* 0x004fca0009ffe4ff */
[----:B------:R1:W-:Y:S04]  /*268e0*/  STL [R1+0xc0], R190 ;  /* 0x0000c0be01007387 */ /* 0x0003e80000100800 */
[----:B0-----:R-:W2:Y:S04]  /*268f0*/  LDL.LU R4, [R1+0x58] ;  /* 0x0000580001047983 */ /* 0x001ea80000300800 */
[----:B------:R-:W2:Y:S04]  /*26900*/  LDL.LU R197, [R1+0x2c] ;  /* 0x00002c0001c57983 */ /* 0x000ea80000300800 */
[----:B----4-:R-:W4:Y:S04]  /*26910*/  LDL.LU R205, [R1+0x50] ;  /* 0x0000500001cd7983 */ /* 0x010f280000300800 */
[----:B------:R-:W4:Y:S04]  /*26920*/  LDL.LU R213, [R1+0x604] ;  /* 0x0006040001d57983 */ /* 0x000f280000300800 */
[----:B-1----:R-:W4:Y:S01]  /*26930*/  LDL.LU R190, [R1+0x40] ;  /* 0x0000400001be7983 */ /* 0x002f220000300800 */
        /* <DEDUP_REMOVED lines=9> */
[----:B------:R-:W-:Y:S01]  /*269d0*/  HGMMA.64x256x16.F32 R24, gdesc[UR24].tnspA, R24 ;  /* 0x23e00000181879f0 */ /* 0x000fe20008700818 */
[----:B------:R-:W-:-:S02]  /*269e0*/  IADD3 R216, P6, R216, UR44, RZ ;  /* 0x0000002cd8d87c10 */ /* 0x000fc4000ffde0ff */
        /* <DEDUP_REMOVED lines=15> */
[----:B0-----:R-:W3:Y:S04]  /*26ae0*/  LDL.LU R2, [R1+0xb68] ;  /* 0x000b680001027983 */ /* 0x001ee80000300800 */
        /* <DEDUP_REMOVED lines=15> */
[----:B------:R-:W-:Y:S04]  /*26be0*/  STL [R1+0x4c], R156 ;  /* 0x00004c9c01007387 */ /* 0x000fe80000100800 */
[----:B------:R0:W-:Y:S04]  /*26bf0*/  STL [R1+0x68], R0 ;  /* 0x0000680001007387 */ /* 0x0001e80000100800 */
[----:B------:R-:W-:Y:S04]  /*26c00*/  STL [R1+0x70], R152 ;  /* 0x0000709801007387 */ /* 0x000fe80000100800 */
[----:B0-----:R-:W3:Y:S01]  /*26c10*/  LDL.LU R0, [R1+0xb64] ;  /* 0x000b640001007983 */ /* 0x001ee20000300800 */
[----:B------:R-:W-:Y:S01]  /*26c20*/  HGMMA.64x256x16.F32 R24, gdesc[UR28].tnspA, R24 ;  /* 0x23e000001c1879f0 */ /* 0x000fe20008700818 */
[----:B------:R-:W-:-:S02]  /*26c30*/  IADD3 R20, P1, R20, UR44, RZ ;  /* 0x0000002c14147c10 */ /* 0x000fc4000ff3e0ff */
[----:B------:R-:W-:Y:S02]  /*26c40*/  IADD3 R16, P4, R16, UR44, RZ ;  /* 0x0000002c10107c10 */ /* 0x000fe4000ff9e0ff */
[----:B------:R-:W-:Y:S02]  /*26c50*/  IADD3.X R12, R12, UR6, RZ, P3, !PT ;  /* 0x000000060c0c7c10 */ /* 0x000fe40009ffe4ff */
[----:B------:R-:W-:Y:S01]  /*26c60*/  IADD3 R8, P3, R8, UR44, RZ ;  /* 0x0000002c08087c10 */ /* 0x000fe2000ff7e0ff */
[----:B------:R-:W-:Y:S01]  /*26c70*/  STL [R1+0x44], R20 ;  /* 0x0000441401007387 */ /* 0x000fe20000100800 */
[----:B--2---:R-:W-:Y:S02]  /*26c80*/  IADD3.X R4, R4, UR6, RZ, P2, !PT ;  /* 0x0000000604047c10 */ /* 0x004fe400097fe4ff */
[----:B------:R-:W-:Y:S01]  /*26c90*/  IADD3 R197, P2, R197, UR44, RZ ;  /* 0x0000002cc5c57c10 */ /* 0x000fe2000ff5e0ff */
[----:B------:R-:W-:Y:S01]  /*26ca0*/  STL [R1+0x3c], R16 ;  /* 0x00003c1001007387 */ /* 0x000fe20000100800 */
[----:B----4-:R-:W-:-:S03]  /*26cb0*/  IADD3.X R205, R205, UR6, RZ, P6, !PT ;  /* 0x00000006cdcd7c10 */ /* 0x010fc6000b7fe4ff */
[----:B------:R-:W-:Y:S04]  /*26cc0*/  STL [R1+0x60], R12 ;  /* 0x0000600c01007387 */ /* 0x000fe80000100800 */
[----:B------:R-:W-:Y:S04]  /*26cd0*/  STL [R1+0x34], R8 ;  /* 0x0000340801007387 */ /* 0x000fe80000100800 */
[----:B------:R-:W-:Y:S04]  /*26ce0*/  STL [R1+0x58], R4 ;  /* 0x0000580401007387 */ /* 0x000fe80000100800 */
[----:B------:R-:W-:Y:S01]  /*26cf0*/  STL [R1+0x2c], R197 ;  /* 0x00002cc501007387 */ /* 0x000fe20000100800 */
[----:B------:R-:W-:Y:S01]  /*26d00*/  HGMMA.64x256x16.F32 R24, gdesc[UR32].tnspA, R24 ;  /* 0x23e00000201879f0 */ /* 0x000fe20008700818 */
[----:B---3--:R-:W-:-:S05]  /*26d10*/  IADD3.X R0, R0, UR6, RZ, P5, !PT ;  /* 0x0000000600007c10 */ /* 0x008fca000affe4ff */
[----:B------:R0:W-:Y:S04]  /*26d20*/  STL [R1+0x48], R0 ;  /* 0x0000480001007387 */ /* 0x0001e80000100800 */
[----:B------:R-:W-:Y:S04]  /*26d30*/  STL [R1+0x50], R205 ;  /* 0x000050cd01007387 */ /* 0x000fe80000100800 */
[----:B0-----:R-:W2:Y:S01]  /*26d40*/  LDL.LU R0, [R1+0xb60] ;  /* 0x000b600001007983 */ /* 0x001ea20000300800 */
[----:B------:R-:W-:Y:S02]  /*26d50*/  IADD3 R213, P6, R213, UR45, RZ ;  /* 0x0000002dd5d57c10 */ /* 0x000fe4000ffde0ff */
[----:B------:R-:W-:-:S02]  /*26d60*/  IADD3.X R2, R2, UR6, RZ, P3, !PT ;  /* 0x0000000602027c10 */ /* 0x000fc40009ffe4ff */
[----:B------:R-:W-:Y:S01]  /*26d70*/  IADD3.X R190, R190, UR6, RZ, P1, !PT ;  /* 0x00000006bebe7c10 */ /* 0x000fe20008ffe4ff */
[----:B------:R-:W-:Y:S01]  /*26d80*/  STL [R1+0x604], R213 ;  /* 0x000604d501007387 */ /* 0x000fe20000100800 */
[----:B------:R-:W-:Y:S02]  /*26d90*/  IADD3.X R191, R191, UR6, RZ, P4, !PT ;  /* 0x00000006bfbf7c10 */ /* 0x000fe4000a7fe4ff */
[----:B------:R-:W-:Y:S01]  /*26da0*/  IADD3.X R3, R3, UR6, RZ, P2, !PT ;  /* 0x0000000603037c10 */ /* 0x000fe200097fe4ff */
[----:B------:R0:W-:Y:S04]  /*26db0*/  STL [R1+0x30], R2 ;  /* 0x0000300201007387 */ /* 0x0001e80000100800 */
[----:B------:R-:W-:Y:S04]  /*26dc0*/  STL [R1+0x40], R190 ;  /* 0x000040be01007387 */ /* 0x000fe80000100800 */
[----:B0-----:R0:W5:Y:S04]  /*26dd0*/  LDL.LU R2, [R1+0xb5c] ;  /* 0x000b5c0001027983 */ /* 0x0011680000300800 */
[----:B------:R-:W-:Y:S04]  /*26de0*/  STL [R1+0x38], R191 ;  /* 0x000038bf01007387 */ /* 0x000fe80000100800 */
[----:B------:R1:W-:Y:S04]  /*26df0*/  STL [R1+0x28], R3 ;  /* 0x0000280301007387 */ /* 0x0003e80000100800 */
[----:B-1----:R0:W5:Y:S01]  /*26e00*/  LDL.LU R3, [R1+0xb58] ;  /* 0x000b580001037983 */ /* 0x0021620000300800 */
[----:B------:R-:W-:Y:S01]  /*26e10*/  HGMMA.64x256x16.F32 R24, gdesc[UR36].tnspA, R24 ;  /* 0x23e00000241879f0 */ /* 0x000fe20008700818 */
[----:B------:R-:W-:Y:S01]  /*26e20*/  UIADD3 UR4, UR4, 0x1, URZ ;  /* 0x0000000104047890 */ /* 0x000fe2000fffe03f */
[----:B------:R-:W-:-:S02]  /*26e30*/  SHF.R.S32.HI R5, RZ, 0x7, R5 ;  /* 0x00000007ff057819 */ /* 0x000fc40000011405 */
[----:B--2---:R-:W-:-:S15]  /*26e40*/  IADD3.X R0, R0, UR18, RZ, P6, !PT ;  /* 0x0000001200007c10 */ /* 0x004fde000b7fe4ff */
[----:B------:R-:W-:-:S09]  /*26e50*/  NOP ;  /* 0x0000000000007918 */ /* 0x000fd20000000000 */
[----:B------:R-:W-:Y:S01]  /*26e60*/  HGMMA.64x256x16.F32 R24, gdesc[UR40].tnspA, R24, gsb0 ;  /* 0x23e00000281879f0 */ /* 0x000fe20008000818 */
[----:B------:R1:W-:Y:S04]  /*26e70*/  STL [R1+0x600], R0 ;  /* 0x0006000001007387 */ /* 0x0003e80000100800 */
[----:B-1----:R0:W5:Y:S01]  /*26e80*/  LDL.LU R0, [R1+0xb54] ;  /* 0x000b540001007983 */ /* 0x0021620000300800 */
[----:B------:R-:W-:Y:S01]  /*26e90*/  ISETP.NE.U32.AND P0, PT, R5, UR4, PT ;  /* 0x0000000405007c0c */ /* 0x000fe2000bf05070 */
[----:B------:R-:W-:-:S12]  /*26ea0*/  WARPGROUP.DEPBAR.LE gsb0, 0x0 ;  /* 0x00008000000079c5 */ /* 0x000fd80000010000 */
[----:B0-----:R-:W-:Y:S05]  /*26eb0*/  @P0 BRA `(.L_x_1) ;  /* 0xfffffedc00940947 */ /* 0x001fea000383ffff */
[----:B------:R-:W-:Y:S02]  /*26ec0*/  F2FP.F16.F32.PACK_AB R67, R71, R67 ;  /* 0x000000434743723e */ /* 0x000fe400000000ff */
[----:B------:R-:W-:Y:S02]  /*26ed0*/  F2FP.F16.F32.PACK_AB R66, R70, R66 ;  /* 0x000000424642723e */ /* 0x000fe400000000ff */
[----:B------:R-:W-:Y:S02]  /*26ee0*/  F2FP.F16.F32.PACK_AB R65, R69, R65 ;  /* 0x000000414541723e */ /* 0x000fe400000000ff */
[----:B------:R-:W-:Y:S02]  /*26ef0*/  F2FP.F16.F32.PACK_AB R64, R68, R64 ;  /* 0x000000404440723e */ /* 0x000fe400000000ff */
[----:B------:R-:W-:Y:S02]  /*26f00*/  F2FP.F16.F32.PACK_AB R59, R63, R59 ;  /* 0x0000003b3f3b723e */ /* 0x000fe400000000ff */
[----:B------:R-:W-:-:S02]  /*26f10*/  F2FP.F16.F32.PACK_AB R58, R62, R58 ;  /* 0x0000003a3e3a723e */ /* 0x000fc400000000ff */
        /* <DEDUP_REMOVED lines=57> */
[----:B------:R-:W-:-:S07]  /*272b0*/  F2FP.F16.F32.PACK_AB R68, R28, R24 ;  /* 0x000000181c44723e */ /* 0x000fce00000000ff */
.L_x_0:
[----:B------:R-:W0:Y:S01]  /*272c0*/  S2R R6, SR_TID.X ;  /* 0x0000000000067919 */ /* 0x000e220000002100 */
[----:B------:R-:W-:Y:S01]  /*272d0*/  ULDC UR4, c[0x0][0x244] ;  /* 0x0000910000047ab9 */ /* 0x000fe20000000800 */
[----:B------:R-:W1:Y:S01]  /*272e0*/  LDC R201, c[0x0][0x248] ;  /* 0x00009200ffc97b82 */ /* 0x000e620000000800 */
[----:B------:R-:W-:Y:S01]  /*272f0*/  ULDC.64 UR8, c[0x0][0x228] ;  /* 0x00008a0000087ab9 */ /* 0x000fe20000000a00 */
[----:B------:R-:W2:Y:S01]  /*27300*/  LDL.LU R212, [R1+0xb50] ;  /* 0x000b500001d47983 */ /* 0x000ea20000300800 */
[----:B------:R-:W-:Y:S01]  /*27310*/  ULDC UR5, c[0x0][0x22c] ;  /* 0x00008b0000057ab9 */ /* 0x000fe20000000800 */
[C---:B0----5:R-:W-:Y:S01]  /*27320*/  IMAD.SHL.U32 R2, R6.reuse, 0x10, RZ ;  /* 0x0000001006027824 */ /* 0x061fe200078e00ff */
[----:B------:R-:W-:Y:S01]  /*27330*/  SHF.R.U32.HI R77, RZ, 0x6, R6 ;  /* 0x00000006ff4d7819 */ /* 0x000fe20000011606 */
[C---:B------:R-:W-:Y:S02]  /*27340*/  IMAD.SHL.U32 R4, R6.reuse, 0x80, RZ ;  /* 0x0000008006047824 */ /* 0x040fe400078e00ff */
[----:B------:R-:W-:Y:S01]  /*27350*/  IMAD.SHL.U32 R3, R6, 0x8, RZ ;  /* 0x0000000806037824 */ /* 0x000fe200078e00ff */
[----:B------:R-:W-:-:S02]  /*27360*/  LOP3.LUT R2, R2, 0x70, RZ, 0xc0, !PT ;  /* 0x0000007002027812 */ /* 0x000fc400078ec0ff */
[----:B------:R-:W-:Y:S02]  /*27370*/  LOP3.LUT R5, R4, 0x400, RZ, 0xc0, !PT ;  /* 0x0000040004057812 */ /* 0x000fe400078ec0ff */
[----:B------:R-:W-:Y:S02]  /*27380*/  LOP3.LUT R3, R3, 0x380, RZ, 0xc0, !PT ;  /* 0x0000038003037812 */ /* 0x000fe400078ec0ff */
[----:B------:R-:W-:Y:S02]  /*27390*/  IADD3 R2, R5, UR7, R2 ;  /* 0x0000000705027c10 */ /* 0x000fe4000fffe002 */
[----:B------:R-:W-:Y:S02]  /*273a0*/  LOP3.LUT R6, R6, 0x7f, RZ, 0xc0, !PT ;  /* 0x0000007f06067812 */ /* 0x000fe400078ec0ff */
[----:B------:R-:W-:Y:S01]  /*273b0*/  SGXT.U32 R77, R77, 0x1 ;  /* 0x000000014d4d781a */ /* 0x000fe20000000000 */
[----:B------:R-:W-:Y:S01]  /*273c0*/  IMAD.IADD R203, R3, 0x1, R2 ;  /* 0x0000000103cb7824 */ /* 0x000fe200078e0202 */
[----:B------:R-:W-:Y:S01]  /*273d0*/  BAR.SYNC.DEFER_BLOCKING 0x0 ;  /* 0x0000000000007b1d */ /* 0x000fe20000010000 */
[----:B------:R-:W-:-:S05]  /*273e0*/  LEA R211, R6, UR7, 0x4 ;  /* 0x0000000706d37c11 */ /* 0x000fca000f8e20ff */
[----:B------:R-:W-:Y:S01]  /*273f0*/  STSM.16.M88.4 [R203], R68 ;  /* 0x00000044cb007844 */ /* 0x000fe20000000200 */
[C---:B------:R-:W-:Y:S01]  /*27400*/  LOP3.LUT R208, R0.reuse, 0xfe, R77, 0xfe, !PT ;  /* 0x000000fe00d07812 */ /* 0x040fe200078efe4d */
[----:B------:R-:W-:Y:S01]  /*27410*/  ULDC.64 UR6, c[0x0][0x220] ;  /* 0x0000880000067ab9 */ /* 0x000fe20000000a00 */
[----:B------:R-:W-:Y:S06]  /*27420*/  BAR.SYNC.DEFER_BLOCKING 0x0 ;  /* 0x0000000000007b1d */ /* 0x000fec0000010000 */
[----:B------:R-:W0:Y:S02]  /*27430*/  LDS.128 R68, [R211] ;  /* 0x00000000d3447984 */ /* 0x000e240000000c00 */
[----:B------:R-:W-:Y:S06]  /*27440*/  BAR.SYNC.DEFER_BLOCKING 0x0 ;  /* 0x0000000000007b1d */ /* 0x000fec0000010000 */
[----:B------:R-:W-:Y:S02]  /*27450*/  STSM.16.M88.4 [R203], R60 ;  /* 0x0000003ccb007844 */ /* 0x000fe40000000200 */
[----:B------:R-:W-:Y:S06]  /*27460*/  BAR.SYNC.DEFER_BLOCKING 0x0 ;  /* 0x0000000000007b1d */ /* 0x000fec0000010000 */
[----:B------:R-:W3:Y:S02]  /*27470*/  LDS.128 R60, [R211] ;  /* 0x00000000d33c7984 */ /* 0x000ee40000000c00 */
[----:B------:R-:W-:Y:S06]  /*27480*/  BAR.SYNC.DEFER_BLOCKING 0x0 ;  /* 0x0000000000007b1d */ /* 0x000fec0000010000 */
[----:B------:R-:W-:Y:S02]  /*27490*/  STSM.16.M88.4 [R203], R44 ;  /* 0x0000002ccb007844 */ /* 0x000fe40000000200 */
[----:B------:R-:W-:Y:S06]  /*274a0*/  BAR.SYNC.DEFER_BLOCKING 0x0 ;  /* 0x0000000000007b1d */ /* 0x000fec0000010000 */
[----:B------:R-:W4:Y:S02]  /*274b0*/  LDS.128 R44, [R211] ;  /* 0x00000000d32c7984 */ /* 0x000f240000000c00 */
        /* <DEDUP_REMOVED lines=16> */
[----:B------:R-:W-:Y:S01]  /*275c0*/  BAR.SYNC.DEFER_BLOCKING 0x0 ;  /* 0x0000000000007b1d */ /* 0x000fe20000010000 */
[----:B------:R-:W-:-:S05]  /*275d0*/  LOP3.LUT R210, R0, R77, RZ, 0xfc, !PT ;  /* 0x0000004d00d27212 */ /* 0x000fca00078efcff */
[----:B------:R-:W-:Y:S02]  /*275e0*/  STSM.16.M88.4 [R203], R80 ;  /* 0x00000050cb007844 */ /* 0x000fe40000000200 */
[----:B------:R-:W-:Y:S01]  /*275f0*/  BAR.SYNC.DEFER_BLOCKING 0x0 ;  /* 0x0000000000007b1d */ /* 0x000fe20000010000 */
[C-C-:B------:R-:W-:Y:S02]  /*27600*/  LOP3.LUT R209, R0.reuse, 0x2, R77.reuse, 0xfe, !PT ;  /* 0x0000000200d17812 */ /* 0x140fe400078efe4d */
[C-C-:B------:R-:W-:Y:S02]  /*27610*/  LOP3.LUT R207, R0.reuse, 0x4, R77.reuse, 0xfe, !PT ;  /* 0x0000000400cf7812 */ /* 0x140fe400078efe4d */
[C-C-:B------:R-:W-:Y:S02]  /*27620*/  LOP3.LUT R200, R0.reuse, 0x6, R77.reuse, 0xfe, !PT ;  /* 0x0000000600c87812 */ /* 0x140fe400078efe4d */
[C-C-:B------:R-:W-:Y:S02]  /*27630*/  LOP3.LUT R197, R0.reuse, 0x8, R77.reuse, 0xfe, !PT ;  /* 0x0000000800c57812 */ /* 0x140fe400078efe4d */
[----:B------:R-:W-:-:S02]  /*27640*/  LOP3.LUT R198, R0, 0xa, R77, 0xfe, !PT ;  /* 0x0000000a00c67812 */ /* 0x000fc400078efe4d */
[C-C-:B------:R-:W-:Y:S02]  /*27650*/  LOP3.LUT R199, R0.reuse, 0xc, R77.reuse, 0xfe, !PT ;  /* 0x0000000c00c77812 */ /* 0x140fe400078efe4d */
        /* <DEDUP_REMOVED lines=119> */
[----:B------:R-:W-:Y:S02]  /*27dd0*/  LOP3.LUT R0, R0, 0xfc, R77, 0xfe, !PT ;  /* 0x000000fc00007812 */ /* 0x000fe400078efe4d */
[----:B------:R-:W4:Y:S01]  /*27de0*/  LDS.128 R76, [R211] ;  /* 0x00000000d34c7984 */ /* 0x000f220000000c00 */
        /* <DEDUP_REMOVED lines=9> */
[----:B------:R2:W-:Y:S02]  /*27e80*/  STSM.16.M88.4 [R203], R104 ;  /* 0x00000068cb007844 */ /* 0x0005e40000000200 */
        /* <DEDUP_REMOVED lines=14> */
[----:B------:R-:W-:Y:S01]  /*27f70*/  BAR.SYNC.DEFER_BLOCKING 0x0 ;  /* 0x0000000000007b1d */ /* 0x000fe20000010000 */
[----:B--2---:R-:W-:-:S05]  /*27f80*/  IMAD R104, R212, UR4, RZ ;  /* 0x00000004d4687c24 */ /* 0x004fca000f8e02ff */
[----:B------:R-:W-:Y:S02]  /*27f90*/  STSM.16.M88.4 [R203], R136 ;  /* 0x00000088cb007844 */ /* 0x000fe40000000200 */
[----:B------:R-:W-:Y:S01]  /*27fa0*/  BAR.SYNC.DEFER_BLOCKING 0x0 ;  /* 0x0000000000007b1d */ /* 0x000fe20000010000 */
[----:B-1----:R-:W-:-:S04]  /*27fb0*/  LEA R123, P2, R104, UR6, 0x1 ;  /* 0x00000006687b7c11 */ /* 0x002fc8000f8408ff */
[----:B------:R-:W-:Y:S01]  /*27fc0*/  LEA.HI.X.SX32 R122, R104, UR7, 0x1, P2 ;  /* 0x00000007687a7c11 */ /* 0x000fe200090f0eff */
[----:B------:R-:W-:Y:S01]  /*27fd0*/  ULDC UR4, c[0x0][0x22c] ;  /* 0x00008b0000047ab9 */ /* 0x000fe20000000800 */
[----:B------:R-:W-:Y:S01]  /*27fe0*/  ISETP.GE.AND P0, PT, R212, UR8, PT ;  /* 0x00000008d4007c0c */ /* 0x000fe2000bf06270 */
[----:B------:R-:W-:Y:S01]  /*27ff0*/  ULDC UR6, c[0x0][0x22c] ;  /* 0x00008b0000067ab9 */ /* 0x000fe20000000800 */
[----:B------:R-:W-:Y:S01]  /*28000*/  ULDC UR7, c[0x0][0x22c] ;  /* 0x00008b0000077ab9 */ /* 0x000fe20000000800 */
[----:B------:R-:W1:Y:S01]  /*28010*/  LDS.128 R104, [R211] ;  /* 0x00000000d3687984 */ /* 0x000e620000000c00 */
[----:B------:R-:W-:Y:S01]  /*28020*/  BAR.SYNC.DEFER_BLOCKING 0x0 ;  /* 0x0000000000007b1d */ /* 0x000fe20000010000 */
[C---:B------:R-:W-:Y:S01]  /*28030*/  ISETP.LT.AND P1, PT, R210.reuse, UR9, !P0 ;  /* 0x00000009d2007c0c */ /* 0x040fe2000c721270 */
[-C--:B------:R-:W-:Y:S01]  /*28040*/  IMAD R210, R210, R201.reuse, RZ ;  /* 0x000000c9d2d27224 */ /* 0x080fe200078e02ff */
[C---:B------:R-:W-:Y:S01]  /*28050*/  ISETP.LT.AND P5, PT, R209.reuse, UR4, !P0 ;  /* 0x00000004d1007c0c */ /* 0x040fe2000c7a1270 */
[----:B------:R-:W-:-:S02]  /*28060*/  IMAD R209, R209, R201, RZ ;  /* 0x000000c9d1d17224 */ /* 0x000fc400078e02ff */
[----:B------:R-:W-:Y:S01]  /*28070*/  ULDC UR4, c[0x0][0x22c] ;  /* 0x00008b0000047ab9 */ /* 0x000fe20000000800 */
[C---:B------:R-:W-:Y:S02]  /*28080*/  LEA R112, P3, R210.reuse, R123, 0x1 ;  /* 0x0000007bd2707211 */ /* 0x040fe400078608ff */
[C---:B------:R-:W-:Y:S01]  /*28090*/  ISETP.LT.AND P2, PT, R207.reuse, UR4, !P0 ;  /* 0x00000004cf007c0c */ /* 0x040fe2000c741270 */
[----:B------:R-:W-:Y:S01]  /*280a0*/  STSM.16.M88.4 [R203], R144 ;  /* 0x00000090cb007844 */ /* 0x000fe20000000200 */
[----:B------:R-:W-:Y:S01]  /*280b0*/  IMAD R207, R207, R201, RZ ;  /* 0x000000c9cfcf7224 */ /* 0x000fe200078e02ff */
[----:B------:R-:W-:Y:S01]  /*280c0*/  BAR.SYNC.DEFER_BLOCKING 0x0 ;  /* 0x0000000000007b1d */ /* 0x000fe20000010000 */
[CC--:B------:R-:W-:Y:S02]  /*280d0*/  LEA R114, P4, R209.reuse, R123.reuse, 0x1 ;  /* 0x0000007bd1727211 */ /* 0x0c0fe400078808ff */
[-C--:B------:R-:W-:Y:S02]  /*280e0*/  LEA.HI.X.SX32 R113, R210, R122.reuse, 0x1, P3 ;  /* 0x0000007ad2717211 */ /* 0x080fe400018f0eff */
[----:B------:R-:W-:Y:S01]  /*280f0*/  LEA.HI.X.SX32 R115, R209, R122, 0x1, P4 ;  /* 0x0000007ad1737211 */ /* 0x000fe200020f0eff */
[----:B------:R-:W-:Y:S01]  /*28100*/  ULDC UR4, c[0x0][0x22c] ;  /* 0x00008b0000047ab9 */ /* 0x000fe20000000800 */
[----:B------:R-:W-:-:S02]  /*28110*/  LEA R120, P3, R207, R123, 0x1 ;  /* 0x0000007bcf787211 */ /* 0x000fc400078608ff */
[C---:B------:R-:W-:Y:S01]  /*28120*/  ISETP.LT.AND P4, PT, R200.reuse, UR4, !P0 ;  /* 0x00000004c8007c0c */ /* 0x040fe2000c781270 */
[----:B------:R-:W-:Y:S01]  /*28130*/  IMAD R200, R200, R201, RZ ;  /* 0x000000c9c8c87224 */ /* 0x000fe200078e02ff */
[----:B------:R-:W-:Y:S01]  /*28140*/  LEA.HI.X.SX32 R121, R207, R122, 0x1, P3 ;  /* 0x0000007acf797211 */ /* 0x000fe200018f0eff */
[----:B------:R-:W-:Y:S01]  /*28150*/  ULDC UR4, c[0x0][0x22c] ;  /* 0x00008b0000047ab9 */ /* 0x000fe20000000800 */
[----:B0-----:R0:W-:Y:S01]  /*28160*/  @P1 STG.E.U16 desc[UR16][R112.64], R68 ;  /* 0x0000004470001986 */ /* 0x0011e2000c101510 */
[----:B------:R-:W-:-:S03]  /*28170*/  ISETP.LT.AND P1, PT, R198, UR5, !P0 ;  /* 0x00000005c6007c0c */ /* 0x000fc6000c721270 */
[----:B------:R-:W-:Y:S01]  /*28180*/  @P5 STG.E.U16 desc[UR16][R114.64], R69 ;  /* 0x0000004572005986 */ /* 0x000fe2000c101510 */
[----:B------:R-:W-:Y:S01]  /*28190*/  IMAD R198, R198, R201, RZ ;  /* 0x000000c9c6c67224 */ /* 0x000fe200078e02ff */
[----:B------:R-:W-:Y:S02]  /*281a0*/  ULDC UR5, c[0x0][0x22c] ;  /* 0x00008b0000057ab9 */ /* 0x000fe40000000800 */
[----:B------:R2:W-:Y:S01]  /*281b0*/  @P2 STG.E.U16 desc[UR16][R120.64], R70 ;  /* 0x0000004678002986 */ /* 0x0005e2000c101510 */
[C---:B0-----:R-:W-:Y:S02]  /*281c0*/  LEA R112, P3, R200.reuse, R123, 0x1 ;  /* 0x0000007bc8707211 */ /* 0x041fe400078608ff */
[C---:B------:R-:W-:Y:S01]  /*281d0*/  ISETP.LT.AND P2, PT, R197.reuse, UR4, !P0 ;  /* 0x00000004c5007c0c */ /* 0x040fe2000c741270 */
[----:B------:R-:W-:Y:S01]  /*281e0*/  IMAD R197, R197, R201, RZ ;  /* 0x000000c9c5c57224 */ /* 0x000fe200078e02ff */
[----:B------:R-:W-:Y:S01]  /*281f0*/  LEA.HI.X.SX32 R113, R200, R122, 0x1, P3 ;  /* 0x0000007ac8717211 */ /* 0x000fe200018f0eff */
[----:B------:R-:W-:Y:S01]  /*28200*/  ULDC UR4, c[0x0][0x22c] ;  /* 0x00008b0000047ab9 */ /* 0x000fe20000000800 */
[----:B------:R-:W-:-:S02]  /*28210*/  ISETP.LT.AND P3, PT, R199, UR6, !P0 ;  /* 0x00000006c7007c0c */ /* 0x000fc4000c761270 */
[----:B--2---:R-:W-:Y:S01]  /*28220*/  PRMT R70, R68, 0x7632, R70 ;  /* 0x0000763244467816 */ /* 0x004fe20000000046 */
[----:B------:R0:W-:Y:S01]  /*28230*/  @P4 STG.E.U16 desc[UR16][R112.64], R71 ;  /* 0x0000004770004986 */ /* 0x0001e2000c101510 */
[C---:B------:R-:W-:Y:S01]  /*28240*/  LEA R68, P5, R198.reuse, R123, 0x1 ;  /* 0x0000007bc6447211 */ /* 0x040fe200078a08ff */
[----:B------:R-:W-:Y:S01]  /*28250*/  IMAD R199, R199, R201, RZ ;  /* 0x000000c9c7c77224 */ /* 0x000fe200078e02ff */
[----:B------:R-:W-:Y:S01]  /*28260*/  PRMT R120, R69, 0x7632, R120 ;  /* 0x0000763245787816 */ /* 0x000fe20000000078 */
[----:B------:R-:W-:Y:S01]  /*28270*/  ULDC UR6, c[0x0][0x22c] ;  /* 0x00008b0000067ab9 */ /* 0x000fe20000000800 */
[----:B------:R-:W-:Y:S02]  /*28280*/  LEA.HI.X.SX32 R69, R198, R122, 0x1, P5 ;  /* 0x0000007ac6457211 */ /* 0x000fe400028f0eff */
[----:B0-----:R-:W-:-:S04]  /*28290*/  LEA R112, P4, R197, R123, 0x1 ;  /* 0x0000007bc5707211 */ /* 0x001fc800078808ff */
[----:B------:R-:W-:Y:S02]  /*282a0*/  LEA.HI.X.SX32 R113, R197, R122, 0x1, P4 ;  /* 0x0000007ac5717211 */ /* 0x000fe400020f0eff */
[----:B------:R-:W-:-:S03]  /*282b0*/  LEA R114, P6, R199, R123, 0x1 ;  /* 0x0000007bc7727211 */ /* 0x000fc600078c08ff */
[----:B------:R0:W-:Y:S01]  /*282c0*/  @P2 STG.E.U16 desc[UR16][R112.64], R70 ;  /* 0x0000004670002986 */ /* 0x0001e2000c101510 */
[----:B------:R-:W-:Y:S02]  /*282d0*/  PRMT R121, R70, 0x7632, R121 ;  /* 0x0000763246797816 */ /* 0x000fe40000000079 */
[-C--:B------:R-:W-:Y:S01]  /*282e0*/  LEA.HI.X.SX32 R115, R199, R122.reuse, 0x1, P6 ;  /* 0x0000007ac7737211 */ /* 0x080fe200030f0eff */
[----:B------:R-:W-:Y:S01]  /*282f0*/  @P1 STG.E.U16 desc[UR16][R68.64], R120 ;  /* 0x0000007844001986 */ /* 0x000fe2000c101510 */
[C---:B------:R-:W-:Y:S01]  /*28300*/  ISETP.LT.AND P1, PT, R193.reuse, UR4, !P0 ;  /* 0x00000004c1007c0c */ /* 0x040fe2000c721270 */
[-C--:B------:R-:W-:Y:S01]  /*28310*/  IMAD R193, R193, R201.reuse, RZ ;  /* 0x000000c9c1c17224 */ /* 0x080fe200078e02ff */
[----:B------:R-:W-:Y:S01]  /*28320*/  ISETP.LT.AND P2, PT, R191, UR6, !P0 ;  /* 0x00000006bf007c0c */ /* 0x000fe2000c741270 */
[----:B------:R2:W-:Y:S01]  /*28330*/  @P3 STG.E.U16 desc[UR16][R114.64], R121 ;  /* 0x0000007972003986 */ /* 0x0005e2000c101510 */
[C---:B------:R-:W-:Y:S01]  /*28340*/  ISETP.LT.AND P3, PT, R192.reuse, UR5, !P0 ;  /* 0x00000005c0007c0c */ /* 0x040fe2000c761270 */
[----:B------:R-:W-:Y:S01]  /*28350*/  IMAD R192, R192, R201, RZ ;  /* 0x000000c9c0c07224 */ /* 0x000fe200078e02ff */
[----:B------:R-:W-:Y:S01]  /*28360*/  ISETP.LT.AND P4, PT, R190, UR7, !P0 ;  /* 0x00000007be007c0c */ /* 0x000fe2000c781270 */
[----:B------:R-:W-:Y:S01]  /*28370*/  ULDC UR4, c[0x0][0x22c] ;  /* 0x00008b0000047ab9 */ /* 0x000fe20000000800 */
[----:B0-----:R-:W-:Y:S01]  /*28380*/  LEA R112, P6, R193, R123, 0x1 ;  /* 0x0000007bc1707211 */ /* 0x001fe200078c08ff */
[----:B------:R-:W-:Y:S01]  /*28390*/  IMAD R191, R191, R201, RZ ;  /* 0x000000c9bfbf7224 */ /* 0x000fe200078e02ff */
[----:B------:R-:W-:Y:S01]  /*283a0*/  LEA R70, P5, R192, R123, 0x1 ;  /* 0x0000007bc0467211 */ /* 0x000fe200078a08ff */
[----:B------:R-:W-:Y:S01]  /*283b0*/  IMAD R190, R190, R201, RZ ;  /* 0x000000c9bebe7224 */ /* 0x000fe200078e02ff */
[----:B------:R-:W-:Y:S01]  /*283c0*/  LEA.HI.X.SX32 R113, R193, R122, 0x1, P6 ;  /* 0x0000007ac1717211 */ /* 0x000fe200030f0eff */
[----:B------:R-:W-:Y:S01]  /*283d0*/  ULDC UR5, c[0x0][0x22c] ;  /* 0x00008b0000057ab9 */ /* 0x000fe20000000800 */
[----:B------:R-:W-:Y:S01]  /*283e0*/  ULDC UR6, c[0x0][0x22c] ;  /* 0x00008b0000067ab9 */ /* 0x000fe20000000800 */
[----:B--2---:R-:W-:Y:S01]  /*283f0*/  PRMT R115, R71, 0x7632, R115 ;  /* 0x0000763247737816 */ /* 0x004fe20000000073 */
[----:B------:R-:W-:Y:S01]  /*28400*/  ULDC UR7, c[0x0][0x22c] ;  /* 0x00008b0000077ab9 */ /* 0x000fe20000000800 */
[----:B------:R-:W-:-:S02]  /*28410*/  LEA R68, P6, R191, R123, 0x1 ;  /* 0x0000007bbf447211 */ /* 0x000fc400078c08ff */
[-C--:B------:R-:W-:Y:S01]  /*28420*/  LEA.HI.X.SX32 R71, R192, R122.reuse, 0x1, P5 ;  /* 0x0000007ac0477211 */ /* 0x080fe200028f0eff */
[----:B------:R0:W-:Y:S01]  /*28430*/  @P1 STG.E.U16 desc[UR16][R112.64], R115 ;  /* 0x0000007370001986 */ /* 0x0001e2000c101510 */
[C---:B------:R-:W-:Y:S01]  /*28440*/  ISETP.LT.AND P1, PT, R184.reuse, UR4, !P0 ;  /* 0x00000004b8007c0c */ /* 0x040fe2000c721270 */
[----:B------:R-:W-:Y:S01]  /*28450*/  IMAD R184, R184, R201, RZ ;  /* 0x000000c9b8b87224 */ /* 0x000fe200078e02ff */
[C---:B------:R-:W-:Y:S02]  /*28460*/  LEA R114, P5, R190.reuse, R123, 0x1 ;  /* 0x0000007bbe727211 */ /* 0x040fe400078a08ff */
[-C--:B------:R-:W-:Y:S01]  /*28470*/  LEA.HI.X.SX32 R69, R191, R122.reuse, 0x1, P6 ;  /* 0x0000007abf457211 */ /* 0x080fe200030f0eff */
[----:B---3--:R2:W-:Y:S01]  /*28480*/  @P3 STG.E.U16 desc[UR16][R70.64], R60 ;  /* 0x0000003c46003986 */ /* 0x0085e2000c101510 */
[C---:B------:R-:W-:Y:S01]  /*28490*/  ISETP.LT.AND P3, PT, R185.reuse, UR5, !P0 ;  /* 0x00000005b9007c0c */ /* 0x040fe2000c761270 */
[----:B------:R-:W-:Y:S01]  /*284a0*/  IMAD R185, R185, R201, RZ ;  /* 0x000000c9b9b97224 */ /* 0x000fe200078e02ff */
[----:B------:R-:W-:Y:S01]  /*284b0*/  PRMT R120, R61, 0x7632, R120 ;  /* 0x000076323d787816 */ /* 0x000fe20000000078 */
[----:B------:R3:W-:Y:S01]  /*284c0*/  @P2 STG.E.U16 desc[UR16][R68.64], R61 ;  /* 0x0000003d44002986 */ /* 0x0007e2000c101510 */
[----:B------:R-:W-:Y:S01]  /*284d0*/  ULDC UR4, c[0x0][0x22c] ;  /* 0x00008b0000047ab9 */ /* 0x000fe20000000800 */
[----:B0-----:R-:W-:Y:S01]  /*284e0*/  LEA.HI.X.SX32 R115, R190, R122, 0x1, P5 ;  /* 0x0000007abe737211 */ /* 0x001fe200028f0eff */
[----:B------:R-:W-:Y:S01]  /*284f0*/  ULDC UR5, c[0x0][0x22c] ;  /* 0x00008b0000057ab9 */ /* 0x000fe20000000800 */
[----:B------:R-:W-:-:S02]  /*28500*/  PRMT R113, R60, 0x7632, R113 ;  /* 0x000076323c717816 */ /* 0x000fc40000000071 */
[C---:B------:R-:W-:Y:S02]  /*28510*/  ISETP.LT.AND P2, PT, R183.reuse, UR6, !P0 ;  /* 0x00000006b7007c0c */ /* 0x040fe4000c741270 */
[----:B--2---:R-:W-:Y:S01]  /*28520*/  LEA R60, P6, R184, R123, 0x1 ;  /* 0x0000007bb83c7211 */ /* 0x004fe200078c08ff */
[-C--:B------:R-:W-:Y:S01]  /*28530*/  IMAD R183, R183, R201.reuse, RZ ;  /* 0x000000c9b7b77224 */ /* 0x080fe200078e02ff */
[----:B------:R0:W-:Y:S01]  /*28540*/  @P4 STG.E.U16 desc[UR16][R114.64], R62 ;  /* 0x0000003e72004986 */ /* 0x0001e2000c101510 */
[----:B------:R-:W-:Y:S01]  /*28550*/  ISETP.LT.AND P4, PT, R182, UR7, !P0 ;  /* 0x00000007b6007c0c */ /* 0x000fe2000c781270 */
[----:B------:R-:W-:Y:S01]  /*28560*/  ULDC UR6, c[0x0][0x22c] ;  /* 0x00008b0000067ab9 */ /* 0x000fe20000000800 */
[----:B---3--:R-:W-:Y:S01]  /*28570*/  LEA.HI.X.SX32 R61, R184, R122, 0x1, P6 ;  /* 0x0000007ab83d7211 */ /* 0x008fe200030f0eff */
[----:B------:R-:W-:Y:S01]  /*28580*/  IMAD R182, R182, R201, RZ ;  /* 0x000000c9b6b67224 */ /* 0x000fe200078e02ff */
[-C--:B------:R-:W-:Y:S01]  /*28590*/  LEA R68, P5, R185, R123.reuse, 0x1 ;  /* 0x0000007bb9447211 */ /* 0x080fe200078a08ff */
[----:B------:R-:W-:Y:S01]  /*285a0*/  ULDC UR7, c[0x0][0x22c] ;  /* 0x00008b0000077ab9 */ /* 0x000fe20000000800 */
[----:B------:R-:W-:Y:S01]  /*285b0*/  LEA R70, P6, R183, R123, 0x1 ;  /* 0x0000007bb7467211 */ /* 0x000fe200078c08ff */
[----:B------:R2:W-:Y:S01]  /*285c0*/  @P1 STG.E.U16 desc[UR16][R60.64], R63 ;  /* 0x0000003f3c001986 */ /* 0x0005e2000c101510 */
[----:B------:R-:W-:-:S02]  /*285d0*/  PRMT R112, R62, 0x7632, R112 ;  /* 0x000076323e707816 */ /* 0x000fc40000000070 */
[-C--:B------:R-:W-:Y:S02]  /*285e0*/  LEA.HI.X.SX32 R69, R185, R122.reuse, 0x1, P5 ;  /* 0x0000007ab9457211 */ /* 0x080fe400028f0eff */
[C---:B------:R-:W-:Y:S01]  /*285f0*/  ISETP.LT.AND P1, PT, R178.reuse, UR4, !P0 ;  /* 0x00000004b2007c0c */ /* 0x040fe2000c721270 */
[----:B------:R-:W-:Y:S01]  /*28600*/  IMAD R178, R178, R201, RZ ;  /* 0x000000c9b2b27224 */ /* 0x000fe200078e02ff */
[CC--:B0-----:R-:W-:Y:S02]  /*28610*/  LEA R62, P5, R182.reuse, R123.reuse, 0x1 ;  /* 0x0000007bb63e7211 */ /* 0x0c1fe400078a08ff */
[-C--:B------:R-:W-:Y:S02]  /*28620*/  LEA.HI.X.SX32 R71, R183, R122.reuse, 0x1, P6 ;  /* 0x0000007ab7477211 */ /* 0x080fe400030f0eff */
[----:B------:R-:W-:Y:S01]  /*28630*/  PRMT R114, R63, 0x7632, R114 ;  /* 0x000076323f727816 */ /* 0x000fe20000000072 */
[----:B------:R0:W-:Y:S01]  /*28640*/  @P3 STG.E.U16 desc[UR16][R68.64], R113 ;  /* 0x0000007144003986 */ /* 0x0001e2000c101510 */
[-C--:B--2---:R-:W-:Y:S01]  /*28650*/  LEA.HI.X.SX32 R63, R182, R122.reuse, 0x1, P5 ;  /* 0x0000007ab63f7211 */ /* 0x084fe200028f0eff */
[----:B------:R-:W-:Y:S01]  /*28660*/  ULDC UR4, c[0x0][0x22c] ;  /* 0x00008b0000047ab9 */ /* 0x000fe20000000800 */
[----:B------:R-:W-:Y:S01]  /*28670*/  LEA R60, P5, R178, R123, 0x1 ;  /* 0x0000007bb23c7211 */ /* 0x000fe200078a08ff */
[----:B------:R-:W-:Y:S01]  /*28680*/  @P2 STG.E.U16 desc[UR16][R70.64], R120 ;  /* 0x0000007846002986 */ /* 0x000fe2000c101510 */
[C---:B------:R-:W-:Y:S01]  /*28690*/  ISETP.LT.AND P2, PT, R177.reuse, UR5, !P0 ;  /* 0x00000005b1007c0c */ /* 0x040fe2000c741270 */
[----:B------:R-:W-:Y:S01]  /*286a0*/  ULDC UR5, c[0x0][0x22c] ;  /* 0x00008b0000057ab9 */ /* 0x000fe20000000800 */
[-C--:B------:R-:W-:Y:S01]  /*286b0*/  IMAD R177, R177, R201.reuse, RZ ;  /* 0x000000c9b1b17224 */ /* 0x080fe200078e02ff */
[C---:B------:R-:W-:Y:S01]  /*286c0*/  ISETP.LT.AND P3, PT, R176.reuse, UR4, !P0 ;  /* 0x00000004b0007c0c */ /* 0x040fe2000c761270 */
[-C--:B------:R-:W-:Y:S01]  /*286d0*/  IMAD R176, R176, R201.reuse, RZ ;  /* 0x000000c9b0b07224 */ /* 0x080fe200078e02ff */
[-C--:B------:R-:W-:Y:S01]  /*286e0*/  LEA.HI.X.SX32 R61, R178, R122.reuse, 0x1, P5 ;  /* 0x0000007ab23d7211 */ /* 0x080fe200028f0eff */
[----:B------:R2:W-:Y:S01]  /*286f0*/  @P4 STG.E.U16 desc[UR16][R62.64], R112 ;  /* 0x000000703e004986 */ /* 0x0005e2000c101510 */
[C---:B------:R-:W-:Y:S01]  /*28700*/  ISETP.LT.AND P5, PT, R171.reuse, UR5, !P0 ;  /* 0x00000005ab007c0c */ /* 0x040fe2000c7a1270 */
[----:B------:R-:W-:Y:S01]  /*28710*/  IMAD R171, R171, R201, RZ ;  /* 0x000000c9abab7224 */ /* 0x000fe200078e02ff */
[C---:B0-----:R-:W-:Y:S01]  /*28720*/  LEA R68, P6, R176.reuse, R123, 0x1 ;  /* 0x0000007bb0447211 */ /* 0x041fe200078c08ff */
[----:B------:R0:W-:Y:S01]  /*28730*/  @P1 STG.E.U16 desc[UR16][R60.64], R114 ;  /* 0x000000723c001986 */ /* 0x0001e2000c101510 */
[----:B------:R-:W-:Y:S01]  /*28740*/  ULDC UR4, c[0x0][0x22c] ;  /* 0x00008b0000047ab9 */ /* 0x000fe20000000800 */
[----:B------:R-:W-:Y:S01]  /*28750*/  ULDC UR5, c[0x0][0x22c] ;  /* 0x00008b0000057ab9 */ /* 0x000fe20000000800 */
[----:B------:R-:W-:-:S02]  /*28760*/  LEA.HI.X.SX32 R69, R176, R122, 0x1, P6 ;  /* 0x0000007ab0457211 */ /* 0x000fc400030f0eff */
[-C--:B--2---:R-:W-:Y:S02]  /*28770*/  LEA R62, P4, R177, R123.reuse, 0x1 ;  /* 0x0000007bb13e7211 */ /* 0x084fe400078808ff */
[----:B0-----:R-:W-:Y:S02]  /*28780*/  LEA R60, P1, R171, R123, 0x1 ;  /* 0x0000007bab3c7211 */ /* 0x001fe400078208ff */
[-C--:B------:R-:W-:Y:S02]  /*28790*/  LEA.HI.X.SX32 R63, R177, R122.reuse, 0x1, P4 ;  /* 0x0000007ab13f7211 */ /* 0x080fe400020f0eff */
[----:B------:R-:W-:Y:S02]  /*287a0*/  LEA.HI.X.SX32 R61, R171, R122, 0x1, P1 ;  /* 0x0000007aab3d7211 */ /* 0x000fe400008f0eff */
[C---:B------:R-:W-:Y:S01]  /*287b0*/  ISETP.LT.AND P4, PT, R175.reuse, UR4, !P0 ;  /* 0x00000004af007c0c */ /* 0x040fe2000c781270 */
[----:B------:R-:W-:Y:S01]  /*287c0*/  IMAD R175, R175, R201, RZ ;  /* 0x000000c9afaf7224 */ /* 0x000fe200078e02ff */
[----:B----4-:R-:W-:Y:S01]  /*287d0*/  @P2 STG.E.U16 desc[UR16][R62.64], R44 ;  /* 0x0000002c3e002986 */ /* 0x010fe2000c101510 */
[----:B------:R-:W-:-:S03]  /*287e0*/  ULDC UR4, c[0x0][0x22c] ;  /* 0x00008b0000047ab9 */ /* 0x000fc60000000800 */
[----:B------:R-:W-:Y:S04]  /*287f0*/  @P3 STG.E.U16 desc[UR16][R68.64], R45 ;  /* 0x0000002d44003986 */ /* 0x000fe8000c101510 */
[----:B------:R0:W-:Y:S01]  /*28800*/  @P5 STG.E.U16 desc[UR16][R60.64], R46 ;  /* 0x0000002e3c005986 */ /* 0x0001e2000c101510 */
[C---:B------:R-:W-:Y:S01]  /*28810*/  ISETP.LT.AND P2, PT, R174.reuse, UR4, !P0 ;  /* 0x00000004ae007c0c */ /* 0x040fe2000c741270 */
[-C--:B------:R-:W-:Y:S01]  /*28820*/  IMAD R174, R174, R201.reuse, RZ ;  /* 0x000000c9aeae7224 */ /* 0x080fe200078e02ff */
[C---:B------:R-:W-:Y:S01]  /*28830*/  ISETP.LT.AND P1, PT, R172.reuse, UR5, !P0 ;  /* 0x00000005ac007c0c */ /* 0x040fe2000c721270 */
[----:B------:R-:W-:Y:S01]  /*28840*/  IMAD R172, R172, R201, RZ ;  /* 0x000000c9acac7224 */ /* 0x000fe200078e02ff */
[----:B------:R-:W-:Y:S01]  /*28850*/  ULDC UR4, c[0x0][0x22c] ;  /* 0x00008b0000047ab9 */ /* 0x000fe20000000800 */
[----:B------:R-:W-:Y:S01]  /*28860*/  ULDC UR5, c[0x0][0x22c] ;  /* 0x00008b0000057ab9 */ /* 0x000fe20000000800 */
[----:B0-----:R-:W-:-:S04]  /*28870*/  LEA R60, P3, R175, R123, 0x1 ;  /* 0x0000007baf3c7211 */ /* 0x001fc800078608ff */
[----:B------:R-:W-:Y:S02]  /*28880*/  LEA.HI.X.SX32 R61, R175, R122, 0x1, P3 ;  /* 0x0000007aaf3d7211 */ /* 0x000fe400018f0eff */
[C---:B------:R-:W-:Y:S01]  /*28890*/  ISETP.LT.AND P3, PT, R173.reuse, UR6, !P0 ;  /* 0x00000006ad007c0c */ /* 0x040fe2000c761270 */
[----:B------:R-:W-:Y:S01]  /*288a0*/  IMAD R173, R173, R201, RZ ;  /* 0x000000c9adad7224 */ /* 0x000fe200078e02ff */
[----:B------:R-:W-:Y:S01]  /*288b0*/  PRMT R46, R44, 0x7632, R46 ;  /* 0x000076322c2e7816 */ /* 0x000fe2000000002e */
[----:B------:R0:W-:Y:S01]  /*288c0*/  @P4 STG.E.U16 desc[UR16][R60.64], R47 ;  /* 0x0000002f3c004986 */ /* 0x0001e2000c101510 */
[-C--:B------:R-:W-:Y:S01]  /*288d0*/  LEA R44, P5, R172, R123.reuse, 0x1 ;  /* 0x0000007bac2c7211 */ /* 0x080fe200078a08ff */
[----:B------:R-:W-:Y:S01]  /*288e0*/  ULDC UR6, c[0x0][0x22c] ;  /* 0x00008b0000067ab9 */ /* 0x000fe20000000800 */
[----:B------:R-:W-:Y:S02]  /*288f0*/  PRMT R68, R45, 0x7632, R68 ;  /* 0x000076322d447816 */ /* 0x000fe40000000044 */
[----:B------:R-:W-:-:S02]  /*28900*/  LEA R62, P6, R173, R123, 0x1 ;  /* 0x0000007bad3e7211 */ /* 0x000fc400078c08ff */
[----:B------:R-:W-:Y:S02]  /*28910*/  LEA.HI.X.SX32 R45, R172, R122, 0x1, P5 ;  /* 0x0000007aac2d7211 */ /* 0x000fe400028f0eff */
[----:B0-----:R-:W-:-:S04]  /*28920*/  LEA R60, P4, R174, R123, 0x1 ;  /* 0x0000007bae3c7211 */ /* 0x001fc800078808ff */
[-C--:B------:R-:W-:Y:S02]  /*28930*/  LEA.HI.X.SX32 R61, R174, R122.reuse, 0x1, P4 ;  /* 0x0000007aae3d7211 */ /* 0x080fe400020f0eff */
[----:B------:R-:W-:Y:S02]  /*28940*/  PRMT R69, R46, 0x7632, R69 ;  /* 0x000076322e457816 */ /* 0x000fe40000000045 */
[----:B------:R-:W-:Y:S01]  /*28950*/  LEA.HI.X.SX32 R63, R173, R122, 0x1, P6 ;  /* 0x0000007aad3f7211 */ /* 0x000fe200030f0eff */
[----:B------:R-:W-:Y:S04]  /*28960*/  @P2 STG.E.U16 desc[UR16][R60.64], R46 ;  /* 0x0000002e3c002986 */ /* 0x000fe8000c101510 */
[----:B------:R0:W-:Y:S01]  /*28970*/  @P1 STG.E.U16 desc[UR16][R44.64], R68 ;  /* 0x000000442c001986 */ /* 0x0001e2000c101510 */
[C---:B------:R-:W-:Y:S01]  /*28980*/  ISETP.LT.AND P1, PT, R170.reuse, UR4, !P0 ;  /* 0x00000004aa007c0c */ /* 0x040fe2000c721270 */
[-C--:B------:R-:W-:Y:S01]  /*28990*/  IMAD R170, R170, R201.reuse, RZ ;  /* 0x000000c9aaaa7224 */ /* 0x080fe200078e02ff */
[----:B------:R-:W-:Y:S01]  /*289a0*/  ISETP.LT.AND P2, PT, R167, UR6, !P0 ;  /* 0x00000006a7007c0c */ /* 0x000fe2000c741270 */
[----:B------:R2:W-:Y:S01]  /*289b0*/  @P3 STG.E.U16 desc[UR16][R62.64], R69 ;  /* 0x000000453e003986 */ /* 0x0005e2000c101510 */
[C---:B------:R-:W-:Y:S01]  /*289c0*/  ISETP.LT.AND P3, PT, R168.reuse, UR5, !P0 ;  /* 0x00000005a8007c0c */ /* 0x040fe2000c761270 */
[-C--:B------:R-:W-:Y:S01]  /*289d0*/  IMAD R168, R168, R201.reuse, RZ ;  /* 0x000000c9a8a87224 */ /* 0x080fe200078e02ff */
[----:B------:R-:W-:Y:S01]  /*289e0*/  ISETP.LT.AND P4, PT, R169, UR7, !P0 ;  /* 0x00000007a9007c0c */ /* 0x000fe2000c781270 */
[----:B------:R-:W-:Y:S01]  /*289f0*/  IMAD R167, R167, R201, RZ ;  /* 0x000000c9a7a77224 */ /* 0x000fe200078e02ff */
[----:B------:R-:W-:Y:S01]  /*28a00*/  ULDC UR4, c[0x0][0x22c] ;  /* 0x00008b0000047ab9 */ /* 0x000fe20000000800 */
[----:B------:R-:W-:Y:S01]  /*28a10*/  ULDC UR5, c[0x0][0x22c] ;  /* 0x00008b0000057ab9 */ /* 0x000fe20000000800 */
[-C--:B0-----:R-:W-:Y:S01]  /*28a20*/  LEA R44, P6, R170, R123.reuse, 0x1 ;  /* 0x0000007baa2c7211 */ /* 0x081fe200078c08ff */
[----:B------:R-:W-:Y:S01]  /*28a30*/  ULDC UR6, c[0x0][0x22c] ;  /* 0x00008b0000067ab9 */ /* 0x000fe20000000800 */
[----:B------:R-:W-:-:S02]  /*28a40*/  LEA R60, P5, R168, R123, 0x1 ;  /* 0x0000007ba83c7211 */ /* 0x000fc400078a08ff */
[----:B--2---:R-:W-:Y:S01]  /*28a50*/  PRMT R63, R47, 0x7632, R63 ;  /* 0x000076322f3f7816 */ /* 0x004fe2000000003f */
[----:B------:R-:W-:Y:S01]  /*28a60*/  IMAD R169, R169, R201, RZ ;  /* 0x000000c9a9a97224 */ /* 0x000fe200078e02ff */
[-C--:B------:R-:W-:Y:S01]  /*28a70*/  LEA.HI.X.SX32 R45, R170, R122.reuse, 0x1, P6 ;  /* 0x0000007aaa2d7211 */ /* 0x080fe200030f0eff */
[----:B------:R-:W-:Y:S01]  /*28a80*/  ULDC UR7, c[0x0][0x22c] ;  /* 0x00008b0000077ab9 */ /* 0x000fe20000000800 */
[C---:B------:R-:W-:Y:S02]  /*28a90*/  LEA R46, P6, R167.reuse, R123, 0x1 ;  /* 0x0000007ba72e7211 */ /* 0x040fe400078c08ff */
[-C--:B------:R-:W-:Y:S01]  /*28aa0*/  LEA.HI.X.SX32 R61, R168, R122.reuse, 0x1, P5 ;  /* 0x0000007aa83d7211 */ /* 0x080fe200028f0eff */
[----:B------:R0:W-:Y:S01]  /*28ab0*/  @P1 STG.E.U16 desc[UR16][R44.64], R63 ;  /* 0x0000003f2c001986 */ /* 0x0001e2000c101510 */
[-C--:B------:R-:W-:Y:S02]  /*28ac0*/  LEA.HI.X.SX32 R47, R167, R122.reuse, 0x1, P6 ;  /* 0x0000007aa72f7211 */ /* 0x080fe400030f0eff */
[C---:B------:R-:W-:Y:S01]  /*28ad0*/  ISETP.LT.AND P1, PT, R165.reuse, UR4, !P0 ;  /* 0x00000004a5007c0c */ /* 0x040fe2000c721270 */
[----:B------:R-:W-:Y:S01]  /*28ae0*/  IMAD R165, R165, R201, RZ ;  /* 0x000000c9a5a57224 */ /* 0x000fe200078e02ff */
[----:B------:R-:W-:Y:S01]  /*28af0*/  LEA R62, P5, R169, R123, 0x1 ;  /* 0x0000007ba93e7211 */ /* 0x000fe200078a08ff */
[----:B------:R2:W-:Y:S01]  /*28b00*/  @P3 STG.E.U16 desc[UR16][R60.64], R48 ;  /* 0x000000303c003986 */ /* 0x0005e2000c101510 */
[C---:B------:R-:W-:Y:S01]  /*28b10*/  ISETP.LT.AND P3, PT, R166.reuse, UR5, !P0 ;  /* 0x00000005a6007c0c */ /* 0x040fe2000c761270 */
[-C--:B------:R-:W-:Y:S01]  /*28b20*/  IMAD R166, R166, R201.reuse, RZ ;  /* 0x000000c9a6a67224 */ /* 0x080fe200078e02ff */
[----:B------:R-:W-:Y:S01]  /*28b30*/  PRMT R68, R49, 0x7632, R68 ;  /* 0x0000763231447816 */ /* 0x000fe20000000044 */
[----:B------:R3:W-:Y:S01]  /*28b40*/  @P2 STG.E.U16 desc[UR16][R46.64], R49 ;  /* 0x000000312e002986 */ /* 0x0007e2000c101510 */
[C---:B------:R-:W-:Y:S01]  /*28b50*/  ISETP.LT.AND P2, PT, R164.reuse, UR6, !P0 ;  /* 0x00000006a4007c0c */ /* 0x040fe2000c741270 */
[----:B------:R-:W-:Y:S01]  /*28b60*/  IMAD R164, R164, R201, RZ ;  /* 0x000000c9a4a47224 */ /* 0x000fe200078e02ff */
[----:B0-----:R-:W-:Y:S01]  /*28b70*/  LEA.HI.X.SX32 R63, R169, R122, 0x1, P5 ;  /* 0x0000007aa93f7211 */ /* 0x001fe200028f0eff */
[----:B------:R-:W-:Y:S01]  /*28b80*/  ULDC UR4, c[0x0][0x22c] ;  /* 0x00008b0000047ab9 */ /* 0x000fe20000000800 */
[----:B------:R-:W-:Y:S01]  /*28b90*/  LEA R44, P6, R165, R123, 0x1 ;  /* 0x0000007ba52c7211 */ /* 0x000fe200078c08ff */
[----:B------:R-:W-:Y:S01]  /*28ba0*/  ULDC UR5, c[0x0][0x22c] ;  /* 0x00008b0000057ab9 */ /* 0x000fe20000000800 */
[----:B------:R-:W-:Y:S01]  /*28bb0*/  ULDC UR6, c[0x0][0x22c] ;  /* 0x00008b0000067ab9 */ /* 0x000fe20000000800 */
[----:B------:R0:W-:Y:S01]  /*28bc0*/  @P4 STG.E.U16 desc[UR16][R62.64], R50 ;  /* 0x000000323e004986 */ /* 0x0001e2000c101510 */
[----:B--2---:R-:W-:-:S02]  /*28bd0*/  PRMT R61, R48, 0x7632, R61 ;  /* 0x00007632303d7816 */ /* 0x004fc4000000003d */
[-C--:B------:R-:W-:Y:S02]  /*28be0*/  LEA.HI.X.SX32 R45, R165, R122.reuse, 0x1, P6 ;  /* 0x0000007aa52d7211 */ /* 0x080fe400030f0eff */
[----:B---3--:R-:W-:Y:S02]  /*28bf0*/  LEA R46, P5, R166, R123, 0x1 ;  /* 0x0000007ba62e7211 */ /* 0x008fe400078a08ff */
[C---:B------:R-:W-:Y:S01]  /*28c00*/  ISETP.LT.AND P4, PT, R160.reuse, UR7, !P0 ;  /* 0x00000007a0007c0c */ /* 0x040fe2000c781270 */
[----:B------:R-:W-:Y:S01]  /*28c10*/  IMAD R160, R160, R201, RZ ;  /* 0x000000c9a0a07224 */ /* 0x000fe200078e02ff */
[----:B------:R-:W-:Y:S02]  /*28c20*/  LEA R48, P6, R164, R123, 0x1 ;  /* 0x0000007ba4307211 */ /* 0x000fe400078c08ff */
[----:B------:R-:W-:Y:S01]  /*28c30*/  PRMT R60, R50, 0x7632, R60 ;  /* 0x00007632323c7816 */ /* 0x000fe2000000003c */
[----:B------:R2:W-:Y:S01]  /*28c40*/  @P1 STG.E.U16 desc[UR16][R44.64], R51 ;  /* 0x000000332c001986 */ /* 0x0005e2000c101510 */
[-C--:B------:R-:W-:Y:S01]  /*28c50*/  LEA.HI.X.SX32 R47, R166, R122.reuse, 0x1, P5 ;  /* 0x0000007aa62f7211 */ /* 0x080fe200028f0eff */
[----:B------:R-:W-:Y:S01]  /*28c60*/  ULDC UR7, c[0x0][0x22c] ;  /* 0x00008b0000077ab9 */ /* 0x000fe20000000800 */
[----:B------:R-:W-:-:S02]  /*28c70*/  LEA.HI.X.SX32 R49, R164, R122, 0x1, P6 ;  /* 0x0000007aa4317211 */ /* 0x000fc400030f0eff */
[C---:B0-----:R-:W-:Y:S01]  /*28c80*/  LEA R50, P5, R160.reuse, R123, 0x1 ;  /* 0x0000007ba0327211 */ /* 0x041fe200078a08ff */
[----:B------:R0:W-:Y:S01]  /*28c90*/  @P3 STG.E.U16 desc[UR16][R46.64], R61 ;  /* 0x0000003d2e003986 */ /* 0x0001e2000c101510 */
[----:B------:R-:W-:Y:S01]  /*28ca0*/  ISETP.LT.AND P1, PT, R163, UR4, !P0 ;  /* 0x00000004a3007c0c */ /* 0x000fe2000c721270 */
[----:B------:R-:W-:Y:S01]  /*28cb0*/  ULDC UR4, c[0x0][0x22c] ;  /* 0x00008b0000047ab9 */ /* 0x000fe20000000800 */
[----:B------:R-:W-:Y:S01]  /*28cc0*/  PRMT R62, R51, 0x7632, R62 ;  /* 0x00007632333e7816 */ /* 0x000fe2000000003e */
[----:B------:R3:W-:Y:S01]  /*28cd0*/  @P2 STG.E.U16 desc[UR16][R48.64], R68 ;  /* 0x0000004430002986 */ /* 0x0007e2000c101510 */
[-C--:B------:R-:W-:Y:S01]  /*28ce0*/  IMAD R163, R163, R201.reuse, RZ ;  /* 0x000000c9a3a37224 */ /* 0x080fe200078e02ff */
[----:B--2---:R-:W-:Y:S02]  /*28cf0*/  LEA.HI.X.SX32 R51, R160, R122, 0x1, P5 ;  /* 0x0000007aa0337211 */ /* 0x004fe400028f0eff */
[C---:B------:R-:W-:Y:S01]  /*28d00*/  ISETP.LT.AND P2, PT, R162.reuse, UR5, !P0 ;  /* 0x00000005a2007c0c */ /* 0x040fe2000c741270 */
[-C--:B------:R-:W-:Y:S01]  /*28d10*/  IMAD R162, R162, R201.reuse, RZ ;  /* 0x000000c9a2a27224 */ /* 0x080fe200078e02ff */
[C---:B------:R-:W-:Y:S01]  /*28d20*/  ISETP.LT.AND P3, PT, R161.reuse, UR4, !P0 ;  /* 0x00000004a1007c0c */ /* 0x040fe2000c761270 */
[----:B------:R-:W-:Y:S01]  /*28d30*/  IMAD R161, R161, R201, RZ ;  /* 0x000000c9a1a17224 */ /* 0x000fe200078e02ff */
[----:B------:R2:W-:Y:S01]  /*28d40*/  @P4 STG.E.U16 desc[UR16][R50.64], R60 ;  /* 0x0000003c32004986 */ /* 0x0005e2000c101510 */
[-C--:B------:R-:W-:Y:S01]  /*28d50*/  LEA R44, P5, R163, R123.reuse, 0x1 ;  /* 0x0000007ba32c7211 */ /* 0x080fe200078a08ff */
[----:B------:R-:W-:Y:S01]  /*28d60*/  ULDC UR5, c[0x0][0x22c] ;  /* 0x00008b0000057ab9 */ /* 0x000fe20000000800 */
[-C--:B0-----:R-:W-:Y:S01]  /*28d70*/  LEA R46, P4, R162, R123.reuse, 0x1 ;  /* 0x0000007ba22e7211 */ /* 0x081fe200078808ff */
[----:B------:R-:W-:Y:S01]  /*28d80*/  ULDC UR4, c[0x0][0x22c] ;  /* 0x00008b0000047ab9 */ /* 0x000fe20000000800 */
[----:B---3--:R-:W-:-:S02]  /*28d90*/  LEA R48, P6, R161, R123, 0x1 ;  /* 0x0000007ba1307211 */ /* 0x008fc400078c08ff */
[-C--:B------:R-:W-:Y:S02]  /*28da0*/  LEA.HI.X.SX32 R45, R163, R122.reuse, 0x1, P5 ;  /* 0x0000007aa32d7211 */ /* 0x080fe400028f0eff */
[C---:B------:R-:W-:Y:S01]  /*28db0*/  ISETP.LT.AND P5, PT, R155.reuse, UR5, !P0 ;  /* 0x000000059b007c0c */ /* 0x040fe2000c7a1270 */
[-C--:B------:R-:W-:Y:S01]  /*28dc0*/  IMAD R155, R155, R201.reuse, RZ ;  /* 0x000000c99b9b7224 */ /* 0x080fe200078e02ff */
[-C--:B------:R-:W-:Y:S02]  /*28dd0*/  LEA.HI.X.SX32 R47, R162, R122.reuse, 0x1, P4 ;  /* 0x0000007aa22f7211 */ /* 0x080fe400020f0eff */
[----:B------:R-:W-:Y:S01]  /*28de0*/  LEA.HI.X.SX32 R49, R161, R122, 0x1, P6 ;  /* 0x0000007aa1317211 */ /* 0x000fe200030f0eff */
[----:B------:R0:W-:Y:S01]  /*28df0*/  @P1 STG.E.U16 desc[UR16][R44.64], R62 ;  /* 0x0000003e2c001986 */ /* 0x0001e2000c101510 */
[C---:B------:R-:W-:Y:S01]  /*28e00*/  ISETP.LT.AND P4, PT, R159.reuse, UR4, !P0 ;  /* 0x000000049f007c0c */ /* 0x040fe2000c781270 */
[----:B------:R-:W-:Y:S01]  /*28e10*/  IMAD R159, R159, R201, RZ ;  /* 0x000000c99f9f7224 */ /* 0x000fe200078e02ff */
[----:B--2---:R-:W-:Y:S01]  /*28e20*/  LEA R50, P1, R155, R123, 0x1 ;  /* 0x0000007b9b327211 */ /* 0x004fe200078208ff */
[----:B------:R2:W-:Y:S01]  /*28e30*/  @P2 STG.E.U16 desc[UR16][R46.64], R56 ;  /* 0x000000382e002986 */ /* 0x0005e2000c101510 */
[----:B------:R-:W-:Y:S01]  /*28e40*/  ULDC UR4, c[0x0][0x22c] ;  /* 0x00008b0000047ab9 */ /* 0x000fe20000000800 */
[----:B------:R-:W-:-:S02]  /*28e50*/  ULDC UR5, c[0x0][0x22c] ;  /* 0x00008b0000057ab9 */ /* 0x000fc40000000800 */
[----:B------:R3:W-:Y:S01]  /*28e60*/  @P3 STG.E.U16 desc[UR16][R48.64], R57 ;  /* 0x0000003930003986 */ /* 0x0007e2000c101510 */
[-C--:B------:R-:W-:Y:S02]  /*28e70*/  LEA.HI.X.SX32 R51, R155, R122.reuse, 0x1, P1 ;  /* 0x0000007a9b337211 */ /* 0x080fe400008f0eff */
[C---:B0-----:R-:W-:Y:S02]  /*28e80*/  LEA R44, P3, R159.reuse, R123, 0x1 ;  /* 0x0000007b9f2c7211 */ /* 0x041fe400078608ff */
[C---:B------:R-:W-:Y:S01]  /*28e90*/  ISETP.LT.AND P2, PT, R158.reuse, UR4, !P0 ;  /* 0x000000049e007c0c */ /* 0x040fe2000c741270 */
[-C--:B------:R-:W-:Y:S01]  /*28ea0*/  IMAD R158, R158, R201.reuse, RZ ;  /* 0x000000c99e9e7224 */ /* 0x080fe200078e02ff */
[-C--:B------:R-:W-:Y:S02]  /*28eb0*/  LEA.HI.X.SX32 R45, R159, R122.reuse, 0x1, P3 ;  /* 0x0000007a9f2d7211 */ /* 0x080fe400018f0eff */
[C---:B------:R-:W-:Y:S01]  /*28ec0*/  ISETP.LT.AND P1, PT, R156.reuse, UR5, !P0 ;  /* 0x000000059c007c0c */ /* 0x040fe2000c721270 */
[-C--:B------:R-:W-:Y:S01]  /*28ed0*/  IMAD R156, R156, R201.reuse, RZ ;  /* 0x000000c99c9c7224 */ /* 0x080fe200078e02ff */
[----:B------:R0:W-:Y:S01]  /*28ee0*/  @P5 STG.E.U16 desc[UR16][R50.64], R58 ;  /* 0x0000003a32005986 */ /* 0x0001e2000c101510 */
[C---:B------:R-:W-:Y:S01]  /*28ef0*/  ISETP.LT.AND P3, PT, R157.reuse, UR6, !P0 ;  /* 0x000000069d007c0c */ /* 0x040fe2000c761270 */
[----:B------:R-:W-:Y:S01]  /*28f00*/  IMAD R157, R157, R201, RZ ;  /* 0x000000c99d9d7224 */ /* 0x000fe200078e02ff */
[----:B--2---:R-:W-:Y:S01]  /*28f10*/  PRMT R56, R56, 0x7632, R56 ;  /* 0x0000763238387816 */ /* 0x004fe20000000038 */
[----:B------:R2:W-:Y:S01]  /*28f20*/  @P4 STG.E.U16 desc[UR16][R44.64], R59 ;  /* 0x0000003b2c004986 */ /* 0x0005e2000c101510 */
[-C--:B------:R-:W-:Y:S01]  /*28f30*/  LEA R46, P4, R158, R123.reuse, 0x1 ;  /* 0x0000007b9e2e7211 */ /* 0x080fe200078808ff */
[----:B------:R-:W-:Y:S01]  /*28f40*/  ULDC UR4, c[0x0][0x22c] ;  /* 0x00008b0000047ab9 */ /* 0x000fe20000000800 */
[----:B---3--:R-:W-:Y:S01]  /*28f50*/  LEA R48, P5, R156, R123, 0x1 ;  /* 0x0000007b9c307211 */ /* 0x008fe200078a08ff */
[----:B------:R-:W-:Y:S01]  /*28f60*/  ULDC UR5, c[0x0][0x22c] ;  /* 0x00008b0000057ab9 */ /* 0x000fe20000000800 */
[----:B------:R-:W-:Y:S01]  /*28f70*/  LEA.HI.X.SX32 R47, R158, R122, 0x1, P4 ;  /* 0x0000007a9e2f7211 */ /* 0x000fe200020f0eff */
[----:B------:R-:W-:Y:S01]  /*28f80*/  ULDC UR6, c[0x0][0x22c] ;  /* 0x00008b0000067ab9 */ /* 0x000fe20000000800 */
[----:B------:R-:W-:-:S02]  /*28f90*/  PRMT R57, R57, 0x7632, R57 ;  /* 0x0000763239397816 */ /* 0x000fc40000000039 */
[C---:B0-----:R-:W-:Y:S02]  /*28fa0*/  LEA R50, P6, R157.reuse, R123, 0x1 ;  /* 0x0000007b9d327211 */ /* 0x041fe400078c08ff */
[-C--:B------:R-:W-:Y:S01]  /*28fb0*/  LEA.HI.X.SX32 R49, R156, R122.reuse, 0x1, P5 ;  /* 0x0000007a9c317211 */ /* 0x080fe200028f0eff */
[----:B------:R0:W-:Y:S01]  /*28fc0*/  @P2 STG.E.U16 desc[UR16][R46.64], R56 ;  /* 0x000000382e002986 */ /* 0x0001e2000c101510 */
[----:B------:R-:W-:Y:S02]  /*28fd0*/  PRMT R58, R58, 0x7632, R58 ;  /* 0x000076323a3a7816 */ /* 0x000fe4000000003a */
[-C--:B------:R-:W-:Y:S01]  /*28fe0*/  LEA.HI.X.SX32 R51, R157, R122.reuse, 0x1, P6 ;  /* 0x0000007a9d337211 */ /* 0x080fe200030f0eff */
[----:B------:R3:W-:Y:S01]  /*28ff0*/  @P1 STG.E.U16 desc[UR16][R48.64], R57 ;  /* 0x0000003930001986 */ /* 0x0007e2000c101510 */
[C---:B------:R-:W-:Y:S01]  /*29000*/  ISETP.LT.AND P1, PT, R154.reuse, UR4, !P0 ;  /* 0x000000049a007c0c */ /* 0x040fe2000c721270 */
[-C--:B------:R-:W-:Y:S01]  /*29010*/  IMAD R154, R154, R201.reuse, RZ ;  /* 0x000000c99a9a7224 */ /* 0x080fe200078e02ff */
[C---:B------:R-:W-:Y:S01]  /*29020*/  ISETP.LT.AND P2, PT, R151.reuse, UR6, !P0 ;  /* 0x0000000697007c0c */ /* 0x040fe2000c741270 */
[----:B------:R4:W-:Y:S01]  /*29030*/  @P3 STG.E.U16 desc[UR16][R50.64], R58 ;  /* 0x0000003a32003986 */ /* 0x0009e2000c101510 */
[C---:B------:R-:W-:Y:S01]  /*29040*/  ISETP.LT.AND P3, PT, R152.reuse, UR5, !P0 ;  /* 0x0000000598007c0c */ /* 0x040fe2000c761270 */
[----:B------:R-:W-:Y:S01]  /*29050*/  IMAD R152, R152, R201, RZ ;  /* 0x000000c998987224 */ /* 0x000fe200078e02ff */
[----:B--2---:R-:W-:Y:S01]  /*29060*/  LEA R44, P6, R154, R123, 0x1 ;  /* 0x0000007b9a2c7211 */ /* 0x004fe200078c08ff */
[----:B------:R-:W-:Y:S01]  /*29070*/  IMAD R151, R151, R201, RZ ;  /* 0x000000c997977224 */ /* 0x000fe200078e02ff */
[----:B------:R-:W-:Y:S01]  /*29080*/  PRMT R59, R59, 0x7632, R59 ;  /* 0x000076323b3b7816 */ /* 0x000fe2000000003b */
[----:B------:R-:W-:Y:S01]  /*29090*/  ULDC UR4, c[0x0][0x22c] ;  /* 0x00008b0000047ab9 */ /* 0x000fe20000000800 */
[-C--:B0-----:R-:W-:Y:S01]  /*290a0*/  LEA R46, P5, R152, R123.reuse, 0x1 ;  /* 0x0000007b982e7211 */ /* 0x081fe200078a08ff */
[----:B------:R-:W-:Y:S01]  /*290b0*/  ULDC UR5, c[0x0][0x22c] ;  /* 0x00008b0000057ab9 */ /* 0x000fe20000000800 */
[----:B------:R-:W-:Y:S01]  /*290c0*/  LEA.HI.X.SX32 R45, R154, R122, 0x1, P6 ;  /* 0x0000007a9a2d7211 */ /* 0x000fe200030f0eff */
[----:B------:R-:W-:Y:S01]  /*290d0*/  ULDC UR6, c[0x0][0x22c] ;  /* 0x00008b0000067ab9 */ /* 0x000fe20000000800 */
[----:B---3--:R-:W-:-:S02]  /*290e0*/  LEA R48, P6, R151, R123, 0x1 ;  /* 0x0000007b97307211 */ /* 0x008fc400078c08ff */
[-C--:B------:R-:W-:Y:S02]  /*290f0*/  LEA.HI.X.SX32 R47, R152, R122.reuse, 0x1, P5 ;  /* 0x0000007a982f7211 */ /* 0x080fe400028f0eff */
[C---:B------:R-:W-:Y:S01]  /*29100*/  ISETP.LT.AND P4, PT, R153.reuse, UR7, !P0 ;  /* 0x0000000799007c0c */ /* 0x040fe2000c781270 */
[----:B------:R-:W-:Y:S01]  /*29110*/  IMAD R153, R153, R201, RZ ;  /* 0x000000c999997224 */ /* 0x000fe200078e02ff */
[----:B------:R-:W-:Y:S01]  /*29120*/  LEA.HI.X.SX32 R49, R151, R122, 0x1, P6 ;  /* 0x0000007a97317211 */ /* 0x000fe200030f0eff */
[----:B------:R0:W-:Y:S04]  /*29130*/  @P1 STG.E.U16 desc[UR16][R44.64], R59 ;  /* 0x0000003b2c001986 */ /* 0x0001e8000c101510 */
[----:B------:R2:W-:Y:S01]  /*29140*/  @P3 STG.E.U16 desc[UR16][R46.64], R64 ;  /* 0x000000402e003986 */ /* 0x0005e2000c101510 */
[----:B----4-:R-:W-:-:S03]  /*29150*/  LEA R50, P5, R153, R123, 0x1 ;  /* 0x0000007b99327211 */ /* 0x010fc600078a08ff */
[----:B------:R-:W-:Y:S01]  /*29160*/  @P2 STG.E.U16 desc[UR16][R48.64], R65 ;  /* 0x0000004130002986 */ /* 0x000fe2000c101510 */
[C---:B------:R-:W-:Y:S01]  /*29170*/  ISETP.LT.AND P2, PT, R148.reuse, UR4, !P0 ;  /* 0x0000000494007c0c */ /* 0x040fe2000c741270 */
[-C--:B------:R-:W-:Y:S01]  /*29180*/  IMAD R148, R148, R201.reuse, RZ ;  /* 0x000000c994947224 */ /* 0x080fe200078e02ff */
[-C--:B------:R-:W-:Y:S01]  /*29190*/  LEA.HI.X.SX32 R51, R153, R122.reuse, 0x1, P5 ;  /* 0x0000007a99337211 */ /* 0x080fe200028f0eff */
[----:B------:R-:W-:Y:S01]  /*291a0*/  ULDC UR4, c[0x0][0x22c] ;  /* 0x00008b0000047ab9 */ /* 0x000fe20000000800 */
[C---:B------:R-:W-:Y:S01]  /*291b0*/  ISETP.LT.AND P3, PT, R150.reuse, UR5, !P0 ;  /* 0x0000000596007c0c */ /* 0x040fe2000c761270 */
[----:B------:R-:W-:Y:S01]  /*291c0*/  IMAD R150, R150, R201, RZ ;  /* 0x000000c996967224 */ /* 0x000fe200078e02ff */
[----:B0-----:R-:W-:Y:S01]  /*291d0*/  LEA R44, P1, R148, R123, 0x1 ;  /* 0x0000007b942c7211 */ /* 0x001fe200078208ff */
[----:B------:R0:W-:Y:S01]  /*291e0*/  @P4 STG.E.U16 desc[UR16][R50.64], R66 ;  /* 0x0000004232004986 */ /* 0x0001e2000c101510 */
[----:B------:R-:W-:Y:S01]  /*291f0*/  ULDC UR5, c[0x0][0x22c] ;  /* 0x00008b0000057ab9 */ /* 0x000fe20000000800 */
[C---:B------:R-:W-:Y:S01]  /*29200*/  ISETP.LT.AND P4, PT, R142.reuse, UR4, !P0 ;  /* 0x000000048e007c0c */ /* 0x040fe2000c781270 */
[----:B------:R-:W-:Y:S01]  /*29210*/  IMAD R142, R142, R201, RZ ;  /* 0x000000c98e8e7224 */ /* 0x000fe200078e02ff */
[----:B------:R-:W-:Y:S01]  /*29220*/  LEA.HI.X.SX32 R45, R148, R122, 0x1, P1 ;  /* 0x0000007a942d7211 */ /* 0x000fe200008f0eff */
[----:B------:R-:W-:Y:S01]  /*29230*/  ULDC UR4, c[0x0][0x22c] ;  /* 0x00008b0000047ab9 */ /* 0x000fe20000000800 */
[----:B--2---:R-:W-:-:S02]  /*29240*/  LEA R46, P5, R150, R123, 0x1 ;  /* 0x0000007b962e7211 */ /* 0x004fc400078a08ff */
[C---:B------:R-:W-:Y:S01]  /*29250*/  ISETP.LT.AND P1, PT, R135.reuse, UR5, !P0 ;  /* 0x0000000587007c0c */ /* 0x040fe2000c721270 */
[----:B------:R-:W-:Y:S01]  /*29260*/  IMAD R135, R135, R201, RZ ;  /* 0x000000c987877224 */ /* 0x000fe200078e02ff */
[----:B------:R-:W-:Y:S01]  /*29270*/  LEA.HI.X.SX32 R47, R150, R122, 0x1, P5 ;  /* 0x0000007a962f7211 */ /* 0x000fe200028f0eff */
[----:B------:R-:W-:Y:S01]  /*29280*/  @P2 STG.E.U16 desc[UR16][R44.64], R67 ;  /* 0x000000432c002986 */ /* 0x000fe2000c101510 */
[----:B0-----:R-:W-:Y:S01]  /*29290*/  PRMT R51, R64, 0x7632, R51 ;  /* 0x0000763240337816 */ /* 0x001fe20000000033 */
[----:B------:R-:W-:Y:S01]  /*292a0*/  ULDC UR5, c[0x0][0x22c] ;  /* 0x00008b0000057ab9 */ /* 0x000fe20000000800 */
[-C--:B------:R-:W-:Y:S02]  /*292b0*/  LEA R48, P6, R142, R123.reuse, 0x1 ;  /* 0x0000007b8e307211 */ /* 0x080fe400078c08ff */
[----:B------:R-:W-:Y:S01]  /*292c0*/  LEA R50, P2, R135, R123, 0x1 ;  /* 0x0000007b87327211 */ /* 0x000fe200078408ff */
[----:B------:R0:W-:Y:S01]  /*292d0*/  @P3 STG.E.U16 desc[UR16][R46.64], R51 ;  /* 0x000000332e003986 */ /* 0x0001e2000c101510 */
[----:B------:R-:W-:-:S02]  /*292e0*/  PRMT R56, R65, 0x7632, R56 ;  /* 0x0000763241387816 */ /* 0x000fc40000000038 */
[-C--:B------:R-:W-:Y:S02]  /*292f0*/  LEA.HI.X.SX32 R49, R142, R122.reuse, 0x1, P6 ;  /* 0x0000007a8e317211 */ /* 0x080fe400030f0eff */
[----:B------:R-:W-:Y:S02]  /*29300*/  PRMT R57, R66, 0x7632, R57 ;  /* 0x0000763242397816 */ /* 0x000fe40000000039 */
[C---:B------:R-:W-:Y:S01]  /*29310*/  ISETP.LT.AND P5, PT, R149.reuse, UR4, !P0 ;  /* 0x0000000495007c0c */ /* 0x040fe2000c7a1270 */
[----:B------:R-:W-:Y:S01]  /*29320*/  IMAD R149, R149, R201, RZ ;  /* 0x000000c995957224 */ /* 0x000fe200078e02ff */
[-C--:B0-----:R-:W-:Y:S01]  /*29330*/  LEA.HI.X.SX32 R51, R135, R122.reuse, 0x1, P2 ;  /* 0x0000007a87337211 */ /* 0x081fe200010f0eff */
[----:B------:R0:W-:Y:S01]  /*29340*/  @P4 STG.E.U16 desc[UR16][R48.64], R56 ;  /* 0x0000003830004986 */ /* 0x0001e2000c101510 */
[----:B------:R-:W-:Y:S02]  /*29350*/  ULDC UR4, c[0x0][0x22c] ;  /* 0x00008b0000047ab9 */ /* 0x000fe40000000800 */
[----:B------:R-:W-:Y:S01]  /*29360*/  ISETP.LT.AND P4, PT, R141, UR4, !P0 ;  /* 0x000000048d007c0c */ /* 0x000fe2000c781270 */
[----:B------:R2:W-:Y:S01]  /*29370*/  @P1 STG.E.U16 desc[UR16][R50.64], R57 ;  /* 0x0000003932001986 */ /* 0x0005e2000c101510 */
[----:B------:R-:W-:Y:S01]  /*29380*/  LEA R44, P1, R149, R123, 0x1 ;  /* 0x0000007b952c7211 */ /* 0x000fe200078208ff */
[-C--:B------:R-:W-:Y:S01]  /*29390*/  IMAD R141, R141, R201.reuse, RZ ;  /* 0x000000c98d8d7224 */ /* 0x080fe200078e02ff */
[C---:B------:R-:W-:Y:S01]  /*293a0*/  ISETP.LT.AND P3, PT, R143.reuse, UR5, !P0 ;  /* 0x000000058f007c0c */ /* 0x040fe2000c761270 */
[-C--:B------:R-:W-:Y:S01]  /*293b0*/  IMAD R143, R143, R201.reuse, RZ ;  /* 0x000000c98f8f7224 */ /* 0x080fe200078e02ff */
[----:B------:R-:W-:Y:S01]  /*293c0*/  PRMT R58, R67, 0x7632, R58 ;  /* 0x00007632433a7816 */ /* 0x000fe2000000003a */
[----:B------:R-:W-:Y:S01]  /*293d0*/  ULDC UR4, c[0x0][0x22c] ;  /* 0x00008b0000047ab9 */ /* 0x000fe20000000800 */
[----:B------:R-:W-:Y:S01]  /*293e0*/  LEA.HI.X.SX32 R45, R149, R122, 0x1, P1 ;  /* 0x0000007a952d7211 */ /* 0x000fe200008f0eff */
[----:B------:R-:W-:Y:S01]  /*293f0*/  ULDC UR5, c[0x0][0x22c] ;  /* 0x00008b0000057ab9 */ /* 0x000fe20000000800 */
[C---:B------:R-:W-:Y:S01]  /*29400*/  ISETP.LT.AND P2, PT, R140.reuse, UR6, !P0 ;  /* 0x000000068c007c0c */ /* 0x040fe2000c741270 */
[----:B------:R-:W-:Y:S01]  /*29410*/  IMAD R140, R140, R201, RZ ;  /* 0x000000c98c8c7224 */ /* 0x000fe200078e02ff */
[-C--:B------:R-:W-:Y:S01]  /*29420*/  LEA R46, P1, R141, R123.reuse, 0x1 ;  /* 0x0000007b8d2e7211 */ /* 0x080fe200078208ff */
[----:B------:R3:W-:Y:S01]  /*29430*/  @P5 STG.E.U16 desc[UR16][R44.64], R58 ;  /* 0x0000003a2c005986 */ /* 0x0007e2000c101510 */
[-C--:B0-----:R-:W-:Y:S01]  /*29440*/  LEA R48, P6, R143, R123.reuse, 0x1 ;  /* 0x0000007b8f307211 */ /* 0x081fe200078c08ff */
[----:B------:R-:W-:Y:S01]  /*29450*/  ULDC UR6, c[0x0][0x22c] ;  /* 0x00008b0000067ab9 */ /* 0x000fe20000000800 */
[----:B--2---:R-:W-:-:S02]  /*29460*/  LEA R50, P5, R140, R123, 0x1 ;  /* 0x0000007b8c327211 */ /* 0x004fc400078a08ff */
[-C--:B------:R-:W-:Y:S02]  /*29470*/  LEA.HI.X.SX32 R47, R141, R122.reuse, 0x1, P1 ;  /* 0x0000007a8d2f7211 */ /* 0x080fe400008f0eff */
[----:B------:R-:W-:Y:S01]  /*29480*/  ISETP.LT.AND P1, PT, R208, UR4, !P0 ;  /* 0x00000004d0007c0c */ /* 0x000fe2000c721270 */
[----:B------:R-:W-:Y:S01]  /*29490*/  ULDC UR4, c[0x0][0x22c] ;  /* 0x00008b0000047ab9 */ /* 0x000fe20000000800 */
[-C--:B------:R-:W-:Y:S02]  /*294a0*/  LEA.HI.X.SX32 R49, R143, R122.reuse, 0x1, P6 ;  /* 0x0000007a8f317211 */ /* 0x080fe400030f0eff */
[----:B------:R-:W-:Y:S01]  /*294b0*/  LEA.HI.X.SX32 R51, R140, R122, 0x1, P5 ;  /* 0x0000007a8c337211 */ /* 0x000fe200028f0eff */
[----:B------:R0:W-:Y:S01]  /*294c0*/  @P4 STG.E.U16 desc[UR16][R46.64], R72 ;  /* 0x000000482e004986 */ /* 0x0001e2000c101510 */
[C---:B------:R-:W-:Y:S01]  /*294d0*/  ISETP.LT.AND P6, PT, R134.reuse, UR4, !P0 ;  /* 0x0000000486007c0c */ /* 0x040fe2000c7c1270 */
[----:B------:R-:W-:Y:S01]  /*294e0*/  IMAD R134, R134, R201, RZ ;  /* 0x000000c986867224 */ /* 0x000fe200078e02ff */
[----:B------:R-:W-:Y:S01]  /*294f0*/  ULDC UR4, c[0x0][0x22c] ;  /* 0x00008b0000047ab9 */ /* 0x000fe20000000800 */
[----:B------:R2:W-:Y:S04]  /*29500*/  @P3 STG.E.U16 desc[UR16][R48.64], R73 ;  /* 0x0000004930003986 */ /* 0x0005e8000c101510 */
[----:B------:R-:W-:Y:S01]  /*29510*/  @P2 STG.E.U16 desc[UR16][R50.64], R74 ;  /* 0x0000004a32002986 */ /* 0x000fe2000c101510 */
[----:B---3--:R-:W-:-:S02]  /*29520*/  LEA R44, P2, R134, R123, 0x1 ;  /* 0x0000007b862c7211 */ /* 0x008fc400078408ff */
[C---:B------:R-:W-:Y:S01]  /*29530*/  ISETP.LT.AND P4, PT, R126.reuse, UR4, !P0 ;  /* 0x000000047e007c0c */ /* 0x040fe2000c781270 */
[-C--:B------:R-:W-:Y:S01]  /*29540*/  IMAD R126, R126, R201.reuse, RZ ;  /* 0x000000c97e7e7224 */ /* 0x080fe200078e02ff */
[C---:B------:R-:W-:Y:S01]  /*29550*/  ISETP.LT.AND P3, PT, R133.reuse, UR5, !P0 ;  /* 0x0000000585007c0c */ /* 0x040fe2000c761270 */
[----:B------:R-:W-:Y:S01]  /*29560*/  IMAD R133, R133, R201, RZ ;  /* 0x000000c985857224 */ /* 0x000fe200078e02ff */
[----:B------:R-:W-:Y:S01]  /*29570*/  LEA.HI.X.SX32 R45, R134, R122, 0x1, P2 ;  /* 0x0000007a862d7211 */ /* 0x000fe200010f0eff */
[----:B------:R-:W-:Y:S01]  /*29580*/  ULDC UR4, c[0x0][0x22c] ;  /* 0x00008b0000047ab9 */ /* 0x000fe20000000800 */
[-C--:B0-----:R-:W-:Y:S01]  /*29590*/  LEA R46, P5, R126, R123.reuse, 0x1 ;  /* 0x0000007b7e2e7211 */ /* 0x081fe200078a08ff */
[----:B------:R-:W-:Y:S01]  /*295a0*/  ULDC UR5, c[0x0][0x22c] ;  /* 0x00008b0000057ab9 */ /* 0x000fe20000000800 */
[----:B------:R-:W-:Y:S01]  /*295b0*/  PRMT R56, R72, 0x7632, R56 ;  /* 0x0000763248387816 */ /* 0x000fe20000000038 */
[----:B------:R0:W-:Y:S01]  /*295c0*/  @P6 STG.E.U16 desc[UR16][R44.64], R75 ;  /* 0x0000004b2c006986 */ /* 0x0001e2000c101510 */
[----:B--2---:R-:W-:-:S02]  /*295d0*/  LEA R48, P6, R133, R123, 0x1 ;  /* 0x0000007b85307211 */ /* 0x004fc400078c08ff */
[-C--:B------:R-:W-:Y:S01]  /*295e0*/  LEA.HI.X.SX32 R47, R126, R122.reuse, 0x1, P5 ;  /* 0x0000007a7e2f7211 */ /* 0x080fe200028f0eff */
[----:B------:R-:W2:Y:S01]  /*295f0*/  LDS.128 R208, [R211] ;  /* 0x00000000d3d07984 */ /* 0x000ea20000000c00 */
[----:B------:R-:W-:Y:S02]  /*29600*/  LEA.HI.X.SX32 R49, R133, R122, 0x1, P6 ;  /* 0x0000007a85317211 */ /* 0x000fe400030f0eff */
[----:B------:R-:W-:Y:S02]  /*29610*/  PRMT R57, R73, 0x7632, R57 ;  /* 0x0000763249397816 */ /* 0x000fe40000000039 */
[C---:B------:R-:W-:Y:S01]  /*29620*/  ISETP.LT.AND P6, PT, R132.reuse, UR4, !P0 ;  /* 0x0000000484007c0c */ /* 0x040fe2000c7c1270 */
[-C--:B------:R-:W-:Y:S01]  /*29630*/  IMAD R132, R132, R201.reuse, RZ ;  /* 0x000000c984847224 */ /* 0x080fe200078e02ff */
[C---:B------:R-:W-:Y:S01]  /*29640*/  ISETP.LT.AND P2, PT, R111.reuse, UR6, !P0 ;  /* 0x000000066f007c0c */ /* 0x040fe2000c741270 */
[----:B------:R-:W-:Y:S01]  /*29650*/  IMAD R111, R111, R201, RZ ;  /* 0x000000c96f6f7224 */ /* 0x000fe200078e02ff */
[----:B------:R3:W-:Y:S01]  /*29660*/  @P4 STG.E.U16 desc[UR16][R46.64], R56 ;  /* 0x000000382e004986 */ /* 0x0007e2000c101510 */
[----:B------:R-:W-:-:S03]  /*29670*/  ULDC UR4, c[0x0][0x22c] ;  /* 0x00008b0000047ab9 */ /* 0x000fc60000000800 */
[----:B------:R-:W-:Y:S01]  /*29680*/  @P3 STG.E.U16 desc[UR16][R48.64], R57 ;  /* 0x0000003930003986 */ /* 0x000fe2000c101510 */
[CC--:B0-----:R-:W-:Y:S02]  /*29690*/  LEA R44, P3, R132.reuse, R123.reuse, 0x1 ;  /* 0x0000007b842c7211 */ /* 0x0c1fe400078608ff */
[C---:B------:R-:W-:Y:S02]  /*296a0*/  LEA R50, P5, R111.reuse, R123, 0x1 ;  /* 0x0000007b6f327211 */ /* 0x040fe400078a08ff */
[-C--:B------:R-:W-:Y:S02]  /*296b0*/  LEA.HI.X.SX32 R45, R132, R122.reuse, 0x1, P3 ;  /* 0x0000007a842d7211 */ /* 0x080fe400018f0eff */
[----:B------:R-:W-:Y:S02]  /*296c0*/  PRMT R58, R74, 0x7632, R58 ;  /* 0x000076324a3a7816 */ /* 0x000fe4000000003a */
[-C--:B------:R-:W-:Y:S02]  /*296d0*/  LEA.HI.X.SX32 R51, R111, R122.reuse, 0x1, P5 ;  /* 0x0000007a6f337211 */ /* 0x080fe400028f0eff */
[C---:B------:R-:W-:Y:S01]  /*296e0*/  ISETP.LT.AND P3, PT, R127.reuse, UR4, !P0 ;  /* 0x000000047f007c0c */ /* 0x040fe2000c761270 */
[----:B------:R-:W-:Y:S01]  /*296f0*/  IMAD R127, R127, R201, RZ ;  /* 0x000000c97f7f7224 */ /* 0x000fe200078e02ff */
[----:B------:R-:W-:Y:S01]  /*29700*/  PRMT R59, R75, 0x7632, R59 ;  /* 0x000076324b3b7816 */ /* 0x000fe2000000003b */
[----:B------:R0:W-:Y:S01]  /*29710*/  @P2 STG.E.U16 desc[UR16][R50.64], R58 ;  /* 0x0000003a32002986 */ /* 0x0001e2000c101510 */
[----:B------:R-:W-:Y:S01]  /*29720*/  ISETP.LT.AND P4, PT, R119, UR5, !P0 ;  /* 0x0000000577007c0c */ /* 0x000fe2000c781270 */
[----:B------:R-:W-:Y:S01]  /*29730*/  ULDC UR4, c[0x0][0x22c] ;  /* 0x00008b0000047ab9 */ /* 0x000fe20000000800 */
[----:B---3--:R-:W-:Y:S01]  /*29740*/  LEA R46, P2, R127, R123, 0x1 ;  /* 0x0000007b7f2e7211 */ /* 0x008fe200078408ff */
[----:B------:R-:W-:Y:S01]  /*29750*/  IMAD R119, R119, R201, RZ ;  /* 0x000000c977777224 */ /* 0x000fe200078e02ff */
[----:B------:R3:W-:Y:S01]  /*29760*/  @P6 STG.E.U16 desc[UR16][R44.64], R59 ;  /* 0x0000003b2c006986 */ /* 0x0007e2000c101510 */
[----:B------:R-:W-:Y:S01]  /*29770*/  ULDC UR5, c[0x0][0x22c] ;  /* 0x00008b0000057ab9 */ /* 0x000fe20000000800 */
[----:B------:R-:W-:-:S02]  /*29780*/  LEA.HI.X.SX32 R47, R127, R122, 0x1, P2 ;  /* 0x0000007a7f2f7211 */ /* 0x000fc400010f0eff */
[C---:B------:R-:W-:Y:S01]  /*29790*/  ISETP.LT.AND P2, PT, R124.reuse, UR4, !P0 ;  /* 0x000000047c007c0c */ /* 0x040fe2000c741270 */
[----:B------:R-:W-:Y:S01]  /*297a0*/  ULDC UR4, c[0x0][0x22c] ;  /* 0x00008b0000047ab9 */ /* 0x000fe20000000800 */
[----:B0-----:R-:W-:Y:S01]  /*297b0*/  IMAD R51, R124, R201, RZ ;  /* 0x000000c97c337224 */ /* 0x001fe200078e02ff */
[-C--:B------:R-:W-:Y:S01]  /*297c0*/  LEA R48, P6, R119, R123.reuse, 0x1 ;  /* 0x0000007b77307211 */ /* 0x080fe200078c08ff */
[----:B------:R0:W-:Y:S01]  /*297d0*/  @P3 STG.E.U16 desc[UR16][R46.64], R76 ;  /* 0x0000004c2e003986 */ /* 0x0001e2000c101510 */
[----:B------:R-:W-:Y:S01]  /*297e0*/  ISETP.LT.AND P3, PT, R125, UR4, !P0 ;  /* 0x000000047d007c0c */ /* 0x000fe2000c761270 */
[----:B------:R-:W-:Y:S01]  /*297f0*/  ULDC UR4, c[0x0][0x22c] ;  /* 0x00008b0000047ab9 */ /* 0x000fe20000000800 */
[----:B------:R-:W-:Y:S02]  /*29800*/  LEA R50, P5, R51, R123, 0x1 ;  /* 0x0000007b33327211 */ /* 0x000fe400078a08ff */
[-C--:B------:R-:W-:Y:S02]  /*29810*/  LEA.HI.X.SX32 R49, R119, R122.reuse, 0x1, P6 ;  /* 0x0000007a77317211 */ /* 0x080fe400030f0eff */
[----:B------:R-:W-:-:S02]  /*29820*/  LEA.HI.X.SX32 R51, R51, R122, 0x1, P5 ;  /* 0x0000007a33337211 */ /* 0x000fc400028f0eff */
[C---:B------:R-:W-:Y:S01]  /*29830*/  ISETP.LT.AND P5, PT, R118.reuse, UR4, !P0 ;  /* 0x0000000476007c0c */ /* 0x040fe2000c7a1270 */
[----:B------:R-:W-:Y:S01]  /*29840*/  IMAD R118, R118, R201, RZ ;  /* 0x000000c976767224 */ /* 0x000fe200078e02ff */
[----:B------:R-:W-:Y:S01]  /*29850*/  @P4 STG.E.U16 desc[UR16][R48.64], R77 ;  /* 0x0000004d30004986 */ /* 0x000fe2000c101510 */
[----:B------:R-:W-:-:S03]  /*29860*/  ULDC UR4, c[0x0][0x22c] ;  /* 0x00008b0000047ab9 */ /* 0x000fc60000000800 */
[----:B------:R4:W-:Y:S01]  /*29870*/  @P2 STG.E.U16 desc[UR16][R50.64], R78 ;  /* 0x0000004e32002986 */ /* 0x0009e2000c101510 */
[C---:B------:R-:W-:Y:S01]  /*29880*/  ISETP.LT.AND P2, PT, R53.reuse, UR4, !P0 ;  /* 0x0000000435007c0c */ /* 0x040fe2000c741270 */
[----:B------:R-:W-:Y:S01]  /*29890*/  IMAD R53, R53, R201, RZ ;  /* 0x000000c935357224 */ /* 0x000fe200078e02ff */
[----:B---3--:R-:W-:Y:S01]  /*298a0*/  LEA R44, P4, R118, R123, 0x1 ;  /* 0x0000007b762c7211 */ /* 0x008fe200078808ff */
[----:B------:R-:W-:Y:S01]  /*298b0*/  ULDC UR4, c[0x0][0x22c] ;  /* 0x00008b0000047ab9 */ /* 0x000fe20000000800 */
[----:B------:R-:W-:Y:S02]  /*298c0*/  ISETP.LT.AND P6, PT, R110, UR5, !P0 ;  /* 0x000000056e007c0c */ /* 0x000fe4000c7c1270 */
[-C--:B------:R-:W-:Y:S01]  /*298d0*/  LEA.HI.X.SX32 R45, R118, R122.reuse, 0x1, P4 ;  /* 0x0000007a762d7211 */ /* 0x080fe200020f0eff */
[----:B------:R-:W-:Y:S01]  /*298e0*/  IMAD R110, R110, R201, RZ ;  /* 0x000000c96e6e7224 */ /* 0x000fe200078e02ff */
[C---:B0-----:R-:W-:Y:S01]  /*298f0*/  LEA R46, P4, R53.reuse, R123, 0x1 ;  /* 0x0000007b352e7211 */ /* 0x041fe200078808ff */
[----:B------:R-:W-:Y:S01]  /*29900*/  ULDC UR5, c[0x0][0x22c] ;  /* 0x00008b0000057ab9 */ /* 0x000fe20000000800 */
[----:B----4-:R-:W-:Y:S01]  /*29910*/  PRMT R51, R76, 0x7632, R51 ;  /* 0x000076324c337816 */ /* 0x010fe20000000033 */
[----:B------:R0:W-:Y:S01]  /*29920*/  @P5 STG.E.U16 desc[UR16][R44.64], R79 ;  /* 0x0000004f2c005986 */ /* 0x0001e2000c101510 */
[----:B------:R-:W-:-:S02]  /*29930*/  LEA.HI.X.SX32 R47, R53, R122, 0x1, P4 ;  /* 0x0000007a352f7211 */ /* 0x000fc400020f0eff */
[C---:B------:R-:W-:Y:S01]  /*29940*/  ISETP.LT.AND P4, PT, R108.reuse, UR4, !P0 ;  /* 0x000000046c007c0c */ /* 0x040fe2000c781270 */
[----:B------:R-:W-:Y:S01]  /*29950*/  IMAD R108, R108, R201, RZ ;  /* 0x000000c96c6c7224 */ /* 0x000fe200078e02ff */
[C---:B------:R-:W-:Y:S01]  /*29960*/  LEA R48, P5, R110.reuse, R123, 0x1 ;  /* 0x0000007b6e307211 */ /* 0x040fe200078a08ff */
[----:B------:R3:W-:Y:S01]  /*29970*/  @P2 STG.E.U16 desc[UR16][R46.64], R51 ;  /* 0x000000332e002986 */ /* 0x0007e2000c101510 */
[----:B------:R-:W-:Y:S01]  /*29980*/  PRMT R57, R77, 0x7632, R57 ;  /* 0x000076324d397816 */ /* 0x000fe20000000039 */
[----:B------:R-:W-:Y:S01]  /*29990*/  ULDC UR4, c[0x0][0x22c] ;  /* 0x00008b0000047ab9 */ /* 0x000fe20000000800 */
[-C--:B------:R-:W-:Y:S02]  /*299a0*/  LEA.HI.X.SX32 R49, R110, R122.reuse, 0x1, P5 ;  /* 0x0000007a6e317211 */ /* 0x080fe400028f0eff */
[C---:B------:R-:W-:Y:S01]  /*299b0*/  ISETP.LT.AND P2, PT, R117.reuse, UR5, !P0 ;  /* 0x0000000575007c0c */ /* 0x040fe2000c741270 */
[----:B------:R-:W-:Y:S01]  /*299c0*/  IMAD R117, R117, R201, RZ ;  /* 0x000000c975757224 */ /* 0x000fe200078e02ff */
[----:B0-----:R-:W-:Y:S01]  /*299d0*/  LEA R44, P5, R108, R123, 0x1 ;  /* 0x0000007b6c2c7211 */ /* 0x001fe200078a08ff */
[----:B------:R0:W-:Y:S01]  /*299e0*/  @P6 STG.E.U16 desc[UR16][R48.64], R57 ;  /* 0x0000003930006986 */ /* 0x0001e2000c101510 */
[----:B------:R-:W-:Y:S01]  /*299f0*/  PRMT R59, R78, 0x7632, R59 ;  /* 0x000076324e3b7816 */ /* 0x000fe2000000003b */
[----:B------:R-:W-:Y:S01]  /*29a00*/  ULDC UR5, c[0x0][0x22c] ;  /* 0x00008b0000057ab9 */ /* 0x000fe20000000800 */
[----:B------:R-:W-:-:S02]  /*29a10*/  LEA.HI.X.SX32 R45, R108, R122, 0x1, P5 ;  /* 0x0000007a6c2d7211 */ /* 0x000fc400028f0eff */
[C---:B------:R-:W-:Y:S01]  /*29a20*/  ISETP.LT.AND P5, PT, R116.reuse, UR4, !P0 ;  /* 0x0000000474007c0c */ /* 0x040fe2000c7a1270 */
[----:B------:R-:W-:Y:S01]  /*29a30*/  IMAD R116, R116, R201, RZ ;  /* 0x000000c974747224 */ /* 0x000fe200078e02ff */
[-C--:B------:R-:W-:Y:S02]  /*29a40*/  LEA R50, P6, R117, R123.reuse, 0x1 ;  /* 0x0000007b75327211 */ /* 0x080fe400078c08ff */
[----:B------:R-:W-:Y:S01]  /*29a50*/  PRMT R60, R79, 0x7632, R60 ;  /* 0x000076324f3c7816 */ /* 0x000fe2000000003c */
[----:B------:R-:W-:Y:S01]  /*29a60*/  IMAD R56, R201, 0x2, R116 ;  /* 0x00000002c9387824 */ /* 0x000fe200078e0274 */
[----:B---3--:R-:W-:Y:S01]  /*29a70*/  LEA.HI.X.SX32 R51, R117, R122, 0x1, P6 ;  /* 0x0000007a75337211 */ /* 0x008fe200030f0eff */
[----:B------:R3:W-:Y:S01]  /*29a80*/  @P4 STG.E.U16 desc[UR16][R44.64], R59 ;  /* 0x0000003b2c004986 */ /* 0x0007e2000c101510 */
[----:B------:R-:W-:Y:S01]  /*29a90*/  LEA R46, P6, R116, R123, 0x1 ;  /* 0x0000007b742e7211 */ /* 0x000fe200078c08ff */
[----:B------:R-:W-:Y:S01]  /*29aa0*/  IMAD R58, R201, 0x2, R56 ;  /* 0x00000002c93a7824 */ /* 0x000fe200078e0238 */
[----:B------:R-:W-:-:S02]  /*29ab0*/  ULDC UR4, c[0x0][0x22c] ;  /* 0x00008b0000047ab9 */ /* 0x000fc40000000800 */
[-C--:B------:R-:W-:Y:S02]  /*29ac0*/  LEA.HI.X.SX32 R47, R116, R122.reuse, 0x1, P6 ;  /* 0x0000007a742f7211 */ /* 0x080fe400030f0eff */
[CC--:B0-----:R-:W-:Y:S01]  /*29ad0*/  LEA R48, P6, R56.reuse, R123.reuse, 0x1 ;  /* 0x0000007b38307211 */ /* 0x0c1fe200078c08ff */
[----:B------:R0:W-:Y:S01]  /*29ae0*/  @P2 STG.E.U16 desc[UR16][R50.64], R60 ;  /* 0x0000003c32002986 */ /* 0x0001e2000c101510 */
[----:B------:R-:W-:Y:S01]  /*29af0*/  ISETP.LT.AND P4, PT, R109, UR5, !P0 ;  /* 0x000000056d007c0c */ /* 0x000fe2000c781270 */
[----:B------:R-:W-:Y:S01]  /*29b00*/  ULDC UR5, c[0x0][0x22c] ;  /* 0x00008b0000057ab9 */ /* 0x000fe20000000800 */
[----:B------:R-:W-:Y:S01]  /*29b10*/  ISETP.LT.AND P2, PT, R43, UR4, !P0 ;  /* 0x000000042b007c0c */ /* 0x000fe2000c741270 */
[----:B------:R-:W-:Y:S01]  /*29b20*/  ULDC UR4, c[0x0][0x22c] ;  /* 0x00008b0000047ab9 */ /* 0x000fe20000000800 */
[-C--:B------:R-:W-:Y:S01]  /*29b30*/  LEA.HI.X.SX32 R49, R56, R122.reuse, 0x1, P6 ;  /* 0x0000007a38317211 */ /* 0x080fe200030f0eff */
[----:B------:R-:W-:Y:S01]  /*29b40*/  IMAD R56, R201, 0x2, R58 ;  /* 0x00000002c9387824 */ /* 0x000fe200078e023a */
[CC--:B---3--:R-:W-:Y:S01]  /*29b50*/  LEA R44, P6, R58.reuse, R123.reuse, 0x1 ;  /* 0x0000007b3a2c7211 */ /* 0x0c8fe200078c08ff */
[----:B------:R3:W-:Y:S01]  /*29b60*/  @P5 STG.E.U16 desc[UR16][R46.64], R80 ;  /* 0x000000502e005986 */ /* 0x0007e2000c101510 */
[----:B------:R-:W-:Y:S01]  /*29b70*/  ISETP.LT.AND P5, PT, R55, UR4, !P0 ;  /* 0x0000000437007c0c */ /* 0x000fe2000c7a1270 */
[----:B------:R-:W-:Y:S01]  /*29b80*/  ULDC UR4, c[0x0][0x22c] ;  /* 0x00008b0000047ab9 */ /* 0x000fe20000000800 */
[-C--:B------:R-:W-:Y:S01]  /*29b90*/  LEA.HI.X.SX32 R45, R58, R122.reuse, 0x1, P6 ;  /* 0x0000007a3a2d7211 */ /* 0x080fe200030f0eff */
[----:B------:R4:W-:Y:S01]  /*29ba0*/  @P3 STG.E.U16 desc[UR16][R48.64], R81 ;  /* 0x0000005130003986 */ /* 0x0009e2000c101510 */
[----:B------:R-:W-:Y:S01]  /*29bb0*/  ISETP.LT.AND P3, PT, R54, UR4, !P0 ;  /* 0x0000000436007c0c */ /* 0x000fe2000c761270 */
[C---:B------:R-:W-:Y:S01]  /*29bc0*/  IMAD R54, R201.reuse, 0x2, R56 ;  /* 0x00000002c9367824 */ /* 0x040fe200078e0238 */
[CC--:B0-----:R-:W-:Y:S01]  /*29bd0*/  LEA R50, P6, R56.reuse, R123.reuse, 0x1 ;  /* 0x0000007b38327211 */ /* 0x0c1fe200078c08ff */
[----:B------:R-:W-:Y:S01]  /*29be0*/  ULDC UR4, c[0x0][0x22c] ;  /* 0x00008b0000047ab9 */ /* 0x000fe20000000800 */
[----:B------:R0:W-:Y:S02]  /*29bf0*/  @P4 STG.E.U16 desc[UR16][R44.64], R82 ;  /* 0x000000522c004986 */ /* 0x0001e4000c101510 */
[----:B------:R-:W-:Y:S01]  /*29c00*/  LEA.HI.X.SX32 R51, R56, R122, 0x1, P6 ;  /* 0x0000007a38337211 */ /* 0x000fe200030f0eff */
[----:B------:R-:W-:Y:S01]  /*29c10*/  IMAD R56, R201, 0x2, R54 ;  /* 0x00000002c9387824 */ /* 0x000fe200078e0236 */
[----:B---3--:R-:W-:-:S02]  /*29c20*/  LEA R46, P6, R54, R123, 0x1 ;  /* 0x0000007b362e7211 */ /* 0x008fc400078c08ff */
[----:B------:R-:W-:Y:S01]  /*29c30*/  ISETP.LT.AND P4, PT, R41, UR4, !P0 ;  /* 0x0000000429007c0c */ /* 0x000fe2000c781270 */
[----:B------:R-:W-:Y:S01]  /*29c40*/  ULDC UR4, c[0x0][0x22c] ;  /* 0x00008b0000047ab9 */ /* 0x000fe20000000800 */
[----:B------:R3:W-:Y:S01]  /*29c50*/  @P2 STG.E.U16 desc[UR16][R50.64], R83 ;  /* 0x0000005332002986 */ /* 0x0007e2000c101510 */
[----:B------:R-:W-:Y:S02]  /*29c60*/  LEA.HI.X.SX32 R47, R54, R122, 0x1, P6 ;  /* 0x0000007a362f7211 */ /* 0x000fe400030f0eff */
[----:B------:R-:W-:Y:S01]  /*29c70*/  ISETP.LT.AND P2, PT, R52, UR4, !P0 ;  /* 0x0000000434007c0c */ /* 0x000fe2000c741270 */
[----:B------:R-:W-:Y:S01]  /*29c80*/  IMAD R52, R201, 0x2, R56 ;  /* 0x00000002c9347824 */ /* 0x000fe200078e0238 */
[----:B----4-:R-:W-:Y:S01]  /*29c90*/  LEA R48, P6, R56, R123, 0x1 ;  /* 0x0000007b38307211 */ /* 0x010fe200078c08ff */
[----:B------:R-:W-:-:S03]  /*29ca0*/  ULDC UR4, c[0x0][0x22c] ;  /* 0x00008b0000047ab9 */ /* 0x000fc60000000800 */
[-C--:B------:R-:W-:Y:S02]  /*29cb0*/  LEA.HI.X.SX32 R49, R56, R122.reuse, 0x1, P6 ;  /* 0x0000007a38317211 */ /* 0x080fe400030f0eff */
[-C--:B0-----:R-:W-:Y:S02]  /*29cc0*/  LEA R44, P6, R52, R123.reuse, 0x1 ;  /* 0x0000007b342c7211 */ /* 0x081fe400078c08ff */
[----:B------:R-:W-:Y:S02]  /*29cd0*/  PRMT R80, R80, 0x7632, R80 ;  /* 0x0000763250507816 */ /* 0x000fe40000000050 */
[-C--:B------:R-:W-:Y:S01]  /*29ce0*/  LEA.HI.X.SX32 R45, R52, R122.reuse, 0x1, P6 ;  /* 0x0000007a342d7211 */ /* 0x080fe200030f0eff */
[----:B------:R-:W-:Y:S01]  /*29cf0*/  IMAD R52, R201, 0x2, R52 ;  /* 0x00000002c9347824 */ /* 0x000fe200078e0234 */
[----:B------:R-:W-:Y:S01]  /*29d00*/  PRMT R81, R81, 0x7632, R81 ;  /* 0x0000763251517816 */ /* 0x000fe20000000051 */
[----:B------:R0:W-:Y:S01]  /*29d10*/  @P5 STG.E.U16 desc[UR16][R46.64], R80 ;  /* 0x000000502e005986 */ /* 0x0001e2000c101510 */
[----:B------:R-:W-:Y:S01]  /*29d20*/  ISETP.LT.AND P5, PT, R42, UR4, !P0 ;  /* 0x000000042a007c0c */ /* 0x000fe2000c7a1270 */
[----:B------:R-:W-:Y:S01]  /*29d30*/  ULDC UR4, c[0x0][0x22c] ;  /* 0x00008b0000047ab9 */ /* 0x000fe20000000800 */
[----:B------:R-:W-:Y:S01]  /*29d40*/  PRMT R82, R82, 0x7632, R82 ;  /* 0x0000763252527816 */ /* 0x000fe20000000052 */
[----:B------:R4:W-:Y:S01]  /*29d50*/  @P3 STG.E.U16 desc[UR16][R48.64], R81 ;  /* 0x0000005130003986 */ /* 0x0009e2000c101510 */
[C---:B------:R-:W-:Y:S01]  /*29d60*/  LEA R42, P6, R52.reuse, R123, 0x1 ;  /* 0x0000007b342a7211 */ /* 0x040fe200078c08ff */
[----:B---3--:R-:W-:Y:S01]  /*29d70*/  IMAD R50, R201, 0x2, R52 ;  /* 0x00000002c9327824 */ /* 0x008fe200078e0234 */
[----:B------:R-:W-:Y:S01]  /*29d80*/  ISETP.LT.AND P3, PT, R39, UR4, !P0 ;  /* 0x0000000427007c0c */ /* 0x000fe2000c761270 */
[----:B------:R-:W-:Y:S01]  /*29d90*/  ULDC UR4, c[0x0][0x22c] ;  /* 0x00008b0000047ab9 */ /* 0x000fe20000000800 */
[----:B------:R3:W-:Y:S01]  /*29da0*/  @P4 STG.E.U16 desc[UR16][R44.64], R82 ;  /* 0x000000522c004986 */ /* 0x0007e2000c101510 */
[----:B------:R-:W-:-:S02]  /*29db0*/  LEA.HI.X.SX32 R43, R52, R122, 0x1, P6 ;  /* 0x0000007a342b7211 */ /* 0x000fc400030f0eff */
[----:B------:R-:W-:Y:S02]  /*29dc0*/  PRMT R83, R83, 0x7632, R83 ;  /* 0x0000763253537816 */ /* 0x000fe40000000053 */
[----:B------:R-:W-:Y:S01]  /*29dd0*/  ISETP.LT.AND P4, PT, R36, UR4, !P0 ;  /* 0x0000000424007c0c */ /* 0x000fe2000c781270 */
[C---:B------:R-:W-:Y:S01]  /*29de0*/  IMAD R36, R201.reuse, 0x2, R50 ;  /* 0x00000002c9247824 */ /* 0x040fe200078e0232 */
[-C--:B0-----:R-:W-:Y:S01]  /*29df0*/  LEA R46, P6, R50, R123.reuse, 0x1 ;  /* 0x0000007b322e7211 */ /* 0x081fe200078c08ff */
[----:B------:R-:W-:Y:S01]  /*29e00*/  ULDC UR4, c[0x0][0x22c] ;  /* 0x00008b0000047ab9 */ /* 0x000fe20000000800 */
[----:B------:R-:W-:Y:S01]  /*29e10*/  @P2 STG.E.U16 desc[UR16][R42.64], R83 ;  /* 0x000000532a002986 */ /* 0x000fe2000c101510 */
[----:B------:R-:W-:Y:S01]  /*29e20*/  ISETP.LT.AND P2, PT, R40, UR4, !P0 ;  /* 0x0000000428007c0c */ /* 0x000fe2000c741270 */
[----:B----4-:R-:W-:Y:S01]  /*29e30*/  IMAD R48, R201, 0x2, R36 ;  /* 0x00000002c9307824 */ /* 0x010fe200078e0224 */
[----:B------:R-:W-:Y:S01]  /*29e40*/  LEA.HI.X.SX32 R47, R50, R122, 0x1, P6 ;  /* 0x0000007a322f7211 */ /* 0x000fe200030f0eff */
[----:B------:R-:W-:Y:S01]  /*29e50*/  ULDC UR4, c[0x0][0x22c] ;  /* 0x00008b0000047ab9 */ /* 0x000fe20000000800 */
[----:B------:R-:W-:-:S03]  /*29e60*/  LEA R40, P6, R36, R123, 0x1 ;  /* 0x0000007b24287211 */ /* 0x000fc600078c08ff */
[----:B------:R0:W-:Y:S01]  /*29e70*/  @P5 STG.E.U16 desc[UR16][R46.64], R84 ;  /* 0x000000542e005986 */ /* 0x0001e2000c101510 */
[-C--:B------:R-:W-:Y:S01]  /*29e80*/  LEA.HI.X.SX32 R41, R36, R122.reuse, 0x1, P6 ;  /* 0x0000007a24297211 */ /* 0x080fe200030f0eff */
[----:B------:R-:W-:Y:S01]  /*29e90*/  IMAD R36, R201, 0x2, R48 ;  /* 0x00000002c9247824 */ /* 0x000fe200078e0230 */
[CC--:B---3--:R-:W-:Y:S02]  /*29ea0*/  LEA R44, P5, R48.reuse, R123.reuse, 0x1 ;  /* 0x0000007b302c7211 */ /* 0x0c8fe400078a08ff */
[----:B------:R-:W-:Y:S01]  /*29eb0*/  ISETP.LT.AND P6, PT, R35, UR4, !P0 ;  /* 0x0000000423007c0c */ /* 0x000fe2000c7c1270 */
[----:B------:R-:W-:Y:S01]  /*29ec0*/  ULDC UR4, c[0x0][0x22c] ;  /* 0x00008b0000047ab9 */ /* 0x000fe20000000800 */
[----:B------:R3:W-:Y:S01]  /*29ed0*/  @P3 STG.E.U16 desc[UR16][R40.64], R85 ;  /* 0x0000005528003986 */ /* 0x0007e2000c101510 */
[-C--:B------:R-:W-:Y:S02]  /*29ee0*/  LEA.HI.X.SX32 R45, R48, R122.reuse, 0x1, P5 ;  /* 0x0000007a302d7211 */ /* 0x080fe400028f0eff */
[----:B------:R-:W-:Y:S01]  /*29ef0*/  ISETP.LT.AND P3, PT, R38, UR4, !P0 ;  /* 0x0000000426007c0c */ /* 0x000fe2000c761270 */
[----:B------:R-:W-:Y:S01]  /*29f00*/  ULDC UR4, c[0x0][0x22c] ;  /* 0x00008b0000047ab9 */ /* 0x000fe20000000800 */
[CC--:B------:R-:W-:Y:S01]  /*29f10*/  LEA R38, P5, R36.reuse, R123.reuse, 0x1 ;  /* 0x0000007b24267211 */ /* 0x0c0fe200078a08ff */
[----:B0-----:R-:W0:Y:S03]  /*29f20*/  LDC R46, c[0x0][0x248] ;  /* 0x00009200ff2e7b82 */ /* 0x001e260000000800 */
[-C--:B------:R-:W-:Y:S01]  /*29f30*/  LEA.HI.X.SX32 R39, R36, R122.reuse, 0x1, P5 ;  /* 0x0000007a24277211 */ /* 0x080fe200028f0eff */
[----:B------:R-:W-:Y:S01]  /*29f40*/  IMAD R36, R201, 0x2, R36 ;  /* 0x00000002c9247824 */ /* 0x000fe200078e0224 */
[----:B------:R-:W-:Y:S01]  /*29f50*/  ISETP.LT.AND P5, PT, R37, UR4, !P0 ;  /* 0x0000000425007c0c */ /* 0x000fe2000c7a1270 */
[----:B------:R-:W-:Y:S01]  /*29f60*/  ULDC UR4, c[0x0][0x22c] ;  /* 0x00008b0000047ab9 */ /* 0x000fe20000000800 */
[----:B------:R4:W-:Y:S01]  /*29f70*/  @P4 STG.E.U16 desc[UR16][R44.64], R86 ;  /* 0x000000562c004986 */ /* 0x0009e2000c101510 */
[----:B------:R-:W-:Y:S01]  /*29f80*/  ISETP.LT.AND P4, PT, R34, UR4, !P0 ;  /* 0x0000000422007c0c */ /* 0x000fe2000c781270 */
[C---:B---3--:R-:W-:Y:S01]  /*29f90*/  IMAD R40, R201.reuse, 0x2, R36 ;  /* 0x00000002c9287824 */ /* 0x048fe200078e0224 */
[----:B------:R-:W-:Y:S01]  /*29fa0*/  PRMT R84, R84, 0x7632, R84 ;  /* 0x0000763254547816 */ /* 0x000fe20000000054 */
[----:B------:R3:W-:Y:S01]  /*29fb0*/  @P2 STG.E.U16 desc[UR16][R38.64], R87 ;  /* 0x0000005726002986 */ /* 0x0007e2000c101510 */
[CC--:B------:R-:W-:Y:S01]  /*29fc0*/  LEA R34, P2, R36.reuse, R123.reuse, 0x1 ;  /* 0x0000007b24227211 */ /* 0x0c0fe200078408ff */
[----:B------:R-:W-:Y:S01]  /*29fd0*/  IMAD R42, R201, 0x2, R40 ;  /* 0x00000002c92a7824 */ /* 0x000fe200078e0228 */
[----:B------:R-:W-:Y:S01]  /*29fe0*/  PRMT R85, R85, 0x7632, R85 ;  /* 0x0000763255557816 */ /* 0x000fe20000000055 */
[----:B------:R-:W-:Y:S01]  /*29ff0*/  ULDC UR4, c[0x0][0x22c] ;  /* 0x00008b0000047ab9 */ /* 0x000fe20000000800 */
[----:B------:R-:W-:Y:S01]  /*2a000*/  LEA.HI.X.SX32 R35, R36, R122, 0x1, P2 ;  /* 0x0000007a24237211 */ /* 0x000fe200010f0eff */
[----:B------:R-:W1:Y:S01]  /*2a010*/  LDC R41, c[0x0][0x248] ;  /* 0x00009200ff297b82 */ /* 0x000e620000000800 */
[----:B------:R-:W-:-:S07]  /*2a020*/  LEA R36, P2, R40, R123, 0x1 ;  /* 0x0000007b28247211 */ /* 0x000fce00078408ff */
[----:B----4-:R-:W4:Y:S01]  /*2a030*/  LDC R44, c[0x0][0x248] ;  /* 0x00009200ff2c7b82 */ /* 0x010f220000000800 */
[----:B------:R2:W-:Y:S01]  /*2a040*/  @P6 STG.E.U16 desc[UR16][R34.64], R84 ;  /* 0x0000005422006986 */ /* 0x0005e2000c101510 */
[-C--:B---3--:R-:W-:Y:S02]  /*2a050*/  LEA R38, P6, R42, R123.reuse, 0x1 ;  /* 0x0000007b2a267211 */ /* 0x088fe400078c08ff */
[-C--:B------:R-:W-:Y:S02]  /*2a060*/  LEA.HI.X.SX32 R37, R40, R122.reuse, 0x1, P2 ;  /* 0x0000007a28257211 */ /* 0x080fe400010f0eff */
[----:B------:R-:W-:Y:S01]  /*2a070*/  LEA.HI.X.SX32 R39, R42, R122, 0x1, P6 ;  /* 0x0000007a2a277211 */ /* 0x000fe200030f0eff */
[C---:B------:R-:W-:Y:S01]  /*2a080*/  IMAD R42, R201.reuse, 0x2, R42 ;  /* 0x00000002c92a7824 */ /* 0x040fe200078e022a */
[----:B------:R-:W3:Y:S04]  /*2a090*/  LDC R40, c[0x0][0x248] ;  /* 0x00009200ff287b82 */ /* 0x000ee80000000800 */
[----:B--2---:R-:W-:Y:S01]  /*2a0a0*/  LEA R34, P6, R42, R123, 0x1 ;  /* 0x0000007b2a227211 */ /* 0x004fe200078c08ff */
[----:B------:R-:W-:-:S03]  /*2a0b0*/  IMAD R201, R201, 0x2, R42 ;  /* 0x00000002c9c97824 */ /* 0x000fc600078e022a */
[----:B------:R-:W-:Y:S02]  /*2a0c0*/  LEA.HI.X.SX32 R35, R42, R122, 0x1, P6 ;  /* 0x0000007a2a237211 */ /* 0x000fe400030f0eff */
[----:B------:R-:W2:Y:S01]  /*2a0d0*/  LDC R42, c[0x0][0x248] ;  /* 0x00009200ff2a7b82 */ /* 0x000ea20000000800 */
[----:B------:R-:W-:Y:S01]  /*2a0e0*/  ISETP.LT.AND P2, PT, R29, UR4, !P0 ;  /* 0x000000041d007c0c */ /* 0x000fe2000c741270 */
[----:B------:R0:W-:Y:S01]  /*2a0f0*/  @P3 STG.E.U16 desc[UR16][R36.64], R85 ;  /* 0x0000005524003986 */ /* 0x0001e2000c101510 */
[----:B------:R-:W-:Y:S01]  /*2a100*/  PRMT R86, R86, 0x7632, R86 ;  /* 0x0000763256567816 */ /* 0x000fe20000000056 */
[----:B------:R-:W-:Y:S01]  /*2a110*/  ULDC UR4, c[0x0][0x22c] ;  /* 0x00008b0000047ab9 */ /* 0x000fe20000000800 */
[----:B----4-:R-:W-:-:S03]  /*2a120*/  IMAD R29, R44, 0x2, R201 ;  /* 0x000000022c1d7824 */ /* 0x010fc600078e02c9 */
[----:B------:R-:W4:Y:S01]  /*2a130*/  LDC R44, c[0x0][0x248] ;  /* 0x00009200ff2c7b82 */ /* 0x000f220000000800 */
[----:B------:R1:W-:Y:S01]  /*2a140*/  @P5 STG.E.U16 desc[UR16][R38.64], R86 ;  /* 0x0000005626005986 */ /* 0x0003e2000c101510 */
[-C--:B0-----:R-:W-:Y:S02]  /*2a150*/  LEA R36, P6, R201, R123.reuse, 0x1 ;  /* 0x0000007bc9247211 */ /* 0x081fe400078c08ff */
[----:B------:R-:W-:Y:S01]  /*2a160*/  ISETP.LT.AND P3, PT, R33, UR4, !P0 ;  /* 0x0000000421007c0c */ /* 0x000fe2000c761270 */
[----:B------:R-:W-:Y:S01]  /*2a170*/  ULDC UR4, c[0x0][0x22c] ;  /* 0x00008b0000047ab9 */ /* 0x000fe20000000800 */
[----:B------:R-:W-:Y:S02]  /*2a180*/  LEA.HI.X.SX32 R37, R201, R122, 0x1, P6 ;  /* 0x0000007ac9257211 */ /* 0x000fe400030f0eff */
[----:B-1----:R-:W-:Y:S02]  /*2a190*/  LEA R38, P6, R29, R123, 0x1 ;  /* 0x0000007b1d267211 */ /* 0x002fe400078c08ff */
[----:B------:R-:W-:-:S02]  /*2a1a0*/  PRMT R87, R87, 0x7632, R87 ;  /* 0x0000763257577816 */ /* 0x000fc40000000057 */
[-C--:B------:R-:W-:Y:S01]  /*2a1b0*/  LEA.HI.X.SX32 R39, R29, R122.reuse, 0x1, P6 ;  /* 0x0000007a1d277211 */ /* 0x080fe200030f0eff */
[----:B---3--:R-:W-:Y:S01]  /*2a1c0*/  IMAD R29, R40, 0x2, R29 ;  /* 0x00000002281d7824 */ /* 0x008fe200078e021d */
[----:B------:R-:W-:Y:S01]  /*2a1d0*/  ISETP.LT.AND P5, PT, R31, UR4, !P0 ;  /* 0x000000041f007c0c */ /* 0x000fe2000c7a1270 */
[----:B------:R-:W-:Y:S01]  /*2a1e0*/  ULDC UR4, c[0x0][0x22c] ;  /* 0x00008b0000047ab9 */ /* 0x000fe20000000800 */
[----:B------:R-:W-:Y:S01]  /*2a1f0*/  @P4 STG.E.U16 desc[UR16][R34.64], R87 ;  /* 0x0000005722004986 */ /* 0x000fe2000c101510 */
[----:B------:R-:W-:Y:S01]  /*2a200*/  ISETP.LT.AND P4, PT, R28, UR4, !P0 ;  /* 0x000000041c007c0c */ /* 0x000fe2000c781270 */
[----:B------:R-:W-:Y:S01]  /*2a210*/  ULDC UR4, c[0x0][0x22c] ;  /* 0x00008b0000047ab9 */ /* 0x000fe20000000800 */
[CC--:B------:R-:W-:Y:S01]  /*2a220*/  LEA R28, P6, R29.reuse, R123.reuse, 0x1 ;  /* 0x0000007b1d1c7211 */ /* 0x0c0fe200078c08ff */
[----:B------:R0:W-:Y:S01]  /*2a230*/  @P2 STG.E.U16 desc[UR16][R36.64], R88 ;  /* 0x0000005824002986 */ /* 0x0001e2000c101510 */
[----:B------:R-:W-:Y:S01]  /*2a240*/  IMAD R31, R46, 0x2, R29 ;  /* 0x000000022e1f7824 */ /* 0x000fe200078e021d */
[----:B------:R-:W-:Y:S01]  /*2a250*/  ISETP.LT.AND P2, PT, R32, UR4, !P0 ;  /* 0x0000000420007c0c */ /* 0x000fe2000c741270 */
[----:B------:R-:W-:Y:S01]  /*2a260*/  ULDC UR4, c[0x0][0x22c] ;  /* 0x00008b0000047ab9 */ /* 0x000fe20000000800 */
[----:B------:R1:W-:Y:S01]  /*2a270*/  @P3 STG.E.U16 desc[UR16][R38.64], R89 ;  /* 0x0000005926003986 */ /* 0x0003e2000c101510 */
[----:B------:R-:W-:Y:S01]  /*2a280*/  LEA.HI.X.SX32 R29, R29, R122, 0x1, P6 ;  /* 0x0000007a1d1d7211 */ /* 0x000fe200030f0eff */
[----:B------:R-:W3:Y:S01]  /*2a290*/  LDC R40, c[0x0][0x248] ;  /* 0x00009200ff287b82 */ /* 0x000ee20000000800 */
[----:B------:R-:W-:Y:S01]  /*2a2a0*/  ISETP.LT.AND P3, PT, R27, UR4, !P0 ;  /* 0x000000041b007c0c */ /* 0x000fe2000c761270 */
[----:B--2---:R-:W-:Y:S01]  /*2a2b0*/  IMAD R27, R42, 0x2, R31 ;  /* 0x000000022a1b7824 */ /* 0x004fe200078e021f */
[----:B------:R-:W-:Y:S01]  /*2a2c0*/  LEA R32, P6, R31, R123, 0x1 ;  /* 0x0000007b1f207211 */ /* 0x000fe200078c08ff */
[----:B------:R-:W-:-:S04]  /*2a2d0*/  ULDC UR4, c[0x0][0x22c] ;  /* 0x00008b0000047ab9 */ /* 0x000fc80000000800 */
[----:B0-----:R-:W0:Y:S01]  /*2a2e0*/  LDC R37, c[0x0][0x248] ;  /* 0x00009200ff257b82 */ /* 0x001e220000000800 */
[----:B------:R-:W-:Y:S01]  /*2a2f0*/  @P5 STG.E.U16 desc[UR16][R28.64], R90 ;  /* 0x0000005a1c005986 */ /* 0x000fe2000c101510 */
[-C--:B------:R-:W-:Y:S01]  /*2a300*/  LEA.HI.X.SX32 R33, R31, R122.reuse, 0x1, P6 ;  /* 0x0000007a1f217211 */ /* 0x080fe200030f0eff */
[----:B----4-:R-:W-:Y:S01]  /*2a310*/  IMAD R36, R44, 0x2, R27 ;  /* 0x000000022c247824 */ /* 0x010fe200078e021b */
[----:B------:R-:W-:Y:S01]  /*2a320*/  ISETP.LT.AND P5, PT, R30, UR4, !P0 ;  /* 0x000000041e007c0c */ /* 0x000fe2000c7a1270 */
[----:B------:R-:W-:Y:S01]  /*2a330*/  ULDC UR4, c[0x0][0x22c] ;  /* 0x00008b0000047ab9 */ /* 0x000fe20000000800 */
[C---:B------:R-:W-:Y:S02]  /*2a340*/  LEA R30, P6, R27.reuse, R123, 0x1 ;  /* 0x0000007b1b1e7211 */ /* 0x040fe400078c08ff */
[----:B-1----:R-:W1:Y:S02]  /*2a350*/  LDC R38, c[0x0][0x248] ;  /* 0x00009200ff267b82 */ /* 0x002e640000000800 */
[----:B------:R-:W-:-:S02]  /*2a360*/  LEA.HI.X.SX32 R31, R27, R122, 0x1, P6 ;  /* 0x0000007a1b1f7211 */ /* 0x000fc400030f0eff */
[-C--:B------:R-:W-:Y:S02]  /*2a370*/  LEA R34, P6, R36, R123.reuse, 0x1 ;  /* 0x0000007b24227211 */ /* 0x080fe400078c08ff */
[----:B------:R-:W-:Y:S02]  /*2a380*/  PRMT R88, R88, 0x7632, R88 ;  /* 0x0000763258587816 */ /* 0x000fe40000000058 */
[----:B------:R-:W-:Y:S01]  /*2a390*/  LEA.HI.X.SX32 R35, R36, R122, 0x1, P6 ;  /* 0x0000007a24237211 */ /* 0x000fe200030f0eff */
[----:B------:R-:W-:Y:S01]  /*2a3a0*/  IMAD R36, R41, 0x2, R36 ;  /* 0x0000000229247824 */ /* 0x000fe200078e0224 */
[----:B------:R-:W-:Y:S01]  /*2a3b0*/  PRMT R89, R89, 0x7632, R89 ;  /* 0x0000763259597816 */ /* 0x000fe20000000059 */
[----:B------:R2:W-:Y:S02]  /*2a3c0*/  @P4 STG.E.U16 desc[UR16][R32.64], R91 ;  /* 0x0000005b20004986 */ /* 0x0005e4000c101510 */
[----:B0-----:R-:W-:Y:S02]  /*2a3d0*/  IMAD R27, R37, 0x2, R36 ;  /* 0x00000002251b7824 */ /* 0x001fe400078e0224 */
[----:B------:R-:W-:Y:S01]  /*2a3e0*/  @P2 STG.E.U16 desc[UR16][R30.64], R88 ;  /* 0x000000581e002986 */ /* 0x000fe2000c101510 */
[----:B--2---:R-:W0:Y:S03]  /*2a3f0*/  LDC R33, c[0x0][0x248] ;  /* 0x00009200ff217b82 */ /* 0x004e260000000800 */
[----:B------:R2:W-:Y:S01]  /*2a400*/  @P3 STG.E.U16 desc[UR16][R34.64], R89 ;  /* 0x0000005922003986 */ /* 0x0005e2000c101510 */
[----:B------:R-:W-:-:S02]  /*2a410*/  LEA R28, P6, R27, R123, 0x1 ;  /* 0x0000007b1b1c7211 */ /* 0x000fc400078c08ff */
[----:B------:R-:W-:Y:S01]  /*2a420*/  ISETP.LT.AND P4, PT, R25, UR4, !P0 ;  /* 0x0000000419007c0c */ /* 0x000fe2000c781270 */
[----:B------:R-:W-:Y:S01]  /*2a430*/  ULDC UR4, c[0x0][0x22c] ;  /* 0x00008b0000047ab9 */ /* 0x000fe20000000800 */
[----:B------:R-:W-:Y:S01]  /*2a440*/  LEA.HI.X.SX32 R29, R27, R122, 0x1, P6 ;  /* 0x0000007a1b1d7211 */ /* 0x000fe200030f0eff */
[----:B-1----:R-:W-:Y:S01]  /*2a450*/  IMAD R27, R38, 0x2, R27 ;  /* 0x00000002261b7824 */ /* 0x002fe200078e021b */
[----:B--2---:R-:W1:Y:S01]  /*2a460*/  LDC R35, c[0x0][0x248] ;  /* 0x00009200ff237b82 */ /* 0x004e620000000800 */
[----:B------:R-:W-:Y:S02]  /*2a470*/  ISETP.LT.AND P2, PT, R24, UR4, !P0 ;  /* 0x0000000418007c0c */ /* 0x000fe4000c741270 */
[----:B---3--:R-:W-:Y:S01]  /*2a480*/  IMAD R32, R40, 0x2, R27 ;  /* 0x0000000228207824 */ /* 0x008fe200078e021b */
[----:B------:R-:W-:Y:S01]  /*2a490*/  LEA R24, P3, R36, R123, 0x1 ;  /* 0x0000007b24187211 */ /* 0x000fe200078608ff */
[----:B------:R-:W-:Y:S01]  /*2a4a0*/  ULDC UR4, c[0x0][0x22c] ;  /* 0x00008b0000047ab9 */ /* 0x000fe20000000800 */
[----:B------:R-:W-:-:S02]  /*2a4b0*/  PRMT R90, R90, 0x7632, R90 ;  /* 0x000076325a5a7816 */ /* 0x000fc4000000005a */
[----:B------:R-:W-:Y:S01]  /*2a4c0*/  LEA.HI.X.SX32 R25, R36, R122, 0x1, P3 ;  /* 0x0000007a24197211 */ /* 0x000fe200018f0eff */
[----:B------:R-:W2:Y:S01]  /*2a4d0*/  LDC R34, c[0x0][0x248] ;  /* 0x00009200ff227b82 */ /* 0x000ea20000000800 */
[----:B------:R-:W-:Y:S02]  /*2a4e0*/  PRMT R91, R91, 0x7632, R91 ;  /* 0x000076325b5b7816 */ /* 0x000fe4000000005b */
[-C--:B------:R-:W-:Y:S01]  /*2a4f0*/  LEA R30, P6, R32, R123.reuse, 0x1 ;  /* 0x0000007b201e7211 */ /* 0x080fe200078c08ff */
[----:B------:R3:W-:Y:S01]  /*2a500*/  @P5 STG.E.U16 desc[UR16][R24.64], R90 ;  /* 0x0000005a18005986 */ /* 0x0007e2000c101510 */
[----:B------:R-:W-:Y:S01]  /*2a510*/  ISETP.LT.AND P3, PT, R26, UR4, !P0 ;  /* 0x000000041a007c0c */ /* 0x000fe2000c761270 */
[----:B------:R-:W-:Y:S02]  /*2a520*/  ULDC UR4, c[0x0][0x22c] ;  /* 0x00008b0000047ab9 */ /* 0x000fe40000000800 */
[----:B------:R-:W4:Y:S01]  /*2a530*/  LDC R36, c[0x0][0x248] ;  /* 0x00009200ff247b82 */ /* 0x000f220000000800 */
[----:B------:R3:W-:Y:S01]  /*2a540*/  @P4 STG.E.U16 desc[UR16][R28.64], R91 ;  /* 0x0000005b1c004986 */ /* 0x0007e2000c101510 */
[----:B------:R-:W-:-:S02]  /*2a550*/  LEA R26, P4, R27, R123, 0x1 ;  /* 0x0000007b1b1a7211 */ /* 0x000fc400078808ff */
[-C--:B------:R-:W-:Y:S01]  /*2a560*/  LEA.HI.X.SX32 R31, R32, R122.reuse, 0x1, P6 ;  /* 0x0000007a201f7211 */ /* 0x080fe200030f0eff */
[----:B0-----:R-:W-:Y:S01]  /*2a570*/  IMAD R32, R33, 0x2, R32 ;  /* 0x0000000221207824 */ /* 0x001fe200078e0220 */
[-C--:B------:R-:W-:Y:S02]  /*2a580*/  LEA.HI.X.SX32 R27, R27, R122.reuse, 0x1, P4 ;  /* 0x0000007a1b1b7211 */ /* 0x080fe400020f0eff */
[----:B------:R-:W-:Y:S01]  /*2a590*/  ISETP.LT.AND P4, PT, R19, UR5, !P0 ;  /* 0x0000000513007c0c */ /* 0x000fe2000c781270 */
[----:B-1----:R-:W-:Y:S01]  /*2a5a0*/  IMAD R19, R35, 0x2, R32 ;  /* 0x0000000223137824 */ /* 0x002fe200078e0220 */
[----:B------:R-:W0:Y:S01]  /*2a5b0*/  LDC R38, c[0x0][0x248] ;  /* 0x00009200ff267b82 */ /* 0x000e220000000800 */
[----:B------:R-:W-:Y:S01]  /*2a5c0*/  ISETP.LT.AND P5, PT, R21, UR4, !P0 ;  /* 0x0000000415007c0c */ /* 0x000fe2000c7a1270 */
[----:B------:R1:W-:Y:S01]  /*2a5d0*/  @P2 STG.E.U16 desc[UR16][R26.64], R92 ;  /* 0x0000005c1a002986 */ /* 0x0003e2000c101510 */
[CC--:B---3--:R-:W-:Y:S01]  /*2a5e0*/  LEA R24, P2, R32.reuse, R123.reuse, 0x1 ;  /* 0x0000007b20187211 */ /* 0x0c8fe200078408ff */
[----:B------:R-:W-:Y:S01]  /*2a5f0*/  ULDC UR4, c[0x0][0x22c] ;  /* 0x00008b0000047ab9 */ /* 0x000fe20000000800 */
[C---:B------:R-:W-:Y:S01]  /*2a600*/  LEA R28, P6, R19.reuse, R123, 0x1 ;  /* 0x0000007b131c7211 */ /* 0x040fe200078c08ff */
[----:B------:R3:W-:Y:S01]  /*2a610*/  @P3 STG.E.U16 desc[UR16][R30.64], R93 ;  /* 0x0000005d1e003986 */ /* 0x0007e2000c101510 */
[-C--:B------:R-:W-:Y:S01]  /*2a620*/  LEA.HI.X.SX32 R25, R32, R122.reuse, 0x1, P2 ;  /* 0x0000007a20197211 */ /* 0x080fe200010f0eff */
[----:B------:R-:W-:Y:S01]  /*2a630*/  ULDC UR5, c[0x0][0x22c] ;  /* 0x00008b0000057ab9 */ /* 0x000fe20000000800 */
[----:B------:R-:W-:Y:S01]  /*2a640*/  LEA.HI.X.SX32 R29, R19, R122, 0x1, P6 ;  /* 0x0000007a131d7211 */ /* 0x000fe200030f0eff */
[----:B--2---:R-:W-:Y:S01]  /*2a650*/  IMAD R19, R34, 0x2, R19 ;  /* 0x0000000222137824 */ /* 0x004fe200078e0213 */
[----:B-1----:R-:W1:Y:S01]  /*2a660*/  LDC R27, c[0x0][0x248] ;  /* 0x00009200ff1b7b82 */ /* 0x002e620000000800 */
[----:B------:R-:W-:-:S02]  /*2a670*/  ISETP.LT.AND P3, PT, R18, UR4, !P0 ;  /* 0x0000000412007c0c */ /* 0x000fc4000c761270 */
[----:B------:R2:W-:Y:S01]  /*2a680*/  @P5 STG.E.U16 desc[UR16][R24.64], R94 ;  /* 0x0000005e18005986 */ /* 0x0005e2000c101510 */
[----:B----4-:R-:W-:-:S04]  /*2a690*/  IMAD R21, R36, 0x2, R19 ;  /* 0x0000000224157824 */ /* 0x010fc800078e0213 */
[----:B---3--:R-:W3:Y:S01]  /*2a6a0*/  LDC R31, c[0x0][0x248] ;  /* 0x00009200ff1f7b82 */ /* 0x008ee20000000800 */
[----:B------:R-:W-:Y:S01]  /*2a6b0*/  ISETP.LT.AND P2, PT, R22, UR5, !P0 ;  /* 0x0000000516007c0c */ /* 0x000fe2000c741270 */
[----:B------:R4:W-:Y:S01]  /*2a6c0*/  @P4 STG.E.U16 desc[UR16][R28.64], R95 ;  /* 0x0000005f1c004986 */ /* 0x0009e2000c101510 */
[-C--:B------:R-:W-:Y:S01]  /*2a6d0*/  LEA R18, P4, R19, R123.reuse, 0x1 ;  /* 0x0000007b13127211 */ /* 0x080fe200078808ff */
[----:B------:R-:W-:Y:S01]  /*2a6e0*/  ULDC UR4, c[0x0][0x22c] ;  /* 0x00008b0000047ab9 */ /* 0x000fe20000000800 */
[----:B------:R-:W-:Y:S01]  /*2a6f0*/  LEA R22, P6, R21, R123, 0x1 ;  /* 0x0000007b15167211 */ /* 0x000fe200078c08ff */
[----:B------:R-:W-:Y:S01]  /*2a700*/  ULDC UR5, c[0x0][0x22c] ;  /* 0x00008b0000057ab9 */ /* 0x000fe20000000800 */
[----:B------:R-:W-:Y:S01]  /*2a710*/  ISETP.LT.AND P5, PT, R23, UR4, !P0 ;  /* 0x0000000417007c0c */ /* 0x000fe2000c7a1270 */
[----:B--2---:R-:W2:Y:S01]  /*2a720*/  LDC R25, c[0x0][0x248] ;  /* 0x00009200ff197b82 */ /* 0x004ea20000000800 */
[----:B------:R-:W-:Y:S01]  /*2a730*/  LEA.HI.X.SX32 R19, R19, R122, 0x1, P4 ;  /* 0x0000007a13137211 */ /* 0x000fe200020f0eff */
[----:B------:R-:W-:Y:S01]  /*2a740*/  ULDC UR4, c[0x0][0x22c] ;  /* 0x00008b0000047ab9 */ /* 0x000fe20000000800 */
[----:B------:R-:W-:-:S02]  /*2a750*/  PRMT R92, R92, 0x7632, R92 ;  /* 0x000076325c5c7816 */ /* 0x000fc4000000005c */
[----:B------:R-:W-:Y:S01]  /*2a760*/  ISETP.LT.AND P4, PT, R10, UR4, !P0 ;  /* 0x000000040a007c0c */ /* 0x000fe2000c781270 */
[----:B------:R-:W-:Y:S01]  /*2a770*/  ULDC UR4, c[0x0][0x22c] ;  /* 0x00008b0000047ab9 */ /* 0x000fe20000000800 */
[----:B------:R-:W-:Y:S01]  /*2a780*/  LEA.HI.X.SX32 R23, R21, R122, 0x1, P6 ;  /* 0x0000007a15177211 */ /* 0x000fe200030f0eff */
[----:B0-----:R-:W-:Y:S01]  /*2a790*/  IMAD R10, R38, 0x2, R21 ;  /* 0x00000002260a7824 */ /* 0x001fe200078e0215 */
[----:B------:R-:W-:Y:S01]  /*2a7a0*/  PRMT R93, R93, 0x7632, R93 ;  /* 0x000076325d5d7816 */ /* 0x000fe2000000005d */
[----:B------:R-:W-:Y:S01]  /*2a7b0*/  @P3 STG.E.U16 desc[UR16][R18.64], R92 ;  /* 0x0000005c12003986 */ /* 0x000fe2000c101510 */
[----:B------:R-:W-:Y:S01]  /*2a7c0*/  ISETP.LT.AND P3, PT, R20, UR4, !P0 ;  /* 0x0000000414007c0c */ /* 0x000fe2000c761270 */
[----:B------:R-:W-:Y:S01]  /*2a7d0*/  ULDC UR4, c[0x0][0x22c] ;  /* 0x00008b0000047ab9 */ /* 0x000fe20000000800 */
[----:B----4-:R-:W0:Y:S01]  /*2a7e0*/  LDC R29, c[0x0][0x248] ;  /* 0x00009200ff1d7b82 */ /* 0x010e220000000800 */
[----:B------:R4:W-:Y:S01]  /*2a7f0*/  @P2 STG.E.U16 desc[UR16][R22.64], R93 ;  /* 0x0000005d16002986 */ /* 0x0009e2000c101510 */
[----:B------:R-:W-:Y:S01]  /*2a800*/  ISETP.LT.AND P6, PT, R16, UR4, !P0 ;  /* 0x0000000410007c0c */ /* 0x000fe2000c7c1270 */
[----:B-1----:R-:W-:Y:S01]  /*2a810*/  IMAD R16, R27, 0x2, R10 ;  /* 0x000000021b107824 */ /* 0x002fe200078e020a */
[----:B------:R-:W-:Y:S01]  /*2a820*/  LEA R20, P2, R10, R123, 0x1 ;  /* 0x0000007b0a147211 */ /* 0x000fe200078408ff */
[----:B------:R-:W-:Y:S01]  /*2a830*/  ULDC UR4, c[0x0][0x22c] ;  /* 0x00008b0000047ab9 */ /* 0x000fe20000000800 */
[----:B------:R-:W-:-:S02]  /*2a840*/  PRMT R94, R94, 0x7632, R94 ;  /* 0x000076325e5e7816 */ /* 0x000fc4000000005e */
[-C--:B------:R-:W-:Y:S01]  /*2a850*/  LEA.HI.X.SX32 R21, R10, R122.reuse, 0x1, P2 ;  /* 0x0000007a0a157211 */ /* 0x080fe200010f0eff */
[----:B---3--:R-:W-:Y:S01]  /*2a860*/  IMAD R10, R31, 0x2, R16 ;  /* 0x000000021f0a7824 */ /* 0x008fe200078e0210 */
[----:B------:R-:W1:Y:S03]  /*2a870*/  LDC R24, c[0x0][0x248] ;  /* 0x00009200ff187b82 */ /* 0x000e660000000800 */
[----:B------:R3:W-:Y:S01]  /*2a880*/  @P5 STG.E.U16 desc[UR16][R20.64], R94 ;  /* 0x0000005e14005986 */ /* 0x0007e2000c101510 */
[-C--:B----4-:R-:W-:Y:S02]  /*2a890*/  LEA R22, P5, R10, R123.reuse, 0x1 ;  /* 0x0000007b0a167211 */ /* 0x090fe400078a08ff */
[----:B------:R-:W-:Y:S02]  /*2a8a0*/  LEA R18, P2, R16, R123, 0x1 ;  /* 0x0000007b10127211 */ /* 0x000fe400078408ff */
[-C--:B------:R-:W-:Y:S01]  /*2a8b0*/  LEA.HI.X.SX32 R23, R10, R122.reuse, 0x1, P5 ;  /* 0x0000007a0a177211 */ /* 0x080fe200028f0eff */
[----:B--2---:R-:W-:Y:S01]  /*2a8c0*/  IMAD R10, R25, 0x2, R10 ;  /* 0x00000002190a7824 */ /* 0x004fe200078e020a */
[----:B------:R-:W-:Y:S01]  /*2a8d0*/  PRMT R95, R95, 0x7632, R95 ;  /* 0x000076325f5f7816 */ /* 0x000fe2000000005f */
[----:B------:R-:W2:Y:S01]  /*2a8e0*/  LDC R25, c[0x0][0x248] ;  /* 0x00009200ff197b82 */ /* 0x000ea20000000800 */
[----:B------:R-:W-:-:S02]  /*2a8f0*/  LEA.HI.X.SX32 R19, R16, R122, 0x1, P2 ;  /* 0x0000007a10137211 */ /* 0x000fc400010f0eff */
[----:B------:R-:W-:Y:S01]  /*2a900*/  ISETP.LT.AND P2, PT, R12, UR4, !P0 ;  /* 0x000000040c007c0c */ /* 0x000fe2000c741270 */
[----:B------:R-:W-:-:S04]  /*2a910*/  ULDC UR4, c[0x0][0x22c] ;  /* 0x00008b0000047ab9 */ /* 0x000fc80000000800 */
[----:B---3--:R-:W3:Y:S01]  /*2a920*/  LDC R21, c[0x0][0x248] ;  /* 0x00009200ff157b82 */ /* 0x008ee20000000800 */
[----:B------:R4:W-:Y:S01]  /*2a930*/  @P4 STG.E.U16 desc[UR16][R18.64], R95 ;  /* 0x0000005f12004986 */ /* 0x0009e2000c101510 */
[----:B------:R-:W-:Y:S01]  /*2a940*/  ISETP.LT.AND P4, PT, R17, UR4, !P0 ;  /* 0x0000000411007c0c */ /* 0x000fe2000c781270 */
[----:B------:R-:W-:Y:S01]  /*2a950*/  ULDC UR4, c[0x0][0x22c] ;  /* 0x00008b0000047ab9 */ /* 0x000fe20000000800 */
[CC--:B------:R-:W-:Y:S01]  /*2a960*/  LEA R12, P5, R10.reuse, R123.reuse, 0x1 ;  /* 0x0000007b0a0c7211 */ /* 0x0c0fe200078a08ff */
[----:B0-----:R-:W-:Y:S01]  /*2a970*/  IMAD R17, R29, 0x2, R10 ;  /* 0x000000021d117824 */ /* 0x001fe200078e020a */
[----:B------:R0:W-:Y:S02]  /*2a980*/  @P3 STG.E.U16 desc[UR16][R22.64], R96 ;  /* 0x0000006016003986 */ /* 0x0001e4000c101510 */
[----:B------:R-:W3:Y:S01]  /*2a990*/  LDC R27, c[0x0][0x248] ;  /* 0x00009200ff1b7b82 */ /* 0x000ee20000000800 */
[----:B------:R-:W-:Y:S01]  /*2a9a0*/  ISETP.LT.AND P3, PT, R13, UR4, !P0 ;  /* 0x000000040d007c0c */ /* 0x000fe2000c761270 */
[----:B------:R-:W-:Y:S01]  /*2a9b0*/  ULDC UR4, c[0x0][0x22c] ;  /* 0x00008b0000047ab9 */ /* 0x000fe20000000800 */
[----:B------:R-:W-:Y:S01]  /*2a9c0*/  LEA.HI.X.SX32 R13, R10, R122, 0x1, P5 ;  /* 0x0000007a0a0d7211 */ /* 0x000fe200028f0eff */
[----:B-1----:R-:W-:Y:S01]  /*2a9d0*/  IMAD R10, R24, 0x2, R17 ;  /* 0x00000002180a7824 */ /* 0x002fe200078e0211 */
[----:B------:R-:W-:-:S03]  /*2a9e0*/  LEA R16, P5, R17, R123, 0x1 ;  /* 0x0000007b11107211 */ /* 0x000fc600078a08ff */
[----:B------:R1:W-:Y:S01]  /*2a9f0*/  @P6 STG.E.U16 desc[UR16][R12.64], R97 ;  /* 0x000000610c006986 */ /* 0x0003e2000c101510 */
[CC--:B----4-:R-:W-:Y:S01]  /*2aa00*/  LEA R18, P6, R10.reuse, R123.reuse, 0x1 ;  /* 0x0000007b0a127211 */ /* 0x0d0fe200078c08ff */
[----:B0-----:R-:W0:Y:S01]  /*2aa10*/  LDC R23, c[0x0][0x248] ;  /* 0x00009200ff177b82 */ /* 0x001e220000000800 */
[-C--:B------:R-:W-:Y:S02]  /*2aa20*/  LEA.HI.X.SX32 R17, R17, R122.reuse, 0x1, P5 ;  /* 0x0000007a11117211 */ /* 0x080fe400028f0eff */
[----:B------:R-:W-:Y:S01]  /*2aa30*/  LEA.HI.X.SX32 R19, R10, R122, 0x1, P6 ;  /* 0x0000007a0a137211 */ /* 0x000fe200030f0eff */
[----:B--2---:R-:W-:Y:S01]  /*2aa40*/  IMAD R10, R25, 0x2, R10 ;  /* 0x00000002190a7824 */ /* 0x004fe200078e020a */
[----:B------:R-:W-:Y:S01]  /*2aa50*/  ISETP.LT.AND P5, PT, R8, UR4, !P0 ;  /* 0x0000000408007c0c */ /* 0x000fe2000c7a1270 */
[----:B------:R2:W-:Y:S01]  /*2aa60*/  @P2 STG.E.U16 desc[UR16][R16.64], R98 ;  /* 0x0000006210002986 */ /* 0x0005e2000c101510 */
[----:B------:R-:W-:Y:S01]  /*2aa70*/  ISETP.LT.AND P6, PT, R14, UR5, !P0 ;  /* 0x000000050e007c0c */ /* 0x000fe2000c7c1270 */
[----:B---3--:R-:W-:Y:S01]  /*2aa80*/  IMAD R8, R21, 0x2, R10 ;  /* 0x0000000215087824 */ /* 0x008fe200078e020a */
[----:B------:R-:W3:Y:S01]  /*2aa90*/  LDC R20, c[0x0][0x248] ;  /* 0x00009200ff147b82 */ /* 0x000ee20000000800 */
[----:B------:R4:W-:Y:S01]  /*2aaa0*/  @P4 STG.E.U16 desc[UR16][R18.64], R99 ;  /* 0x0000006312004986 */ /* 0x0009e2000c101510 */
[----:B-1----:R-:W-:Y:S01]  /*2aab0*/  LEA R12, P4, R10, R123, 0x1 ;  /* 0x0000007b0a0c7211 */ /* 0x002fe200078808ff */
[----:B------:R-:W-:Y:S01]  /*2aac0*/  ULDC UR4, c[0x0][0x22c] ;  /* 0x00008b0000047ab9 */ /* 0x000fe20000000800 */
[----:B------:R-:W-:Y:S01]  /*2aad0*/  PRMT R96, R96, 0x7632, R96 ;  /* 0x0000763260607816 */ /* 0x000fe20000000060 */
[----:B------:R-:W-:-:S03]  /*2aae0*/  ULDC UR5, c[0x0][0x22c] ;  /* 0x00008b0000057ab9 */ /* 0x000fc60000000800 */
[----:B--2---:R-:W1:Y:S01]  /*2aaf0*/  LDC R17, c[0x0][0x248] ;  /* 0x00009200ff117b82 */ /* 0x004e620000000800 */
[-C--:B------:R-:W-:Y:S01]  /*2ab00*/  LEA.HI.X.SX32 R13, R10, R122.reuse, 0x1, P4 ;  /* 0x0000007a0a0d7211 */ /* 0x080fe200020f0eff */
[----:B------:R-:W-:Y:S01]  /*2ab10*/  IMAD R16, R27, 0x2, R8 ;  /* 0x000000021b107824 */ /* 0x000fe200078e0208 */
[CC--:B------:R-:W-:Y:S02]  /*2ab20*/  LEA R14, P4, R8.reuse, R123.reuse, 0x1 ;  /* 0x0000007b080e7211 */ /* 0x0c0fe400078808ff */
[----:B------:R-:W-:Y:S01]  /*2ab30*/  ISETP.LT.AND P2, PT, R15, UR4, !P0 ;  /* 0x000000040f007c0c */ /* 0x000fe2000c741270 */
[----:B------:R-:W-:Y:S01]  /*2ab40*/  ULDC UR4, c[0x0][0x22c] ;  /* 0x00008b0000047ab9 */ /* 0x000fe20000000800 */
[----:B------:R-:W-:Y:S01]  /*2ab50*/  LEA.HI.X.SX32 R15, R8, R122, 0x1, P4 ;  /* 0x0000007a080f7211 */ /* 0x000fe200020f0eff */
[----:B----4-:R-:W2:Y:S01]  /*2ab60*/  LDC R19, c[0x0][0x248] ;  /* 0x00009200ff137b82 */ /* 0x010ea20000000800 */
[----:B------:R-:W-:Y:S01]  /*2ab70*/  LEA R10, P4, R16, R123, 0x1 ;  /* 0x0000007b100a7211 */ /* 0x000fe200078808ff */
[----:B------:R-:W-:Y:S01]  /*2ab80*/  @P3 STG.E.U16 desc[UR16][R12.64], R96 ;  /* 0x000000600c003986 */ /* 0x000fe2000c101510 */
[----:B------:R-:W-:Y:S01]  /*2ab90*/  ISETP.LT.AND P3, PT, R11, UR4, !P0 ;  /* 0x000000040b007c0c */ /* 0x000fe2000c761270 */
[----:B------:R-:W-:Y:S01]  /*2aba0*/  ULDC UR4, c[0x0][0x22c] ;  /* 0x00008b0000047ab9 */ /* 0x000fe20000000800 */
[----:B------:R-:W-:-:S02]  /*2abb0*/  PRMT R97, R97, 0x7632, R97 ;  /* 0x0000763261617816 */ /* 0x000fc40000000061 */
[-C--:B------:R-:W-:Y:S01]  /*2abc0*/  LEA.HI.X.SX32 R11, R16, R122.reuse, 0x1, P4 ;  /* 0x0000007a100b7211 */ /* 0x080fe200020f0eff */
[----:B0-----:R-:W-:Y:S01]  /*2abd0*/  IMAD R16, R23, 0x2, R16 ;  /* 0x0000000217107824 */ /* 0x001fe200078e0210 */
[----:B------:R-:W-:Y:S01]  /*2abe0*/  PRMT R98, R98, 0x7632, R98 ;  /* 0x0000763262627816 */ /* 0x000fe20000000062 */
[----:B------:R0:W-:Y:S01]  /*2abf0*/  @P5 STG.E.U16 desc[UR16][R14.64], R97 ;  /* 0x000000610e005986 */ /* 0x0001e2000c101510 */
[----:B------:R-:W-:Y:S01]  /*2ac00*/  ISETP.LT.AND P4, PT, R3, UR4, !P0 ;  /* 0x0000000403007c0c */ /* 0x000fe2000c781270 */
[----:B------:R-:W-:Y:S01]  /*2ac10*/  ULDC UR4, c[0x0][0x22c] ;  /* 0x00008b0000047ab9 */ /* 0x000fe20000000800 */
[C---:B------:R-:W-:Y:S01]  /*2ac20*/  LEA R8, P5, R16.reuse, R123, 0x1 ;  /* 0x0000007b10087211 */ /* 0x040fe200078a08ff */
[----:B------:R4:W-:Y:S01]  /*2ac30*/  @P2 STG.E.U16 desc[UR16][R10.64], R98 ;  /* 0x000000620a002986 */ /* 0x0009e2000c101510 */
[----:B------:R-:W-:Y:S01]  /*2ac40*/  ISETP.LT.AND P2, PT, R9, UR4, !P0 ;  /* 0x0000000409007c0c */ /* 0x000fe2000c741270 */
[----:B-1----:R-:W-:Y:S01]  /*2ac50*/  IMAD R3, R17, 0x2, R16 ;  /* 0x0000000211037824 */ /* 0x002fe200078e0210 */
[----:B------:R-:W-:Y:S01]  /*2ac60*/  LEA.HI.X.SX32 R9, R16, R122, 0x1, P5 ;  /* 0x0000007a10097211 */ /* 0x000fe200028f0eff */
[----:B------:R-:W1:Y:S01]  /*2ac70*/  LDC R17, c[0x0][0x248] ;  /* 0x00009200ff117b82 */ /* 0x000e620000000800 */
[----:B------:R-:W-:Y:S01]  /*2ac80*/  PRMT R99, R99, 0x7632, R99 ;  /* 0x0000763263637816 */ /* 0x000fe20000000063 */
[----:B------:R-:W-:-:S06]  /*2ac90*/  ULDC UR4, c[0x0][0x22c] ;  /* 0x00008b0000047ab9 */ /* 0x000fcc0000000800 */
[----:B0-----:R-:W0:Y:S01]  /*2aca0*/  LDC R15, c[0x0][0x248] ;  /* 0x00009200ff0f7b82 */ /* 0x001e220000000800 */
[----:B---3--:R-:W-:-:S07]  /*2acb0*/  IMAD R14, R20, 0x2, R3 ;  /* 0x00000002140e7824 */ /* 0x008fce00078e0203 */
[----:B------:R-:W3:Y:S01]  /*2acc0*/  LDC R16, c[0x0][0x248] ;  /* 0x00009200ff107b82 */ /* 0x000ee20000000800 */
[CC--:B------:R-:W-:Y:S01]  /*2acd0*/  LEA R12, P5, R3.reuse, R123.reuse, 0x1 ;  /* 0x0000007b030c7211 */ /* 0x0c0fe200078a08ff */
[----:B------:R0:W-:Y:S01]  /*2ace0*/  @P6 STG.E.U16 desc[UR16][R8.64], R99 ;  /* 0x0000006308006986 */ /* 0x0001e2000c101510 */
[CC--:B----4-:R-:W-:Y:S02]  /*2acf0*/  LEA R10, P6, R14.reuse, R123.reuse, 0x1 ;  /* 0x0000007b0e0a7211 */ /* 0x0d0fe400078c08ff */
[-C--:B------:R-:W-:Y:S02]  /*2ad00*/  LEA.HI.X.SX32 R13, R3, R122.reuse, 0x1, P5 ;  /* 0x0000007a030d7211 */ /* 0x080fe400028f0eff */
[----:B------:R-:W-:Y:S01]  /*2ad10*/  LEA.HI.X.SX32 R11, R14, R122, 0x1, P6 ;  /* 0x0000007a0e0b7211 */ /* 0x000fe200030f0eff */
[----:B--2---:R-:W-:Y:S01]  /*2ad20*/  IMAD R14, R19, 0x2, R14 ;  /* 0x00000002130e7824 */ /* 0x004fe200078e020e */
[----:B------:R-:W-:Y:S01]  /*2ad30*/  ISETP.LT.AND P5, PT, R7, UR4, !P0 ;  /* 0x0000000407007c0c */ /* 0x000fe2000c7a1270 */
[----:B------:R-:W-:Y:S01]  /*2ad40*/  ULDC UR4, c[0x0][0x22c] ;  /* 0x00008b0000047ab9 */ /* 0x000fe20000000800 */
[----:B------:R3:W-:Y:S01]  /*2ad50*/  @P3 STG.E.U16 desc[UR16][R12.64], R100 ;  /* 0x000000640c003986 */ /* 0x0007e2000c101510 */
[----:B------:R-:W-:Y:S01]  /*2ad60*/  ISETP.LT.AND P3, PT, R6, UR4, !P0 ;  /* 0x0000000406007c0c */ /* 0x000fe2000c761270 */
[----:B------:R-:W-:Y:S01]  /*2ad70*/  ULDC UR4, c[0x0][0x22c] ;  /* 0x00008b0000047ab9 */ /* 0x000fe20000000800 */
[----:B------:R-:W-:Y:S01]  /*2ad80*/  LEA R6, P6, R14, R123, 0x1 ;  /* 0x0000007b0e067211 */ /* 0x000fe200078c08ff */
[----:B0-----:R-:W-:-:S03]  /*2ad90*/  IMAD R3, R15, 0x2, R14 ;  /* 0x000000020f037824 */ /* 0x001fc600078e020e */
[----:B------:R-:W-:Y:S01]  /*2ada0*/  LEA.HI.X.SX32 R7, R14, R122, 0x1, P6 ;  /* 0x0000007a0e077211 */ /* 0x000fe200030f0eff */
[----:B------:R0:W-:Y:S01]  /*2adb0*/  @P4 STG.E.U16 desc[UR16][R10.64], R101 ;  /* 0x000000650a004986 */ /* 0x0001e2000c101510 */
[----:B------:R-:W2:Y:S01]  /*2adc0*/  LDC R14, c[0x0][0x248] ;  /* 0x00009200ff0e7b82 */ /* 0x000ea20000000800 */
[----:B------:R-:W-:Y:S01]  /*2add0*/  LEA R8, P6, R3, R123, 0x1 ;  /* 0x0000007b03087211 */ /* 0x000fe200078c08ff */
[----:B---3--:R-:W-:-:S06]  /*2ade0*/  IMAD R12, R16, 0x2, R3 ;  /* 0x00000002100c7824 */ /* 0x008fcc00078e0203 */
[----:B------:R-:W3:Y:S01]  /*2adf0*/  LDC R13, c[0x0][0x248] ;  /* 0x00009200ff0d7b82 */ /* 0x000ee20000000800 */
[----:B------:R-:W-:Y:S01]  /*2ae00*/  ISETP.LT.AND P4, PT, R4, UR4, !P0 ;  /* 0x0000000404007c0c */ /* 0x000fe2000c781270 */
[----:B------:R-:W-:Y:S01]  /*2ae10*/  ULDC UR4, c[0x0][0x22c] ;  /* 0x00008b0000047ab9 */ /* 0x000fe20000000800 */
[----:B------:R-:W-:Y:S02]  /*2ae20*/  LEA.HI.X.SX32 R9, R3, R122, 0x1, P6 ;  /* 0x0000007a03097211 */ /* 0x000fe400030f0eff */
[----:B------:R-:W-:-:S03]  /*2ae30*/  LEA R4, P6, R12, R123, 0x1 ;  /* 0x0000007b0c047211 */ /* 0x000fc600078c08ff */
[----:B0-----:R-:W0:Y:S01]  /*2ae40*/  LDC R11, c[0x0][0x248] ;  /* 0x00009200ff0b7b82 */ /* 0x001e220000000800 */
[----:B------:R0:W-:Y:S01]  /*2ae50*/  @P2 STG.E.U16 desc[UR16][R6.64], R102 ;  /* 0x0000006606002986 */ /* 0x0001e2000c101510 */
[----:B------:R-:W-:Y:S01]  /*2ae60*/  ISETP.LT.AND P2, PT, R5, UR4, !P0 ;  /* 0x0000000405007c0c */ /* 0x000fe2000c741270 */
[----:B-1----:R-:W-:Y:S01]  /*2ae70*/  IMAD R10, R17, 0x2, R12 ;  /* 0x00000002110a7824 */ /* 0x002fe200078e020c */
[----:B------:R-:W-:Y:S01]  /*2ae80*/  LEA.HI.X.SX32 R5, R12, R122, 0x1, P6 ;  /* 0x0000007a0c057211 */ /* 0x000fe200030f0eff */
[----:B------:R-:W-:Y:S01]  /*2ae90*/  ULDC UR4, c[0x0][0x22c] ;  /* 0x00008b0000047ab9 */ /* 0x000fe20000000800 */
[----:B------:R-:W-:Y:S02]  /*2aea0*/  PRMT R100, R100, 0x7632, R100 ;  /* 0x0000763264647816 */ /* 0x000fe40000000064 */
[----:B------:R-:W1:Y:S01]  /*2aeb0*/  LDC R12, c[0x0][0x248] ;  /* 0x00009200ff0c7b82 */ /* 0x000e620000000800 */
[----:B------:R-:W-:Y:S01]  /*2aec0*/  @P5 STG.E.U16 desc[UR16][R8.64], R103 ;  /* 0x0000006708005986 */ /* 0x000fe2000c101510 */
[----:B------:R-:W-:Y:S01]  /*2aed0*/  ISETP.LT.AND P5, PT, R2, UR4, !P0 ;  /* 0x0000000402007c0c */ /* 0x000fe2000c7a1270 */
[----:B------:R-:W-:-:S02]  /*2aee0*/  ULDC UR4, c[0x0][0x22c] ;  /* 0x00008b0000047ab9 */ /* 0x000fc40000000800 */
[----:B------:R4:W-:Y:S01]  /*2aef0*/  @P3 STG.E.U16 desc[UR16][R4.64], R100 ;  /* 0x0000006404003986 */ /* 0x0009e2000c101510 */
[CC--:B------:R-:W-:Y:S02]  /*2af00*/  LEA R2, P3, R10.reuse, R123.reuse, 0x1 ;  /* 0x0000007b0a027211 */ /* 0x0c0fe400078608ff */
[----:B------:R-:W-:Y:S02]  /*2af10*/  PRMT R101, R101, 0x7632, R101 ;  /* 0x0000763265657816 */ /* 0x000fe40000000065 */
[----:B------:R-:W-:Y:S01]  /*2af20*/  LEA.HI.X.SX32 R3, R10, R122, 0x1, P3 ;  /* 0x0000007a0a037211 */ /* 0x000fe200018f0eff */
[----:B---3--:R-:W-:Y:S02]  /*2af30*/  IMAD R10, R13, 0x2, R10 ;  /* 0x000000020d0a7824 */ /* 0x008fe400078e020a */
[----:B------:R-:W3:Y:S02]  /*2af40*/  LDC R13, c[0x0][0x248] ;  /* 0x00009200ff0d7b82 */ /* 0x000ee40000000800 */
[----:B------:R2:W-:Y:S01]  /*2af50*/  @P4 STG.E.U16 desc[UR16][R2.64], R101 ;  /* 0x0000006502004986 */ /* 0x0005e2000c101510 */
[----:B0-----:R-:W-:Y:S01]  /*2af60*/  IMAD R7, R11, 0x2, R10 ;  /* 0x000000020b077824 */ /* 0x001fe200078e020a */
[----:B----4-:R-:W-:-:S04]  /*2af70*/  LEA R4, P4, R10, R123, 0x1 ;  /* 0x0000007b0a047211 */ /* 0x010fc800078808ff */
[----:B------:R-:W0:Y:S01]  /*2af80*/  LDC R11, c[0x0][0x248] ;  /* 0x00009200ff0b7b82 */ /* 0x000e220000000800 */
[-C--:B------:R-:W-:Y:S02]  /*2af90*/  LEA.HI.X.SX32 R5, R10, R122.reuse, 0x1, P4 ;  /* 0x0000007a0a057211 */ /* 0x080fe400020f0eff */
[-C--:B------:R-:W-:Y:S01]  /*2afa0*/  LEA R6, P4, R7, R123.reuse, 0x1 ;  /* 0x0000007b07067211 */ /* 0x080fe200078808ff */
[----:B-1----:R-:W-:Y:S01]  /*2afb0*/  IMAD R9, R12, 0x2, R7 ;  /* 0x000000020c097824 */ /* 0x002fe200078e0207 */
[----:B------:R-:W-:Y:S02]  /*2afc0*/  PRMT R102, R102, 0x7632, R102 ;  /* 0x0000763266667816 */ /* 0x000fe40000000066 */
[----:B--2---:R-:W-:Y:S01]  /*2afd0*/  PRMT R3, R103, 0x7632, R3 ;  /* 0x0000763267037816 */ /* 0x004fe20000000003 */
[----:B------:R-:W-:Y:S01]  /*2afe0*/  IMAD R10, R14, 0x2, R9 ;  /* 0x000000020e0a7824 */ /* 0x000fe200078e0209 */
[----:B------:R-:W-:Y:S01]  /*2aff0*/  LEA.HI.X.SX32 R7, R7, R122, 0x1, P4 ;  /* 0x0000007a07077211 */ /* 0x000fe200020f0eff */
[----:B------:R-:W1:Y:S01]  /*2b000*/  LDC R12, c[0x0][0x248] ;  /* 0x00009200ff0c7b82 */ /* 0x000e620000000800 */
[----:B------:R-:W-:Y:S01]  /*2b010*/  ISETP.LT.AND P3, PT, R179, UR4, !P0 ;  /* 0x00000004b3007c0c */ /* 0x000fe2000c761270 */
[----:B------:R-:W-:Y:S01]  /*2b020*/  @P2 STG.E.U16 desc[UR16][R4.64], R102 ;  /* 0x0000006604002986 */ /* 0x000fe2000c101510 */
[----:B------:R-:W-:Y:S01]  /*2b030*/  LEA R2, P4, R9, R123, 0x1 ;  /* 0x0000007b09027211 */ /* 0x000fe200078808ff */
[----:B------:R-:W-:-:S02]  /*2b040*/  ULDC UR4, c[0x0][0x22c] ;  /* 0x00008b0000047ab9 */ /* 0x000fc40000000800 */
[----:B------:R2:W-:Y:S01]  /*2b050*/  @P5 STG.E.U16 desc[UR16][R6.64], R3 ;  /* 0x0000000306005986 */ /* 0x0005e2000c101510 */
[----:B------:R-:W-:Y:S01]  /*2b060*/  LEA R8, P5, R10, R123, 0x1 ;  /* 0x0000007b0a087211 */ /* 0x000fe200078a08ff */
[----:B------:R-:W4:Y:S01]  /*2b070*/  LDC R14, c[0x0][0x248] ;  /* 0x00009200ff0e7b82 */ /* 0x000f220000000800 */
[----:B------:R-:W-:Y:S01]  /*2b080*/  ISETP.LT.AND P6, PT, R180, UR5, !P0 ;  /* 0x00000005b4007c0c */ /* 0x000fe2000c7c1270 */
[----:B------:R-:W-:Y:S01]  /*2b090*/  ULDC UR5, c[0x0][0x22c] ;  /* 0x00008b0000057ab9 */ /* 0x000fe20000000800 */
[----:B------:R-:W-:Y:S01]  /*2b0a0*/  ISETP.LT.AND P2, PT, R181, UR4, !P0 ;  /* 0x00000004b5007c0c */ /* 0x000fe2000c741270 */
[----:B------:R-:W-:Y:S01]  /*2b0b0*/  ULDC UR4, c[0x0][0x22c] ;  /* 0x00008b0000047ab9 */ /* 0x000fe20000000800 */
[-C--:B--2---:R-:W-:Y:S02]  /*2b0c0*/  LEA.HI.X.SX32 R3, R9, R122.reuse, 0x1, P4 ;  /* 0x0000007a09037211 */ /* 0x084fe400020f0eff */
[----:B------:R-:W-:Y:S01]  /*2b0d0*/  LEA.HI.X.SX32 R9, R10, R122, 0x1, P5 ;  /* 0x0000007a0a097211 */ /* 0x000fe200028f0eff */
[----:B---3--:R-:W-:-:S02]  /*2b0e0*/  IMAD R10, R13, 0x2, R10 ;  /* 0x000000020d0a7824 */ /* 0x008fc400078e020a */
[----:B------:R-:W2:Y:S01]  /*2b0f0*/  LDC R13, c[0x0][0x248] ;  /* 0x00009200ff0d7b82 */ /* 0x000ea20000000800 */
[----:B------:R-:W-:Y:S01]  /*2b100*/  @P3 STG.E.U16 desc[UR16][R2.64], R104 ;  /* 0x0000006802003986 */ /* 0x000fe2000c101510 */
[----:B0-----:R-:W-:Y:S01]  /*2b110*/  IMAD R11, R11, 0x2, R10 ;  /* 0x000000020b0b7824 */ /* 0x001fe200078e020a */
[-C--:B------:R-:W-:Y:S02]  /*2b120*/  LEA R4, P3, R10, R123.reuse, 0x1 ;  /* 0x0000007b0a047211 */ /* 0x080fe400078608ff */
[----:B------:R-:W-:Y:S01]  /*2b130*/  ISETP.LT.AND P4, PT, R186, UR4, !P0 ;  /* 0x00000004ba007c0c */ /* 0x000fe2000c781270 */
[----:B------:R4:W-:Y:S01]  /*2b140*/  @P6 STG.E.U16 desc[UR16][R8.64], R105 ;  /* 0x0000006908006986 */ /* 0x0009e2000c101510 */
[-C--:B------:R-:W-:Y:S01]  /*2b150*/  LEA.HI.X.SX32 R5, R10, R122.reuse, 0x1, P3 ;  /* 0x0000007a0a057211 */ /* 0x080fe200018f0eff */
[----:B------:R-:W-:Y:S01]  /*2b160*/  ULDC UR4, c[0x0][0x22c] ;  /* 0x00008b0000047ab9 */ /* 0x000fe20000000800 */
[CC--:B------:R-:W-:Y:S01]  /*2b170*/  LEA R6, P6, R11.reuse, R123.reuse, 0x1 ;  /* 0x0000007b0b067211 */ /* 0x0c0fe200078c08ff */
[----:B------:R-:W0:Y:S03]  /*2b180*/  LDC R10, c[0x0][0x248] ;  /* 0x00009200ff0a7b82 */ /* 0x000e260000000800 */
[----:B------:R-:W-:Y:S01]  /*2b190*/  LEA.HI.X.SX32 R7, R11, R122, 0x1, P6 ;  /* 0x0000007a0b077211 */ /* 0x000fe200030f0eff */
[----:B-1----:R-:W-:Y:S01]  /*2b1a0*/  IMAD R11, R12, 0x2, R11 ;  /* 0x000000020c0b7824 */ /* 0x002fe200078e020b */
[----:B------:R1:W-:Y:S03]  /*2b1b0*/  @P2 STG.E.U16 desc[UR16][R4.64], R106 ;  /* 0x0000006a04002986 */ /* 0x0003e6000c101510 */
[----:B------:R-:W3:Y:S01]  /*2b1c0*/  LDC R12, c[0x0][0x248] ;  /* 0x00009200ff0c7b82 */ /* 0x000ee20000000800 */
[----:B------:R1:W-:Y:S01]  /*2b1d0*/  @P4 STG.E.U16 desc[UR16][R6.64], R107 ;  /* 0x0000006b06004986 */ /* 0x0003e2000c101510 */
[----:B----4-:R-:W-:Y:S01]  /*2b1e0*/  IMAD R8, R14, 0x2, R11 ;  /* 0x000000020e087824 */ /* 0x010fe200078e020b */
[----:B------:R-:W-:-:S02]  /*2b1f0*/  LEA R2, P4, R11, R123, 0x1 ;  /* 0x0000007b0b027211 */ /* 0x000fc400078808ff */
[----:B------:R-:W-:Y:S01]  /*2b200*/  ISETP.LT.AND P5, PT, R187, UR4, !P0 ;  /* 0x00000004bb007c0c */ /* 0x000fe2000c7a1270 */
[----:B--2---:R-:W-:Y:S01]  /*2b210*/  IMAD R9, R13, 0x2, R8 ;  /* 0x000000020d097824 */ /* 0x004fe200078e0208 */
[-C--:B------:R-:W-:Y:S01]  /*2b220*/  LEA.HI.X.SX32 R3, R11, R122.reuse, 0x1, P4 ;  /* 0x0000007a0b037211 */ /* 0x080fe200020f0eff */
[----:B------:R-:W-:Y:S01]  /*2b230*/  ULDC UR4, c[0x0][0x22c] ;  /* 0x00008b0000047ab9 */ /* 0x000fe20000000800 */
[-C--:B-1----:R-:W-:Y:S01]  /*2b240*/  LEA R4, P6, R8, R123.reuse, 0x1 ;  /* 0x0000007b08047211 */ /* 0x082fe200078c08ff */
[----:B------:R-:W1:Y:S01]  /*2b250*/  LDC R11, c[0x0][0x248] ;  /* 0x00009200ff0b7b82 */ /* 0x000e620000000800 */
[----:B------:R-:W-:Y:S02]  /*2b260*/  ISETP.LT.AND P3, PT, R188, UR5, !P0 ;  /* 0x00000005bc007c0c */ /* 0x000fe4000c761270 */
[----:B------:R-:W-:Y:S02]  /*2b270*/  LEA.HI.X.SX32 R5, R8, R122, 0x1, P6 ;  /* 0x0000007a08057211 */ /* 0x000fe400030f0eff */
[----:B------:R-:W-:Y:S01]  /*2b280*/  ISETP.LT.AND P2, PT, R189, UR4, !P0 ;  /* 0x00000004bd007c0c */ /* 0x000fe2000c741270 */
[----:B------:R-:W-:Y:S01]  /*2b290*/  ULDC UR4, c[0x0][0x22c] ;  /* 0x00008b0000047ab9 */ /* 0x000fe20000000800 */
[----:B------:R-:W-:Y:S01]  /*2b2a0*/  LEA R6, P6, R9, R123, 0x1 ;  /* 0x0000007b09067211 */ /* 0x000fe200078c08ff */
[----:B------:R-:W2:Y:S01]  /*2b2b0*/  LDC R13, c[0x0][0x248] ;  /* 0x00009200ff0d7b82 */ /* 0x000ea20000000800 */
[----:B------:R-:W-:-:S02]  /*2b2c0*/  PRMT R104, R104, 0x7632, R104 ;  /* 0x0000763268687816 */ /* 0x000fc40000000068 */
[----:B------:R-:W-:Y:S01]  /*2b2d0*/  LEA.HI.X.SX32 R7, R9, R122, 0x1, P6 ;  /* 0x0000007a09077211 */ /* 0x000fe200030f0eff */
[----:B0-----:R-:W-:Y:S01]  /*2b2e0*/  IMAD R9, R10, 0x2, R9 ;  /* 0x000000020a097824 */ /* 0x001fe200078e0209 */
[----:B------:R-:W-:Y:S01]  /*2b2f0*/  PRMT R105, R105, 0x7632, R105 ;  /* 0x0000763269697816 */ /* 0x000fe20000000069 */
[----:B------:R0:W-:Y:S02]  /*2b300*/  @P5 STG.E.U16 desc[UR16][R2.64], R104 ;  /* 0x0000006802005986 */ /* 0x0001e4000c101510 */
[----:B------:R-:W4:Y:S01]  /*2b310*/  LDC R10, c[0x0][0x248] ;  /* 0x00009200ff0a7b82 */ /* 0x000f220000000800 */
[----:B---3--:R-:W-:Y:S01]  /*2b320*/  IMAD R8, R12, 0x2, R9 ;  /* 0x000000020c087824 */ /* 0x008fe200078e0209 */
[----:B------:R-:W-:Y:S01]  /*2b330*/  @P3 STG.E.U16 desc[UR16][R4.64], R105 ;  /* 0x0000006904003986 */ /* 0x000fe2000c101510 */
[----:B------:R-:W-:Y:S01]  /*2b340*/  ISETP.LT.AND P4, PT, R194, UR4, !P0 ;  /* 0x00000004c2007c0c */ /* 0x000fe2000c781270 */
[----:B------:R-:W-:-:S04]  /*2b350*/  ULDC UR4, c[0x0][0x22c] ;  /* 0x00008b0000047ab9 */ /* 0x000fc80000000800 */
[----:B------:R-:W3:Y:S01]  /*2b360*/  LDC R12, c[0x0][0x248] ;  /* 0x00009200ff0c7b82 */ /* 0x000ee20000000800 */
[----:B0-----:R-:W-:Y:S02]  /*2b370*/  PRMT R3, R106, 0x7632, R3 ;  /* 0x000076326a037816 */ /* 0x001fe40000000003 */
[----:B------:R-:W-:-:S03]  /*2b380*/  LEA R2, P6, R9, R123, 0x1 ;  /* 0x0000007b09027211 */ /* 0x000fc600078c08ff */
[----:B------:R0:W-:Y:S02]  /*2b390*/  @P2 STG.E.U16 desc[UR16][R6.64], R3 ;  /* 0x0000000306002986 */ /* 0x0001e4000c101510 */
[----:B------:R-:W3:Y:S01]  /*2b3a0*/  LDC R14, c[0x0][0x248] ;  /* 0x00009200ff0e7b82 */ /* 0x000ee20000000800 */
[----:B------:R-:W-:Y:S01]  /*2b3b0*/  ISETP.LT.AND P5, PT, R195, UR4, !P0 ;  /* 0x00000004c3007c0c */ /* 0x000fe2000c7a1270 */
[----:B------:R-:W-:Y:S01]  /*2b3c0*/  ULDC UR4, c[0x0][0x22c] ;  /* 0x00008b0000047ab9 */ /* 0x000fe20000000800 */
[----:B0-----:R-:W-:Y:S02]  /*2b3d0*/  LEA.HI.X.SX32 R3, R9, R122, 0x1, P6 ;  /* 0x0000007a09037211 */ /* 0x001fe400030f0eff */
[----:B------:R-:W-:-:S04]  /*2b3e0*/  LEA R4, P6, R8, R123, 0x1 ;  /* 0x0000007b08047211 */ /* 0x000fc800078c08ff */
[-C--:B------:R-:W-:Y:S01]  /*2b3f0*/  LEA.HI.X.SX32 R5, R8, R122.reuse, 0x1, P6 ;  /* 0x0000007a08057211 */ /* 0x080fe200030f0eff */
[----:B-1----:R-:W-:Y:S02]  /*2b400*/  IMAD R8, R11, 0x2, R8 ;  /* 0x000000020b087824 */ /* 0x002fe400078e0208 */
[----:B------:R-:W0:Y:S01]  /*2b410*/  LDC R11, c[0x0][0x248] ;  /* 0x00009200ff0b7b82 */ /* 0x000e220000000800 */
[----:B------:R-:W-:Y:S01]  /*2b420*/  ISETP.LT.AND P3, PT, R196, UR4, !P0 ;  /* 0x00000004c4007c0c */ /* 0x000fe2000c761270 */
[----:B------:R-:W-:Y:S01]  /*2b430*/  ULDC UR4, c[0x0][0x22c] ;  /* 0x00008b0000047ab9 */ /* 0x000fe20000000800 */
[----:B------:R-:W-:Y:S01]  /*2b440*/  PRMT R107, R107, 0x7632, R107 ;  /* 0x000076326b6b7816 */ /* 0x000fe2000000006b */
[----:B--2---:R-:W-:Y:S01]  /*2b450*/  IMAD R9, R13, 0x2, R8 ;  /* 0x000000020d097824 */ /* 0x004fe200078e0208 */
[----:B------:R-:W-:Y:S02]  /*2b460*/  LEA R6, P6, R8, R123, 0x1 ;  /* 0x0000007b08067211 */ /* 0x000fe400078c08ff */
[----:B------:R-:W-:Y:S01]  /*2b470*/  ISETP.LT.AND P2, PT, R202, UR4, !P0 ;  /* 0x00000004ca007c0c */ /* 0x000fe2000c741270 */
[----:B------:R-:W-:Y:S01]  /*2b480*/  ULDC UR4, c[0x0][0x22c] ;  /* 0x00008b0000047ab9 */ /* 0x000fe20000000800 */
[----:B------:R-:W1:Y:S01]  /*2b490*/  LDC R13, c[0x0][0x248] ;  /* 0x00009200ff0d7b82 */ /* 0x000e620000000800 */
[----:B------:R2:W-:Y:S01]  /*2b4a0*/  @P4 STG.E.U16 desc[UR16][R2.64], R107 ;  /* 0x0000006b02004986 */ /* 0x0005e2000c101510 */
[----:B------:R-:W-:Y:S01]  /*2b4b0*/  ISETP.LT.AND P4, PT, R204, UR4, !P0 ;  /* 0x00000004cc007c0c */ /* 0x000fe2000c781270 */
[----:B------:R-:W-:Y:S01]  /*2b4c0*/  ULDC UR4, c[0x0][0x22c] ;  /* 0x00008b0000047ab9 */ /* 0x000fe20000000800 */
[----:B------:R-:W-:Y:S01]  /*2b4d0*/  LEA.HI.X.SX32 R7, R8, R122, 0x1, P6 ;  /* 0x0000007a08077211 */ /* 0x000fe200030f0eff */
[----:B------:R4:W-:Y:S01]  /*2b4e0*/  @P5 STG.E.U16 desc[UR16][R4.64], R208 ;  /* 0x000000d004005986 */ /* 0x0009e2000c101510 */
[----:B------:R-:W-:Y:S01]  /*2b4f0*/  ISETP.LT.AND P5, PT, R205, UR4, !P0 ;  /* 0x00000004cd007c0c */ /* 0x000fe2000c7a1270 */
[----:B------:R-:W-:-:S02]  /*2b500*/  ULDC UR4, c[0x0][0x22c] ;  /* 0x00008b0000047ab9 */ /* 0x000fc40000000800 */
[----:B------:R0:W-:Y:S01]  /*2b510*/  @P3 STG.E.U16 desc[UR16][R6.64], R209 ;  /* 0x000000d106003986 */ /* 0x0001e2000c101510 */
[----:B--2---:R-:W-:Y:S01]  /*2b520*/  LEA R2, P6, R9, R123, 0x1 ;  /* 0x0000007b09027211 */ /* 0x004fe200078c08ff */
[----:B----4-:R-:W-:-:S03]  /*2b530*/  IMAD R5, R10, 0x2, R9 ;  /* 0x000000020a057824 */ /* 0x010fc600078e0209 */
[-C--:B------:R-:W-:Y:S02]  /*2b540*/  LEA.HI.X.SX32 R3, R9, R122.reuse, 0x1, P6 ;  /* 0x0000007a09037211 */ /* 0x080fe400030f0eff */
[----:B------:R-:W-:Y:S01]  /*2b550*/  ISETP.LT.AND P3, PT, R206, UR4, !P0 ;  /* 0x00000004ce007c0c */ /* 0x000fe2000c761270 */
[----:B---3--:R-:W-:Y:S01]  /*2b560*/  IMAD R9, R12, 0x2, R5 ;  /* 0x000000020c097824 */ /* 0x008fe200078e0205 */
[----:B------:R-:W-:Y:S01]  /*2b570*/  ULDC UR4, c[0x0][0x22c] ;  /* 0x00008b0000047ab9 */ /* 0x000fe20000000800 */
[C---:B------:R-:W-:Y:S02]  /*2b580*/  LEA R4, P6, R5.reuse, R123, 0x1 ;  /* 0x0000007b05047211 */ /* 0x040fe400078c08ff */
[----:B------:R-:W-:Y:S01]  /*2b590*/  ISETP.LT.AND P0, PT, R0, UR4, !P0 ;  /* 0x0000000400007c0c */ /* 0x000fe2000c701270 */
[----:B------:R-:W-:Y:S01]  /*2b5a0*/  IMAD R0, R14, 0x2, R9 ;  /* 0x000000020e007824 */ /* 0x000fe200078e0209 */
[----:B------:R2:W-:Y:S01]  /*2b5b0*/  @P2 STG.E.U16 desc[UR16][R2.64], R210 ;  /* 0x000000d202002986 */ /* 0x0005e2000c101510 */
[----:B------:R-:W-:-:S02]  /*2b5c0*/  LEA.HI.X.SX32 R5, R5, R122, 0x1, P6 ;  /* 0x0000007a05057211 */ /* 0x000fc400030f0eff */
[-C--:B------:R-:W-:Y:S01]  /*2b5d0*/  LEA R8, P2, R9, R123.reuse, 0x1 ;  /* 0x0000007b09087211 */ /* 0x080fe200078408ff */
[----:B0-----:R-:W-:Y:S02]  /*2b5e0*/  IMAD R10, R11, 0x2, R0 ;  /* 0x000000020b0a7824 */ /* 0x001fe400078e0200 */
[----:B------:R0:W-:Y:S01]  /*2b5f0*/  @P4 STG.E.U16 desc[UR16][R4.64], R211 ;  /* 0x000000d304004986 */ /* 0x0001e2000c101510 */
[----:B------:R-:W-:Y:S02]  /*2b600*/  LEA.HI.X.SX32 R9, R9, R122, 0x1, P2 ;  /* 0x0000007a09097211 */ /* 0x000fe400010f0eff */
[-C--:B------:R-:W-:Y:S02]  /*2b610*/  LEA R6, P2, R0, R123.reuse, 0x1 ;  /* 0x0000007b00067211 */ /* 0x080fe400078408ff */
[----:B--2---:R-:W-:Y:S01]  /*2b620*/  LEA R2, P4, R10, R123, 0x1 ;  /* 0x0000007b0a027211 */ /* 0x004fe200078808ff */
[----:B-1----:R-:W-:Y:S01]  /*2b630*/  IMAD R11, R13, 0x2, R10 ;  /* 0x000000020d0b7824 */ /* 0x002fe200078e020a */
[----:B------:R-:W-:-:S02]  /*2b640*/  PRMT R208, R208, 0x7632, R208 ;  /* 0x00007632d0d07816 */ /* 0x000fc400000000d0 */
[-C--:B------:R-:W-:Y:S02]  /*2b650*/  LEA.HI.X.SX32 R7, R0, R122.reuse, 0x1, P2 ;  /* 0x0000007a00077211 */ /* 0x080fe400010f0eff */
[----:B------:R-:W-:Y:S02]  /*2b660*/  PRMT R209, R209, 0x7632, R209 ;  /* 0x00007632d1d17816 */ /* 0x000fe400000000d1 */
[----:B------:R-:W-:Y:S02]  /*2b670*/  LEA.HI.X.SX32 R3, R10, R122, 0x1, P4 ;  /* 0x0000007a0a037211 */ /* 0x000fe400020f0eff */
[----:B------:R-:W-:Y:S01]  /*2b680*/  PRMT R210, R210, 0x7632, R210 ;  /* 0x00007632d2d27816 */ /* 0x000fe200000000d2 */
[----:B------:R0:W-:Y:S01]  /*2b690*/  @P5 STG.E.U16 desc[UR16][R8.64], R208 ;  /* 0x000000d008005986 */ /* 0x0001e2000c101510 */
[----:B------:R-:W-:-:S03]  /*2b6a0*/  LEA R10, P2, R11, R123, 0x1 ;  /* 0x0000007b0b0a7211 */ /* 0x000fc600078408ff */
[----:B------:R0:W-:Y:S01]  /*2b6b0*/  @P3 STG.E.U16 desc[UR16][R6.64], R209 ;  /* 0x000000d106003986 */ /* 0x0001e2000c101510 */
[----:B------:R-:W-:-:S03]  /*2b6c0*/  LEA.HI.X.SX32 R11, R11, R122, 0x1, P2 ;  /* 0x0000007a0b0b7211 */ /* 0x000fc600010f0eff */
[----:B------:R0:W-:Y:S01]  /*2b6d0*/  @P0 STG.E.U16 desc[UR16][R2.64], R210 ;  /* 0x000000d202000986 */ /* 0x0001e2000c101510 */
[----:B------:R-:W-:Y:S05]  /*2b6e0*/  @!P1 EXIT ;  /* 0x000000000000994d */ /* 0x000fea0003800000 */
[----:B0-----:R-:W-:-:S05]  /*2b6f0*/  PRMT R5, R211, 0x7632, R5 ;  /* 0x00007632d3057816 */ /* 0x001fca0000000005 */
[----:B------:R-:W-:Y:S01]  /*2b700*/  STG.E.U16 desc[UR16][R10.64], R5 ;  /* 0x000000050a007986 */ /* 0x000fe2000c101510 */
[----:B------:R-:W-:Y:S05]  /*2b710*/  EXIT ;  /* 0x000000000000794d */ /* 0x000fea0003800000 */
.L_x_2:
[----:B------:R-:W-:-:S00]  /*2b720*/  BRA `(.L_x_2) ;  /* 0xfffffffc00fc7947 */ /* 0x000fc0000383ffff */
[----:B------:R-:W-:-:S00]  /*2b730*/  NOP ;  /* 0x0000000000007918 */ /* 0x000fc00000000000 */
        /* <DEDUP_REMOVED lines=12> */
.L_x_3:


//--------------------- .nv.shared.matmul_kernel  --------------------------
	.section	.nv.shared.matmul_kernel,"aw",@nobits
	.sectionflags	@""
	.align	16
	.zero		1024


//--------------------- .nv.shared.reserved.0     --------------------------
	.section	.nv.shared.reserved.0,"aw",@nobits
	.weak		__nv_reservedSMEM_offset_0_alias
	.size		__nv_reservedSMEM_offset_0_alias, 0, 0
	.other		__nv_reservedSMEM_offset_0_alias,@"STO_CUDA_RESERVED_SHARED STV_DEFAULT"
__nv_reservedSMEM_offset_0_alias:
	.zero		0


//--------------------- .nv.constant0.matmul_kernel --------------------------
	.section	.nv.constant0.matmul_kernel,"a",@progbits
	.sectionflags	@""
	.align	4
.nv.constant0.matmul_kernel:
	.zero		608


//--------------------- SYMBOLS --------------------------

	.type		.nv.reservedSmem.offset0,@object
	.size		.nv.reservedSmem.offset0,0x4
